//
// Generated by NVIDIA NVVM Compiler
//
// Compiler Build ID: CL-36424714
// Cuda compilation tools, release 13.0, V13.0.88
// Based on NVVM 20.0.0
//

.version 9.0
.target sm_100
.address_size 64

	// .globl	_Z17median_filter_gpuPfS_i
// _ZZ23median_filter_gpu_sm_2dPfS_iE3shm has been demoted
// _ZZ23median_filter_gpu_sm_3dPfS_iE3shm has been demoted

.visible .entry _Z17median_filter_gpuPfS_i(
	.param .u64 .ptr .align 1 _Z17median_filter_gpuPfS_i_param_0,
	.param .u64 .ptr .align 1 _Z17median_filter_gpuPfS_i_param_1,
	.param .u32 _Z17median_filter_gpuPfS_i_param_2
)
{
	.reg .pred 	%p<7>;
	.reg .b32 	%r<35>;
	.reg .b32 	%f<79>;
	.reg .b64 	%rd<22>;

	ld.param.u64 	%rd8, [_Z17median_filter_gpuPfS_i_param_0];
	ld.param.u64 	%rd9, [_Z17median_filter_gpuPfS_i_param_1];
	ld.param.u32 	%r15, [_Z17median_filter_gpuPfS_i_param_2];
	mov.u32 	%r16, %ctaid.x;
	shl.b32 	%r17, %r16, 3;
	mov.u32 	%r18, %tid.x;
	add.s32 	%r1, %r17, %r18;
	add.s32 	%r2, %r1, 4;
	mov.u32 	%r19, %ctaid.y;
	shl.b32 	%r20, %r19, 3;
	mov.u32 	%r21, %tid.y;
	add.s32 	%r22, %r20, %r21;
	mul.lo.s32 	%r23, %r15, %r15;
	cvt.u64.u32 	%rd1, %r23;
	setp.gt.s32 	%p1, %r2, 131;
	setp.gt.u32 	%p2, %r22, 127;
	or.pred  	%p3, %p1, %p2;
	@%p3 bra 	$L__BB0_8;
	shl.b32 	%r4, %r15, 2;
	cvt.s64.s32 	%rd10, %r2;
	add.s32 	%r25, %r22, 4;
	mul.lo.s32 	%r26, %r15, %r25;
	cvt.s64.s32 	%rd11, %r26;
	add.s64 	%rd12, %rd11, %rd10;
	shl.b64 	%rd13, %rd1, 2;
	add.s64 	%rd21, %rd12, %rd13;
	cvta.to.global.u64 	%rd3, %rd9;
	cvta.to.global.u64 	%rd4, %rd8;
	mov.b32 	%r31, 4;
	mul.wide.s32 	%rd15, %r15, 4;
$L__BB0_2:
	add.s32 	%r6, %r31, -4;
	mov.f32 	%f78, 0f00000000;
	mov.b32 	%r32, 0;
$L__BB0_3:
	add.s32 	%r29, %r6, %r32;
	mad.lo.s32 	%r30, %r29, %r15, %r22;
	mad.lo.s32 	%r33, %r15, %r30, %r1;
	mov.b32 	%r34, 0;
$L__BB0_4:
	mul.wide.s32 	%rd14, %r33, 4;
	add.s64 	%rd6, %rd4, %rd14;
	ld.global.f32 	%f6, [%rd6];
	add.f32 	%f7, %f78, %f6;
	ld.global.f32 	%f8, [%rd6+4];
	add.f32 	%f9, %f7, %f8;
	ld.global.f32 	%f10, [%rd6+8];
	add.f32 	%f11, %f9, %f10;
	ld.global.f32 	%f12, [%rd6+12];
	add.f32 	%f13, %f11, %f12;
	ld.global.f32 	%f14, [%rd6+16];
	add.f32 	%f15, %f13, %f14;
	ld.global.f32 	%f16, [%rd6+20];
	add.f32 	%f17, %f15, %f16;
	ld.global.f32 	%f18, [%rd6+24];
	add.f32 	%f19, %f17, %f18;
	ld.global.f32 	%f20, [%rd6+28];
	add.f32 	%f21, %f19, %f20;
	ld.global.f32 	%f22, [%rd6+32];
	add.f32 	%f78, %f21, %f22;
	setp.eq.s32 	%p4, %r34, 8;
	@%p4 bra 	$L__BB0_6;
	add.s64 	%rd16, %rd6, %rd15;
	ld.global.f32 	%f23, [%rd16];
	add.f32 	%f24, %f78, %f23;
	ld.global.f32 	%f25, [%rd16+4];
	add.f32 	%f26, %f24, %f25;
	ld.global.f32 	%f27, [%rd16+8];
	add.f32 	%f28, %f26, %f27;
	ld.global.f32 	%f29, [%rd16+12];
	add.f32 	%f30, %f28, %f29;
	ld.global.f32 	%f31, [%rd16+16];
	add.f32 	%f32, %f30, %f31;
	ld.global.f32 	%f33, [%rd16+20];
	add.f32 	%f34, %f32, %f33;
	ld.global.f32 	%f35, [%rd16+24];
	add.f32 	%f36, %f34, %f35;
	ld.global.f32 	%f37, [%rd16+28];
	add.f32 	%f38, %f36, %f37;
	ld.global.f32 	%f39, [%rd16+32];
	add.f32 	%f40, %f38, %f39;
	add.s64 	%rd17, %rd16, %rd15;
	ld.global.f32 	%f41, [%rd17];
	add.f32 	%f42, %f40, %f41;
	ld.global.f32 	%f43, [%rd17+4];
	add.f32 	%f44, %f42, %f43;
	ld.global.f32 	%f45, [%rd17+8];
	add.f32 	%f46, %f44, %f45;
	ld.global.f32 	%f47, [%rd17+12];
	add.f32 	%f48, %f46, %f47;
	ld.global.f32 	%f49, [%rd17+16];
	add.f32 	%f50, %f48, %f49;
	ld.global.f32 	%f51, [%rd17+20];
	add.f32 	%f52, %f50, %f51;
	ld.global.f32 	%f53, [%rd17+24];
	add.f32 	%f54, %f52, %f53;
	ld.global.f32 	%f55, [%rd17+28];
	add.f32 	%f56, %f54, %f55;
	ld.global.f32 	%f57, [%rd17+32];
	add.f32 	%f58, %f56, %f57;
	add.s64 	%rd18, %rd17, %rd15;
	ld.global.f32 	%f59, [%rd18];
	add.f32 	%f60, %f58, %f59;
	ld.global.f32 	%f61, [%rd18+4];
	add.f32 	%f62, %f60, %f61;
	ld.global.f32 	%f63, [%rd18+8];
	add.f32 	%f64, %f62, %f63;
	ld.global.f32 	%f65, [%rd18+12];
	add.f32 	%f66, %f64, %f65;
	ld.global.f32 	%f67, [%rd18+16];
	add.f32 	%f68, %f66, %f67;
	ld.global.f32 	%f69, [%rd18+20];
	add.f32 	%f70, %f68, %f69;
	ld.global.f32 	%f71, [%rd18+24];
	add.f32 	%f72, %f70, %f71;
	ld.global.f32 	%f73, [%rd18+28];
	add.f32 	%f74, %f72, %f73;
	ld.global.f32 	%f75, [%rd18+32];
	add.f32 	%f78, %f74, %f75;
	add.s32 	%r34, %r34, 4;
	add.s32 	%r33, %r33, %r4;
	bra.uni 	$L__BB0_4;
$L__BB0_6:
	add.s32 	%r32, %r32, 1;
	setp.ne.s32 	%p5, %r32, 9;
	@%p5 bra 	$L__BB0_3;
	div.rn.f32 	%f76, %f78, 0f44364000;
	shl.b64 	%rd19, %rd21, 2;
	add.s64 	%rd20, %rd3, %rd19;
	st.global.f32 	[%rd20], %f76;
	add.s64 	%rd21, %rd21, %rd1;
	add.s32 	%r31, %r31, 1;
	setp.ne.s32 	%p6, %r31, 132;
	@%p6 bra 	$L__BB0_2;
$L__BB0_8:
	ret;

}
	// .globl	_Z23median_filter_gpu_sm_2dPfS_i
.visible .entry _Z23median_filter_gpu_sm_2dPfS_i(
	.param .u64 .ptr .align 1 _Z23median_filter_gpu_sm_2dPfS_i_param_0,
	.param .u64 .ptr .align 1 _Z23median_filter_gpu_sm_2dPfS_i_param_1,
	.param .u32 _Z23median_filter_gpu_sm_2dPfS_i_param_2
)
{
	.local .align 4 .b8 	__local_depot1[2916];
	.reg .b64 	%SP;
	.reg .b64 	%SPL;
	.reg .pred 	%p<49>;
	.reg .b32 	%r<122>;
	.reg .b32 	%f<1559>;
	.reg .b64 	%rd<55>;
	// demoted variable
	.shared .align 4 .b8 _ZZ23median_filter_gpu_sm_2dPfS_iE3shm[1024];
	mov.u64 	%SPL, __local_depot1;
	ld.param.u64 	%rd19, [_Z23median_filter_gpu_sm_2dPfS_i_param_0];
	ld.param.u64 	%rd20, [_Z23median_filter_gpu_sm_2dPfS_i_param_1];
	ld.param.u32 	%r46, [_Z23median_filter_gpu_sm_2dPfS_i_param_2];
	cvta.to.global.u64 	%rd1, %rd19;
	add.u64 	%rd2, %SPL, 0;
	mov.u32 	%r1, %tid.x;
	mov.u32 	%r48, %ctaid.x;
	shl.b32 	%r3, %r48, 3;
	add.s32 	%r49, %r1, %r3;
	mov.u32 	%r2, %tid.y;
	add.s32 	%r50, %r49, 4;
	mov.u32 	%r51, %ctaid.y;
	shl.b32 	%r52, %r51, 3;
	add.s32 	%r9, %r2, %r52;
	add.s32 	%r53, %r9, 4;
	mul.wide.s32 	%rd22, %r46, %r46;
	shl.b64 	%rd3, %rd22, 2;
	mul.lo.s32 	%r4, %r46, %r53;
	cvt.s64.s32 	%rd4, %r50;
	shl.b32 	%r54, %r2, 6;
	mov.u32 	%r55, _ZZ23median_filter_gpu_sm_2dPfS_iE3shm;
	add.s32 	%r56, %r55, %r54;
	shl.b32 	%r57, %r1, 2;
	add.s32 	%r58, %r56, %r57;
	add.s32 	%r5, %r58, 256;
	setp.gt.u32 	%p10, %r2, 3;
	setp.lt.u32 	%p11, %r53, 132;
	and.pred  	%p1, %p10, %p11;
	setp.gt.u32 	%p12, %r1, 3;
	setp.lt.s32 	%p13, %r50, 132;
	and.pred  	%p14, %p1, %p12;
	and.pred  	%p2, %p13, %p14;
	setp.lt.u32 	%p15, %r1, 4;
	and.pred  	%p16, %p1, %p15;
	and.pred  	%p3, %p13, %p16;
	or.b32  	%r59, %r1, %r2;
	and.b32  	%r6, %r59, 1020;
	add.s32 	%r114, %r49, %r4;
	mul.lo.s32 	%r8, %r46, %r46;
	mul.lo.s32 	%r60, %r46, %r9;
	add.s32 	%r113, %r49, %r60;
	add.s32 	%r112, %r60, 4;
	add.s32 	%r61, %r9, 8;
	mul.lo.s32 	%r62, %r46, %r61;
	add.s32 	%r111, %r49, %r62;
	add.s32 	%r110, %r62, 4;
	add.s64 	%rd53, %rd2, 160;
	mov.b32 	%r115, 0;
$L__BB1_1:
	add.s32 	%r63, %r114, 4;
	mul.wide.s32 	%rd23, %r63, 4;
	add.s64 	%rd7, %rd1, %rd23;
	ld.global.f32 	%f1, [%rd7];
	st.shared.f32 	[%r5+16], %f1;
	add.s32 	%r64, %r111, 4;
	mul.wide.s32 	%rd24, %r64, 4;
	add.s64 	%rd8, %rd1, %rd24;
	not.pred 	%p17, %p1;
	@%p17 bra 	$L__BB1_3;
	ld.global.f32 	%f2, [%rd8];
	st.shared.f32 	[%r5+272], %f2;
$L__BB1_3:
	setp.lt.u32 	%p18, %r1, 4;
	setp.gt.s32 	%p19, %r50, 131;
	or.pred  	%p20, %p18, %p19;
	@%p20 bra 	$L__BB1_5;
	ld.global.f32 	%f3, [%rd7+16];
	st.shared.f32 	[%r5+32], %f3;
$L__BB1_5:
	not.pred 	%p21, %p2;
	@%p21 bra 	$L__BB1_7;
	add.s32 	%r67, %r110, -4;
	cvt.s64.s32 	%rd25, %r67;
	add.s64 	%rd26, %rd4, %rd25;
	shl.b64 	%rd27, %rd26, 2;
	add.s64 	%rd28, %rd1, %rd27;
	ld.global.f32 	%f4, [%rd28+16];
	st.shared.f32 	[%r5+288], %f4;
$L__BB1_7:
	add.s32 	%r68, %r113, 4;
	mul.wide.s32 	%rd29, %r68, 4;
	add.s64 	%rd9, %rd1, %rd29;
	not.pred 	%p22, %p3;
	@%p22 bra 	$L__BB1_9;
	ld.global.f32 	%f6, [%rd8+-16];
	st.shared.f32 	[%r5+256], %f6;
	mov.pred 	%p46, 0;
	bra.uni 	$L__BB1_12;
$L__BB1_9:
	setp.gt.u32 	%p23, %r2, 3;
	@%p23 bra 	$L__BB1_11;
	ld.global.f32 	%f5, [%rd9];
	st.shared.f32 	[%r5+-240], %f5;
$L__BB1_11:
	setp.lt.u32 	%p46, %r2, 4;
	setp.gt.u32 	%p24, %r1, 3;
	@%p24 bra 	$L__BB1_13;
$L__BB1_12:
	ld.global.f32 	%f7, [%rd7+-16];
	st.shared.f32 	[%r5], %f7;
$L__BB1_13:
	setp.ne.s32 	%p26, %r6, 0;
	@%p26 bra 	$L__BB1_15;
	ld.global.f32 	%f8, [%rd9+-16];
	st.shared.f32 	[%r5+-256], %f8;
$L__BB1_15:
	setp.lt.u32 	%p27, %r1, 4;
	not.pred 	%p28, %p46;
	or.pred  	%p29, %p27, %p28;
	@%p29 bra 	$L__BB1_17;
	add.s32 	%r69, %r112, -4;
	cvt.s64.s32 	%rd30, %r69;
	add.s64 	%rd31, %rd4, %rd30;
	shl.b64 	%rd32, %rd31, 2;
	add.s64 	%rd33, %rd1, %rd32;
	ld.global.f32 	%f9, [%rd33+16];
	st.shared.f32 	[%r5+-224], %f9;
$L__BB1_17:
	bar.sync 	0;
	ld.shared.f32 	%f10, [%r5+-256];
	st.local.f32 	[%rd53+-160], %f10;
	ld.shared.f32 	%f11, [%r5+-252];
	st.local.f32 	[%rd53+-156], %f11;
	ld.shared.f32 	%f12, [%r5+-248];
	st.local.f32 	[%rd53+-152], %f12;
	ld.shared.f32 	%f13, [%r5+-244];
	st.local.f32 	[%rd53+-148], %f13;
	ld.shared.f32 	%f14, [%r5+-240];
	st.local.f32 	[%rd53+-144], %f14;
	ld.shared.f32 	%f15, [%r5+-236];
	st.local.f32 	[%rd53+-140], %f15;
	ld.shared.f32 	%f16, [%r5+-232];
	st.local.f32 	[%rd53+-136], %f16;
	ld.shared.f32 	%f17, [%r5+-228];
	st.local.f32 	[%rd53+-132], %f17;
	ld.shared.f32 	%f18, [%r5+-224];
	st.local.f32 	[%rd53+-128], %f18;
	ld.shared.f32 	%f19, [%r5+-192];
	st.local.f32 	[%rd53+-124], %f19;
	ld.shared.f32 	%f20, [%r5+-188];
	st.local.f32 	[%rd53+-120], %f20;
	ld.shared.f32 	%f21, [%r5+-184];
	st.local.f32 	[%rd53+-116], %f21;
	ld.shared.f32 	%f22, [%r5+-180];
	st.local.f32 	[%rd53+-112], %f22;
	ld.shared.f32 	%f23, [%r5+-176];
	st.local.f32 	[%rd53+-108], %f23;
	ld.shared.f32 	%f24, [%r5+-172];
	st.local.f32 	[%rd53+-104], %f24;
	ld.shared.f32 	%f25, [%r5+-168];
	st.local.f32 	[%rd53+-100], %f25;
	ld.shared.f32 	%f26, [%r5+-164];
	st.local.f32 	[%rd53+-96], %f26;
	ld.shared.f32 	%f27, [%r5+-160];
	st.local.f32 	[%rd53+-92], %f27;
	ld.shared.f32 	%f28, [%r5+-128];
	st.local.f32 	[%rd53+-88], %f28;
	ld.shared.f32 	%f29, [%r5+-124];
	st.local.f32 	[%rd53+-84], %f29;
	ld.shared.f32 	%f30, [%r5+-120];
	st.local.f32 	[%rd53+-80], %f30;
	ld.shared.f32 	%f31, [%r5+-116];
	st.local.f32 	[%rd53+-76], %f31;
	ld.shared.f32 	%f32, [%r5+-112];
	st.local.f32 	[%rd53+-72], %f32;
	ld.shared.f32 	%f33, [%r5+-108];
	st.local.f32 	[%rd53+-68], %f33;
	ld.shared.f32 	%f34, [%r5+-104];
	st.local.f32 	[%rd53+-64], %f34;
	ld.shared.f32 	%f35, [%r5+-100];
	st.local.f32 	[%rd53+-60], %f35;
	ld.shared.f32 	%f36, [%r5+-96];
	st.local.f32 	[%rd53+-56], %f36;
	ld.shared.f32 	%f37, [%r5+-64];
	st.local.f32 	[%rd53+-52], %f37;
	ld.shared.f32 	%f38, [%r5+-60];
	st.local.f32 	[%rd53+-48], %f38;
	ld.shared.f32 	%f39, [%r5+-56];
	st.local.f32 	[%rd53+-44], %f39;
	ld.shared.f32 	%f40, [%r5+-52];
	st.local.f32 	[%rd53+-40], %f40;
	ld.shared.f32 	%f41, [%r5+-48];
	st.local.f32 	[%rd53+-36], %f41;
	ld.shared.f32 	%f42, [%r5+-44];
	st.local.f32 	[%rd53+-32], %f42;
	ld.shared.f32 	%f43, [%r5+-40];
	st.local.f32 	[%rd53+-28], %f43;
	ld.shared.f32 	%f44, [%r5+-36];
	st.local.f32 	[%rd53+-24], %f44;
	ld.shared.f32 	%f45, [%r5+-32];
	st.local.f32 	[%rd53+-20], %f45;
	ld.shared.f32 	%f46, [%r5];
	st.local.f32 	[%rd53+-16], %f46;
	ld.shared.f32 	%f47, [%r5+4];
	st.local.f32 	[%rd53+-12], %f47;
	ld.shared.f32 	%f48, [%r5+8];
	st.local.f32 	[%rd53+-8], %f48;
	ld.shared.f32 	%f49, [%r5+12];
	st.local.f32 	[%rd53+-4], %f49;
	ld.shared.f32 	%f50, [%r5+16];
	st.local.f32 	[%rd53], %f50;
	ld.shared.f32 	%f51, [%r5+20];
	st.local.f32 	[%rd53+4], %f51;
	ld.shared.f32 	%f52, [%r5+24];
	st.local.f32 	[%rd53+8], %f52;
	ld.shared.f32 	%f53, [%r5+28];
	st.local.f32 	[%rd53+12], %f53;
	ld.shared.f32 	%f54, [%r5+32];
	st.local.f32 	[%rd53+16], %f54;
	ld.shared.f32 	%f55, [%r5+64];
	st.local.f32 	[%rd53+20], %f55;
	ld.shared.f32 	%f56, [%r5+68];
	st.local.f32 	[%rd53+24], %f56;
	ld.shared.f32 	%f57, [%r5+72];
	st.local.f32 	[%rd53+28], %f57;
	ld.shared.f32 	%f58, [%r5+76];
	st.local.f32 	[%rd53+32], %f58;
	ld.shared.f32 	%f59, [%r5+80];
	st.local.f32 	[%rd53+36], %f59;
	ld.shared.f32 	%f60, [%r5+84];
	st.local.f32 	[%rd53+40], %f60;
	ld.shared.f32 	%f61, [%r5+88];
	st.local.f32 	[%rd53+44], %f61;
	ld.shared.f32 	%f62, [%r5+92];
	st.local.f32 	[%rd53+48], %f62;
	ld.shared.f32 	%f63, [%r5+96];
	st.local.f32 	[%rd53+52], %f63;
	ld.shared.f32 	%f64, [%r5+128];
	st.local.f32 	[%rd53+56], %f64;
	ld.shared.f32 	%f65, [%r5+132];
	st.local.f32 	[%rd53+60], %f65;
	ld.shared.f32 	%f66, [%r5+136];
	st.local.f32 	[%rd53+64], %f66;
	ld.shared.f32 	%f67, [%r5+140];
	st.local.f32 	[%rd53+68], %f67;
	ld.shared.f32 	%f68, [%r5+144];
	st.local.f32 	[%rd53+72], %f68;
	ld.shared.f32 	%f69, [%r5+148];
	st.local.f32 	[%rd53+76], %f69;
	ld.shared.f32 	%f70, [%r5+152];
	st.local.f32 	[%rd53+80], %f70;
	ld.shared.f32 	%f71, [%r5+156];
	st.local.f32 	[%rd53+84], %f71;
	ld.shared.f32 	%f72, [%r5+160];
	st.local.f32 	[%rd53+88], %f72;
	ld.shared.f32 	%f73, [%r5+192];
	st.local.f32 	[%rd53+92], %f73;
	ld.shared.f32 	%f74, [%r5+196];
	st.local.f32 	[%rd53+96], %f74;
	ld.shared.f32 	%f75, [%r5+200];
	st.local.f32 	[%rd53+100], %f75;
	ld.shared.f32 	%f76, [%r5+204];
	st.local.f32 	[%rd53+104], %f76;
	ld.shared.f32 	%f77, [%r5+208];
	st.local.f32 	[%rd53+108], %f77;
	ld.shared.f32 	%f78, [%r5+212];
	st.local.f32 	[%rd53+112], %f78;
	ld.shared.f32 	%f79, [%r5+216];
	st.local.f32 	[%rd53+116], %f79;
	ld.shared.f32 	%f80, [%r5+220];
	st.local.f32 	[%rd53+120], %f80;
	ld.shared.f32 	%f81, [%r5+224];
	st.local.f32 	[%rd53+124], %f81;
	ld.shared.f32 	%f82, [%r5+256];
	st.local.f32 	[%rd53+128], %f82;
	ld.shared.f32 	%f83, [%r5+260];
	st.local.f32 	[%rd53+132], %f83;
	ld.shared.f32 	%f84, [%r5+264];
	st.local.f32 	[%rd53+136], %f84;
	ld.shared.f32 	%f85, [%r5+268];
	st.local.f32 	[%rd53+140], %f85;
	ld.shared.f32 	%f86, [%r5+272];
	st.local.f32 	[%rd53+144], %f86;
	ld.shared.f32 	%f87, [%r5+276];
	st.local.f32 	[%rd53+148], %f87;
	ld.shared.f32 	%f88, [%r5+280];
	st.local.f32 	[%rd53+152], %f88;
	ld.shared.f32 	%f89, [%r5+284];
	st.local.f32 	[%rd53+156], %f89;
	ld.shared.f32 	%f90, [%r5+288];
	st.local.f32 	[%rd53+160], %f90;
	add.s32 	%r115, %r115, 1;
	add.s32 	%r114, %r114, %r8;
	add.s32 	%r113, %r113, %r8;
	add.s32 	%r112, %r112, %r8;
	add.s32 	%r111, %r111, %r8;
	add.s32 	%r110, %r110, %r8;
	add.s64 	%rd53, %rd53, 324;
	setp.ne.s32 	%p30, %r115, 8;
	@%p30 bra 	$L__BB1_1;
	ld.param.u32 	%r108, [_Z23median_filter_gpu_sm_2dPfS_i_param_2];
	shl.b32 	%r71, %r108, 3;
	add.s32 	%r72, %r9, %r71;
	add.s32 	%r73, %r72, 8;
	mul.lo.s32 	%r74, %r108, %r73;
	add.s32 	%r120, %r74, 4;
	add.s32 	%r75, %r1, %r74;
	add.s32 	%r119, %r75, %r3;
	mul.lo.s32 	%r76, %r108, %r72;
	add.s32 	%r118, %r76, 4;
	add.s32 	%r77, %r1, %r76;
	add.s32 	%r117, %r77, %r3;
	add.s32 	%r78, %r72, 4;
	mad.lo.s32 	%r79, %r108, %r78, %r1;
	add.s32 	%r116, %r79, %r3;
	cvt.s64.s32 	%rd34, %r4;
	add.s64 	%rd35, %rd3, %rd34;
	add.s64 	%rd36, %rd35, %rd4;
	shl.b64 	%rd37, %rd36, 2;
	cvta.to.global.u64 	%rd38, %rd20;
	add.s64 	%rd54, %rd38, %rd37;
	mov.b32 	%r121, 0;
$L__BB1_19:
	ld.param.u64 	%rd52, [_Z23median_filter_gpu_sm_2dPfS_i_param_0];
	add.s32 	%r80, %r116, 4;
	cvta.to.global.u64 	%rd13, %rd52;
	mul.wide.s32 	%rd39, %r80, 4;
	add.s64 	%rd14, %rd13, %rd39;
	ld.global.f32 	%f91, [%rd14];
	mov.u32 	%r37, %tid.y;
	shl.b32 	%r81, %r37, 6;
	mov.u32 	%r82, _ZZ23median_filter_gpu_sm_2dPfS_iE3shm;
	add.s32 	%r83, %r82, %r81;
	mov.u32 	%r38, %tid.x;
	shl.b32 	%r84, %r38, 2;
	add.s32 	%r85, %r83, %r84;
	add.s32 	%r39, %r85, 256;
	st.shared.f32 	[%r85+272], %f91;
	add.s32 	%r86, %r119, 4;
	mul.wide.s32 	%rd40, %r86, 4;
	add.s64 	%rd15, %rd13, %rd40;
	@%p17 bra 	$L__BB1_21;
	ld.global.f32 	%f92, [%rd15];
	st.shared.f32 	[%r39+272], %f92;
$L__BB1_21:
	setp.lt.u32 	%p32, %r38, 4;
	mov.u32 	%r87, %ctaid.x;
	shl.b32 	%r88, %r87, 3;
	add.s32 	%r89, %r38, %r88;
	add.s32 	%r90, %r89, 4;
	setp.gt.s32 	%p33, %r90, 131;
	or.pred  	%p34, %p32, %p33;
	@%p34 bra 	$L__BB1_23;
	ld.global.f32 	%f93, [%rd14+16];
	st.shared.f32 	[%r39+32], %f93;
$L__BB1_23:
	cvt.s64.s32 	%rd16, %r90;
	@%p21 bra 	$L__BB1_25;
	add.s32 	%r95, %r120, -4;
	cvt.s64.s32 	%rd41, %r95;
	add.s64 	%rd42, %rd16, %rd41;
	shl.b64 	%rd43, %rd42, 2;
	add.s64 	%rd44, %rd13, %rd43;
	ld.global.f32 	%f94, [%rd44+16];
	st.shared.f32 	[%r39+288], %f94;
$L__BB1_25:
	add.s32 	%r96, %r117, 4;
	mul.wide.s32 	%rd45, %r96, 4;
	add.s64 	%rd17, %rd13, %rd45;
	@%p22 bra 	$L__BB1_27;
	ld.global.f32 	%f96, [%rd15+-16];
	st.shared.f32 	[%r39+256], %f96;
	mov.pred 	%p48, 0;
	bra.uni 	$L__BB1_30;
$L__BB1_27:
	setp.gt.u32 	%p37, %r37, 3;
	@%p37 bra 	$L__BB1_29;
	ld.global.f32 	%f95, [%rd17];
	st.shared.f32 	[%r39+-240], %f95;
$L__BB1_29:
	setp.lt.u32 	%p48, %r37, 4;
	setp.gt.u32 	%p38, %r38, 3;
	@%p38 bra 	$L__BB1_31;
$L__BB1_30:
	ld.global.f32 	%f97, [%rd14+-16];
	st.shared.f32 	[%r39], %f97;
$L__BB1_31:
	or.b32  	%r97, %r38, %r37;
	and.b32  	%r98, %r97, 1020;
	setp.ne.s32 	%p40, %r98, 0;
	@%p40 bra 	$L__BB1_33;
	ld.global.f32 	%f98, [%rd17+-16];
	st.shared.f32 	[%r39+-256], %f98;
$L__BB1_33:
	setp.lt.u32 	%p41, %r38, 4;
	not.pred 	%p42, %p48;
	or.pred  	%p43, %p41, %p42;
	@%p43 bra 	$L__BB1_35;
	add.s32 	%r99, %r118, -4;
	cvt.s64.s32 	%rd46, %r99;
	add.s64 	%rd47, %rd16, %rd46;
	shl.b64 	%rd48, %rd47, 2;
	add.s64 	%rd49, %rd13, %rd48;
	ld.global.f32 	%f99, [%rd49+16];
	st.shared.f32 	[%r39+-224], %f99;
$L__BB1_35:
	ld.param.u32 	%r109, [_Z23median_filter_gpu_sm_2dPfS_i_param_2];
	bar.sync 	0;
	mov.u32 	%r100, %tid.y;
	shl.b32 	%r101, %r100, 6;
	mov.u32 	%r102, _ZZ23median_filter_gpu_sm_2dPfS_iE3shm;
	add.s32 	%r103, %r102, %r101;
	mov.u32 	%r104, %tid.x;
	shl.b32 	%r105, %r104, 2;
	add.s32 	%r106, %r103, %r105;
	ld.shared.f32 	%f100, [%r106];
	st.local.f32 	[%rd2+2592], %f100;
	ld.shared.f32 	%f101, [%r106+4];
	st.local.f32 	[%rd2+2596], %f101;
	ld.shared.f32 	%f102, [%r106+8];
	st.local.f32 	[%rd2+2600], %f102;
	ld.shared.f32 	%f103, [%r106+12];
	st.local.f32 	[%rd2+2604], %f103;
	ld.shared.f32 	%f104, [%r106+16];
	st.local.f32 	[%rd2+2608], %f104;
	ld.shared.f32 	%f105, [%r106+20];
	st.local.f32 	[%rd2+2612], %f105;
	ld.shared.f32 	%f106, [%r106+24];
	st.local.f32 	[%rd2+2616], %f106;
	ld.shared.f32 	%f107, [%r106+28];
	st.local.f32 	[%rd2+2620], %f107;
	ld.shared.f32 	%f108, [%r106+32];
	st.local.f32 	[%rd2+2624], %f108;
	ld.shared.f32 	%f109, [%r106+64];
	st.local.f32 	[%rd2+2628], %f109;
	ld.shared.f32 	%f110, [%r106+68];
	st.local.f32 	[%rd2+2632], %f110;
	ld.shared.f32 	%f111, [%r106+72];
	st.local.f32 	[%rd2+2636], %f111;
	ld.shared.f32 	%f112, [%r106+76];
	st.local.f32 	[%rd2+2640], %f112;
	ld.shared.f32 	%f113, [%r106+80];
	st.local.f32 	[%rd2+2644], %f113;
	ld.shared.f32 	%f114, [%r106+84];
	st.local.f32 	[%rd2+2648], %f114;
	ld.shared.f32 	%f115, [%r106+88];
	st.local.f32 	[%rd2+2652], %f115;
	ld.shared.f32 	%f116, [%r106+92];
	st.local.f32 	[%rd2+2656], %f116;
	ld.shared.f32 	%f117, [%r106+96];
	st.local.f32 	[%rd2+2660], %f117;
	ld.shared.f32 	%f118, [%r106+128];
	st.local.f32 	[%rd2+2664], %f118;
	ld.shared.f32 	%f119, [%r106+132];
	st.local.f32 	[%rd2+2668], %f119;
	ld.shared.f32 	%f120, [%r106+136];
	st.local.f32 	[%rd2+2672], %f120;
	ld.shared.f32 	%f121, [%r106+140];
	st.local.f32 	[%rd2+2676], %f121;
	ld.shared.f32 	%f122, [%r106+144];
	st.local.f32 	[%rd2+2680], %f122;
	ld.shared.f32 	%f123, [%r106+148];
	st.local.f32 	[%rd2+2684], %f123;
	ld.shared.f32 	%f124, [%r106+152];
	st.local.f32 	[%rd2+2688], %f124;
	ld.shared.f32 	%f125, [%r106+156];
	st.local.f32 	[%rd2+2692], %f125;
	ld.shared.f32 	%f126, [%r106+160];
	st.local.f32 	[%rd2+2696], %f126;
	ld.shared.f32 	%f127, [%r106+192];
	st.local.f32 	[%rd2+2700], %f127;
	ld.shared.f32 	%f128, [%r106+196];
	st.local.f32 	[%rd2+2704], %f128;
	ld.shared.f32 	%f129, [%r106+200];
	st.local.f32 	[%rd2+2708], %f129;
	ld.shared.f32 	%f130, [%r106+204];
	st.local.f32 	[%rd2+2712], %f130;
	ld.shared.f32 	%f131, [%r106+208];
	st.local.f32 	[%rd2+2716], %f131;
	ld.shared.f32 	%f132, [%r106+212];
	st.local.f32 	[%rd2+2720], %f132;
	ld.shared.f32 	%f133, [%r106+216];
	st.local.f32 	[%rd2+2724], %f133;
	ld.shared.f32 	%f134, [%r106+220];
	st.local.f32 	[%rd2+2728], %f134;
	ld.shared.f32 	%f135, [%r106+224];
	st.local.f32 	[%rd2+2732], %f135;
	ld.shared.f32 	%f136, [%r106+256];
	st.local.f32 	[%rd2+2736], %f136;
	ld.shared.f32 	%f137, [%r106+260];
	st.local.f32 	[%rd2+2740], %f137;
	ld.shared.f32 	%f138, [%r106+264];
	st.local.f32 	[%rd2+2744], %f138;
	ld.shared.f32 	%f139, [%r106+268];
	st.local.f32 	[%rd2+2748], %f139;
	ld.shared.f32 	%f140, [%r106+272];
	st.local.f32 	[%rd2+2752], %f140;
	ld.shared.f32 	%f141, [%r106+276];
	st.local.f32 	[%rd2+2756], %f141;
	ld.shared.f32 	%f142, [%r106+280];
	st.local.f32 	[%rd2+2760], %f142;
	ld.shared.f32 	%f143, [%r106+284];
	st.local.f32 	[%rd2+2764], %f143;
	ld.shared.f32 	%f144, [%r106+288];
	st.local.f32 	[%rd2+2768], %f144;
	ld.shared.f32 	%f145, [%r106+320];
	st.local.f32 	[%rd2+2772], %f145;
	ld.shared.f32 	%f146, [%r106+324];
	st.local.f32 	[%rd2+2776], %f146;
	ld.shared.f32 	%f147, [%r106+328];
	st.local.f32 	[%rd2+2780], %f147;
	ld.shared.f32 	%f148, [%r106+332];
	st.local.f32 	[%rd2+2784], %f148;
	ld.shared.f32 	%f149, [%r106+336];
	st.local.f32 	[%rd2+2788], %f149;
	ld.shared.f32 	%f150, [%r106+340];
	st.local.f32 	[%rd2+2792], %f150;
	ld.shared.f32 	%f151, [%r106+344];
	st.local.f32 	[%rd2+2796], %f151;
	ld.shared.f32 	%f152, [%r106+348];
	st.local.f32 	[%rd2+2800], %f152;
	ld.shared.f32 	%f153, [%r106+352];
	st.local.f32 	[%rd2+2804], %f153;
	ld.shared.f32 	%f154, [%r106+384];
	st.local.f32 	[%rd2+2808], %f154;
	ld.shared.f32 	%f155, [%r106+388];
	st.local.f32 	[%rd2+2812], %f155;
	ld.shared.f32 	%f156, [%r106+392];
	st.local.f32 	[%rd2+2816], %f156;
	ld.shared.f32 	%f157, [%r106+396];
	st.local.f32 	[%rd2+2820], %f157;
	ld.shared.f32 	%f158, [%r106+400];
	st.local.f32 	[%rd2+2824], %f158;
	ld.shared.f32 	%f159, [%r106+404];
	st.local.f32 	[%rd2+2828], %f159;
	ld.shared.f32 	%f160, [%r106+408];
	st.local.f32 	[%rd2+2832], %f160;
	ld.shared.f32 	%f161, [%r106+412];
	st.local.f32 	[%rd2+2836], %f161;
	ld.shared.f32 	%f162, [%r106+416];
	st.local.f32 	[%rd2+2840], %f162;
	ld.shared.f32 	%f163, [%r106+448];
	st.local.f32 	[%rd2+2844], %f163;
	ld.shared.f32 	%f164, [%r106+452];
	st.local.f32 	[%rd2+2848], %f164;
	ld.shared.f32 	%f165, [%r106+456];
	st.local.f32 	[%rd2+2852], %f165;
	ld.shared.f32 	%f166, [%r106+460];
	st.local.f32 	[%rd2+2856], %f166;
	ld.shared.f32 	%f167, [%r106+464];
	st.local.f32 	[%rd2+2860], %f167;
	ld.shared.f32 	%f168, [%r106+468];
	st.local.f32 	[%rd2+2864], %f168;
	ld.shared.f32 	%f169, [%r106+472];
	st.local.f32 	[%rd2+2868], %f169;
	ld.shared.f32 	%f170, [%r106+476];
	st.local.f32 	[%rd2+2872], %f170;
	ld.shared.f32 	%f171, [%r106+480];
	st.local.f32 	[%rd2+2876], %f171;
	ld.shared.f32 	%f172, [%r106+512];
	st.local.f32 	[%rd2+2880], %f172;
	ld.shared.f32 	%f173, [%r106+516];
	st.local.f32 	[%rd2+2884], %f173;
	ld.shared.f32 	%f174, [%r106+520];
	st.local.f32 	[%rd2+2888], %f174;
	ld.shared.f32 	%f175, [%r106+524];
	st.local.f32 	[%rd2+2892], %f175;
	ld.shared.f32 	%f176, [%r106+528];
	st.local.f32 	[%rd2+2896], %f176;
	ld.shared.f32 	%f177, [%r106+532];
	st.local.f32 	[%rd2+2900], %f177;
	ld.shared.f32 	%f178, [%r106+536];
	st.local.f32 	[%rd2+2904], %f178;
	ld.shared.f32 	%f179, [%r106+540];
	st.local.f32 	[%rd2+2908], %f179;
	ld.shared.f32 	%f180, [%r106+544];
	st.local.f32 	[%rd2+2912], %f180;
	ld.local.f32 	%f181, [%rd2];
	add.f32 	%f182, %f181, 0f00000000;
	ld.local.f32 	%f183, [%rd2+4];
	add.f32 	%f184, %f182, %f183;
	ld.local.f32 	%f185, [%rd2+8];
	add.f32 	%f186, %f184, %f185;
	ld.local.f32 	%f187, [%rd2+12];
	add.f32 	%f188, %f186, %f187;
	ld.local.f32 	%f189, [%rd2+16];
	add.f32 	%f190, %f188, %f189;
	ld.local.f32 	%f191, [%rd2+20];
	add.f32 	%f192, %f190, %f191;
	ld.local.f32 	%f193, [%rd2+24];
	add.f32 	%f194, %f192, %f193;
	ld.local.f32 	%f195, [%rd2+28];
	add.f32 	%f196, %f194, %f195;
	ld.local.f32 	%f197, [%rd2+32];
	add.f32 	%f198, %f196, %f197;
	ld.local.f32 	%f199, [%rd2+36];
	add.f32 	%f200, %f198, %f199;
	ld.local.f32 	%f201, [%rd2+40];
	add.f32 	%f202, %f200, %f201;
	ld.local.f32 	%f203, [%rd2+44];
	add.f32 	%f204, %f202, %f203;
	ld.local.f32 	%f205, [%rd2+48];
	add.f32 	%f206, %f204, %f205;
	ld.local.f32 	%f207, [%rd2+52];
	add.f32 	%f208, %f206, %f207;
	ld.local.f32 	%f209, [%rd2+56];
	add.f32 	%f210, %f208, %f209;
	ld.local.f32 	%f211, [%rd2+60];
	add.f32 	%f212, %f210, %f211;
	ld.local.f32 	%f213, [%rd2+64];
	add.f32 	%f214, %f212, %f213;
	ld.local.f32 	%f215, [%rd2+68];
	add.f32 	%f216, %f214, %f215;
	ld.local.f32 	%f217, [%rd2+72];
	add.f32 	%f218, %f216, %f217;
	ld.local.f32 	%f219, [%rd2+76];
	add.f32 	%f220, %f218, %f219;
	ld.local.f32 	%f221, [%rd2+80];
	add.f32 	%f222, %f220, %f221;
	ld.local.f32 	%f223, [%rd2+84];
	add.f32 	%f224, %f222, %f223;
	ld.local.f32 	%f225, [%rd2+88];
	add.f32 	%f226, %f224, %f225;
	ld.local.f32 	%f227, [%rd2+92];
	add.f32 	%f228, %f226, %f227;
	ld.local.f32 	%f229, [%rd2+96];
	add.f32 	%f230, %f228, %f229;
	ld.local.f32 	%f231, [%rd2+100];
	add.f32 	%f232, %f230, %f231;
	ld.local.f32 	%f233, [%rd2+104];
	add.f32 	%f234, %f232, %f233;
	ld.local.f32 	%f235, [%rd2+108];
	add.f32 	%f236, %f234, %f235;
	ld.local.f32 	%f237, [%rd2+112];
	add.f32 	%f238, %f236, %f237;
	ld.local.f32 	%f239, [%rd2+116];
	add.f32 	%f240, %f238, %f239;
	ld.local.f32 	%f241, [%rd2+120];
	add.f32 	%f242, %f240, %f241;
	ld.local.f32 	%f243, [%rd2+124];
	add.f32 	%f244, %f242, %f243;
	ld.local.f32 	%f245, [%rd2+128];
	add.f32 	%f246, %f244, %f245;
	ld.local.f32 	%f247, [%rd2+132];
	add.f32 	%f248, %f246, %f247;
	ld.local.f32 	%f249, [%rd2+136];
	add.f32 	%f250, %f248, %f249;
	ld.local.f32 	%f251, [%rd2+140];
	add.f32 	%f252, %f250, %f251;
	ld.local.f32 	%f253, [%rd2+144];
	add.f32 	%f254, %f252, %f253;
	ld.local.f32 	%f255, [%rd2+148];
	add.f32 	%f256, %f254, %f255;
	ld.local.f32 	%f257, [%rd2+152];
	add.f32 	%f258, %f256, %f257;
	ld.local.f32 	%f259, [%rd2+156];
	add.f32 	%f260, %f258, %f259;
	ld.local.f32 	%f261, [%rd2+160];
	add.f32 	%f262, %f260, %f261;
	ld.local.f32 	%f263, [%rd2+164];
	add.f32 	%f264, %f262, %f263;
	ld.local.f32 	%f265, [%rd2+168];
	add.f32 	%f266, %f264, %f265;
	ld.local.f32 	%f267, [%rd2+172];
	add.f32 	%f268, %f266, %f267;
	ld.local.f32 	%f269, [%rd2+176];
	add.f32 	%f270, %f268, %f269;
	ld.local.f32 	%f271, [%rd2+180];
	add.f32 	%f272, %f270, %f271;
	ld.local.f32 	%f273, [%rd2+184];
	add.f32 	%f274, %f272, %f273;
	ld.local.f32 	%f275, [%rd2+188];
	add.f32 	%f276, %f274, %f275;
	ld.local.f32 	%f277, [%rd2+192];
	add.f32 	%f278, %f276, %f277;
	ld.local.f32 	%f279, [%rd2+196];
	add.f32 	%f280, %f278, %f279;
	ld.local.f32 	%f281, [%rd2+200];
	add.f32 	%f282, %f280, %f281;
	ld.local.f32 	%f283, [%rd2+204];
	add.f32 	%f284, %f282, %f283;
	ld.local.f32 	%f285, [%rd2+208];
	add.f32 	%f286, %f284, %f285;
	ld.local.f32 	%f287, [%rd2+212];
	add.f32 	%f288, %f286, %f287;
	ld.local.f32 	%f289, [%rd2+216];
	add.f32 	%f290, %f288, %f289;
	ld.local.f32 	%f291, [%rd2+220];
	add.f32 	%f292, %f290, %f291;
	ld.local.f32 	%f293, [%rd2+224];
	add.f32 	%f294, %f292, %f293;
	ld.local.f32 	%f295, [%rd2+228];
	add.f32 	%f296, %f294, %f295;
	ld.local.f32 	%f297, [%rd2+232];
	add.f32 	%f298, %f296, %f297;
	ld.local.f32 	%f299, [%rd2+236];
	add.f32 	%f300, %f298, %f299;
	ld.local.f32 	%f301, [%rd2+240];
	add.f32 	%f302, %f300, %f301;
	ld.local.f32 	%f303, [%rd2+244];
	add.f32 	%f304, %f302, %f303;
	ld.local.f32 	%f305, [%rd2+248];
	add.f32 	%f306, %f304, %f305;
	ld.local.f32 	%f307, [%rd2+252];
	add.f32 	%f308, %f306, %f307;
	ld.local.f32 	%f309, [%rd2+256];
	add.f32 	%f310, %f308, %f309;
	ld.local.f32 	%f311, [%rd2+260];
	add.f32 	%f312, %f310, %f311;
	ld.local.f32 	%f313, [%rd2+264];
	add.f32 	%f314, %f312, %f313;
	ld.local.f32 	%f315, [%rd2+268];
	add.f32 	%f316, %f314, %f315;
	ld.local.f32 	%f317, [%rd2+272];
	add.f32 	%f318, %f316, %f317;
	ld.local.f32 	%f319, [%rd2+276];
	add.f32 	%f320, %f318, %f319;
	ld.local.f32 	%f321, [%rd2+280];
	add.f32 	%f322, %f320, %f321;
	ld.local.f32 	%f323, [%rd2+284];
	add.f32 	%f324, %f322, %f323;
	ld.local.f32 	%f325, [%rd2+288];
	add.f32 	%f326, %f324, %f325;
	ld.local.f32 	%f327, [%rd2+292];
	add.f32 	%f328, %f326, %f327;
	ld.local.f32 	%f329, [%rd2+296];
	add.f32 	%f330, %f328, %f329;
	ld.local.f32 	%f331, [%rd2+300];
	add.f32 	%f332, %f330, %f331;
	ld.local.f32 	%f333, [%rd2+304];
	add.f32 	%f334, %f332, %f333;
	ld.local.f32 	%f335, [%rd2+308];
	add.f32 	%f336, %f334, %f335;
	ld.local.f32 	%f337, [%rd2+312];
	add.f32 	%f338, %f336, %f337;
	ld.local.f32 	%f339, [%rd2+316];
	add.f32 	%f340, %f338, %f339;
	ld.local.f32 	%f341, [%rd2+320];
	add.f32 	%f342, %f340, %f341;
	ld.local.f32 	%f343, [%rd2+324];
	add.f32 	%f344, %f342, %f343;
	ld.local.f32 	%f345, [%rd2+328];
	add.f32 	%f346, %f344, %f345;
	ld.local.f32 	%f347, [%rd2+332];
	add.f32 	%f348, %f346, %f347;
	ld.local.f32 	%f349, [%rd2+336];
	add.f32 	%f350, %f348, %f349;
	ld.local.f32 	%f351, [%rd2+340];
	add.f32 	%f352, %f350, %f351;
	ld.local.f32 	%f353, [%rd2+344];
	add.f32 	%f354, %f352, %f353;
	ld.local.f32 	%f355, [%rd2+348];
	add.f32 	%f356, %f354, %f355;
	ld.local.f32 	%f357, [%rd2+352];
	add.f32 	%f358, %f356, %f357;
	ld.local.f32 	%f359, [%rd2+356];
	add.f32 	%f360, %f358, %f359;
	ld.local.f32 	%f361, [%rd2+360];
	add.f32 	%f362, %f360, %f361;
	ld.local.f32 	%f363, [%rd2+364];
	add.f32 	%f364, %f362, %f363;
	ld.local.f32 	%f365, [%rd2+368];
	add.f32 	%f366, %f364, %f365;
	ld.local.f32 	%f367, [%rd2+372];
	add.f32 	%f368, %f366, %f367;
	ld.local.f32 	%f369, [%rd2+376];
	add.f32 	%f370, %f368, %f369;
	ld.local.f32 	%f371, [%rd2+380];
	add.f32 	%f372, %f370, %f371;
	ld.local.f32 	%f373, [%rd2+384];
	add.f32 	%f374, %f372, %f373;
	ld.local.f32 	%f375, [%rd2+388];
	add.f32 	%f376, %f374, %f375;
	ld.local.f32 	%f377, [%rd2+392];
	add.f32 	%f378, %f376, %f377;
	ld.local.f32 	%f379, [%rd2+396];
	add.f32 	%f380, %f378, %f379;
	ld.local.f32 	%f381, [%rd2+400];
	add.f32 	%f382, %f380, %f381;
	ld.local.f32 	%f383, [%rd2+404];
	add.f32 	%f384, %f382, %f383;
	ld.local.f32 	%f385, [%rd2+408];
	add.f32 	%f386, %f384, %f385;
	ld.local.f32 	%f387, [%rd2+412];
	add.f32 	%f388, %f386, %f387;
	ld.local.f32 	%f389, [%rd2+416];
	add.f32 	%f390, %f388, %f389;
	ld.local.f32 	%f391, [%rd2+420];
	add.f32 	%f392, %f390, %f391;
	ld.local.f32 	%f393, [%rd2+424];
	add.f32 	%f394, %f392, %f393;
	ld.local.f32 	%f395, [%rd2+428];
	add.f32 	%f396, %f394, %f395;
	ld.local.f32 	%f397, [%rd2+432];
	add.f32 	%f398, %f396, %f397;
	ld.local.f32 	%f399, [%rd2+436];
	add.f32 	%f400, %f398, %f399;
	ld.local.f32 	%f401, [%rd2+440];
	add.f32 	%f402, %f400, %f401;
	ld.local.f32 	%f403, [%rd2+444];
	add.f32 	%f404, %f402, %f403;
	ld.local.f32 	%f405, [%rd2+448];
	add.f32 	%f406, %f404, %f405;
	ld.local.f32 	%f407, [%rd2+452];
	add.f32 	%f408, %f406, %f407;
	ld.local.f32 	%f409, [%rd2+456];
	add.f32 	%f410, %f408, %f409;
	ld.local.f32 	%f411, [%rd2+460];
	add.f32 	%f412, %f410, %f411;
	ld.local.f32 	%f413, [%rd2+464];
	add.f32 	%f414, %f412, %f413;
	ld.local.f32 	%f415, [%rd2+468];
	add.f32 	%f416, %f414, %f415;
	ld.local.f32 	%f417, [%rd2+472];
	add.f32 	%f418, %f416, %f417;
	ld.local.f32 	%f419, [%rd2+476];
	add.f32 	%f420, %f418, %f419;
	ld.local.f32 	%f421, [%rd2+480];
	add.f32 	%f422, %f420, %f421;
	ld.local.f32 	%f423, [%rd2+484];
	add.f32 	%f424, %f422, %f423;
	ld.local.f32 	%f425, [%rd2+488];
	add.f32 	%f426, %f424, %f425;
	ld.local.f32 	%f427, [%rd2+492];
	add.f32 	%f428, %f426, %f427;
	ld.local.f32 	%f429, [%rd2+496];
	add.f32 	%f430, %f428, %f429;
	ld.local.f32 	%f431, [%rd2+500];
	add.f32 	%f432, %f430, %f431;
	ld.local.f32 	%f433, [%rd2+504];
	add.f32 	%f434, %f432, %f433;
	ld.local.f32 	%f435, [%rd2+508];
	add.f32 	%f436, %f434, %f435;
	ld.local.f32 	%f437, [%rd2+512];
	add.f32 	%f438, %f436, %f437;
	ld.local.f32 	%f439, [%rd2+516];
	add.f32 	%f440, %f438, %f439;
	ld.local.f32 	%f441, [%rd2+520];
	add.f32 	%f442, %f440, %f441;
	ld.local.f32 	%f443, [%rd2+524];
	add.f32 	%f444, %f442, %f443;
	ld.local.f32 	%f445, [%rd2+528];
	add.f32 	%f446, %f444, %f445;
	ld.local.f32 	%f447, [%rd2+532];
	add.f32 	%f448, %f446, %f447;
	ld.local.f32 	%f449, [%rd2+536];
	add.f32 	%f450, %f448, %f449;
	ld.local.f32 	%f451, [%rd2+540];
	add.f32 	%f452, %f450, %f451;
	ld.local.f32 	%f453, [%rd2+544];
	add.f32 	%f454, %f452, %f453;
	ld.local.f32 	%f455, [%rd2+548];
	add.f32 	%f456, %f454, %f455;
	ld.local.f32 	%f457, [%rd2+552];
	add.f32 	%f458, %f456, %f457;
	ld.local.f32 	%f459, [%rd2+556];
	add.f32 	%f460, %f458, %f459;
	ld.local.f32 	%f461, [%rd2+560];
	add.f32 	%f462, %f460, %f461;
	ld.local.f32 	%f463, [%rd2+564];
	add.f32 	%f464, %f462, %f463;
	ld.local.f32 	%f465, [%rd2+568];
	add.f32 	%f466, %f464, %f465;
	ld.local.f32 	%f467, [%rd2+572];
	add.f32 	%f468, %f466, %f467;
	ld.local.f32 	%f469, [%rd2+576];
	add.f32 	%f470, %f468, %f469;
	ld.local.f32 	%f471, [%rd2+580];
	add.f32 	%f472, %f470, %f471;
	ld.local.f32 	%f473, [%rd2+584];
	add.f32 	%f474, %f472, %f473;
	ld.local.f32 	%f475, [%rd2+588];
	add.f32 	%f476, %f474, %f475;
	ld.local.f32 	%f477, [%rd2+592];
	add.f32 	%f478, %f476, %f477;
	ld.local.f32 	%f479, [%rd2+596];
	add.f32 	%f480, %f478, %f479;
	ld.local.f32 	%f481, [%rd2+600];
	add.f32 	%f482, %f480, %f481;
	ld.local.f32 	%f483, [%rd2+604];
	add.f32 	%f484, %f482, %f483;
	ld.local.f32 	%f485, [%rd2+608];
	add.f32 	%f486, %f484, %f485;
	ld.local.f32 	%f487, [%rd2+612];
	add.f32 	%f488, %f486, %f487;
	ld.local.f32 	%f489, [%rd2+616];
	add.f32 	%f490, %f488, %f489;
	ld.local.f32 	%f491, [%rd2+620];
	add.f32 	%f492, %f490, %f491;
	ld.local.f32 	%f493, [%rd2+624];
	add.f32 	%f494, %f492, %f493;
	ld.local.f32 	%f495, [%rd2+628];
	add.f32 	%f496, %f494, %f495;
	ld.local.f32 	%f497, [%rd2+632];
	add.f32 	%f498, %f496, %f497;
	ld.local.f32 	%f499, [%rd2+636];
	add.f32 	%f500, %f498, %f499;
	ld.local.f32 	%f501, [%rd2+640];
	add.f32 	%f502, %f500, %f501;
	ld.local.f32 	%f503, [%rd2+644];
	add.f32 	%f504, %f502, %f503;
	ld.local.f32 	%f505, [%rd2+648];
	add.f32 	%f506, %f504, %f505;
	ld.local.f32 	%f507, [%rd2+652];
	add.f32 	%f508, %f506, %f507;
	ld.local.f32 	%f509, [%rd2+656];
	add.f32 	%f510, %f508, %f509;
	ld.local.f32 	%f511, [%rd2+660];
	add.f32 	%f512, %f510, %f511;
	ld.local.f32 	%f513, [%rd2+664];
	add.f32 	%f514, %f512, %f513;
	ld.local.f32 	%f515, [%rd2+668];
	add.f32 	%f516, %f514, %f515;
	ld.local.f32 	%f517, [%rd2+672];
	add.f32 	%f518, %f516, %f517;
	ld.local.f32 	%f519, [%rd2+676];
	add.f32 	%f520, %f518, %f519;
	ld.local.f32 	%f521, [%rd2+680];
	add.f32 	%f522, %f520, %f521;
	ld.local.f32 	%f523, [%rd2+684];
	add.f32 	%f524, %f522, %f523;
	ld.local.f32 	%f525, [%rd2+688];
	add.f32 	%f526, %f524, %f525;
	ld.local.f32 	%f527, [%rd2+692];
	add.f32 	%f528, %f526, %f527;
	ld.local.f32 	%f529, [%rd2+696];
	add.f32 	%f530, %f528, %f529;
	ld.local.f32 	%f531, [%rd2+700];
	add.f32 	%f532, %f530, %f531;
	ld.local.f32 	%f533, [%rd2+704];
	add.f32 	%f534, %f532, %f533;
	ld.local.f32 	%f535, [%rd2+708];
	add.f32 	%f536, %f534, %f535;
	ld.local.f32 	%f537, [%rd2+712];
	add.f32 	%f538, %f536, %f537;
	ld.local.f32 	%f539, [%rd2+716];
	add.f32 	%f540, %f538, %f539;
	ld.local.f32 	%f541, [%rd2+720];
	add.f32 	%f542, %f540, %f541;
	ld.local.f32 	%f543, [%rd2+724];
	add.f32 	%f544, %f542, %f543;
	ld.local.f32 	%f545, [%rd2+728];
	add.f32 	%f546, %f544, %f545;
	ld.local.f32 	%f547, [%rd2+732];
	add.f32 	%f548, %f546, %f547;
	ld.local.f32 	%f549, [%rd2+736];
	add.f32 	%f550, %f548, %f549;
	ld.local.f32 	%f551, [%rd2+740];
	add.f32 	%f552, %f550, %f551;
	ld.local.f32 	%f553, [%rd2+744];
	add.f32 	%f554, %f552, %f553;
	ld.local.f32 	%f555, [%rd2+748];
	add.f32 	%f556, %f554, %f555;
	ld.local.f32 	%f557, [%rd2+752];
	add.f32 	%f558, %f556, %f557;
	ld.local.f32 	%f559, [%rd2+756];
	add.f32 	%f560, %f558, %f559;
	ld.local.f32 	%f561, [%rd2+760];
	add.f32 	%f562, %f560, %f561;
	ld.local.f32 	%f563, [%rd2+764];
	add.f32 	%f564, %f562, %f563;
	ld.local.f32 	%f565, [%rd2+768];
	add.f32 	%f566, %f564, %f565;
	ld.local.f32 	%f567, [%rd2+772];
	add.f32 	%f568, %f566, %f567;
	ld.local.f32 	%f569, [%rd2+776];
	add.f32 	%f570, %f568, %f569;
	ld.local.f32 	%f571, [%rd2+780];
	add.f32 	%f572, %f570, %f571;
	ld.local.f32 	%f573, [%rd2+784];
	add.f32 	%f574, %f572, %f573;
	ld.local.f32 	%f575, [%rd2+788];
	add.f32 	%f576, %f574, %f575;
	ld.local.f32 	%f577, [%rd2+792];
	add.f32 	%f578, %f576, %f577;
	ld.local.f32 	%f579, [%rd2+796];
	add.f32 	%f580, %f578, %f579;
	ld.local.f32 	%f581, [%rd2+800];
	add.f32 	%f582, %f580, %f581;
	ld.local.f32 	%f583, [%rd2+804];
	add.f32 	%f584, %f582, %f583;
	ld.local.f32 	%f585, [%rd2+808];
	add.f32 	%f586, %f584, %f585;
	ld.local.f32 	%f587, [%rd2+812];
	add.f32 	%f588, %f586, %f587;
	ld.local.f32 	%f589, [%rd2+816];
	add.f32 	%f590, %f588, %f589;
	ld.local.f32 	%f591, [%rd2+820];
	add.f32 	%f592, %f590, %f591;
	ld.local.f32 	%f593, [%rd2+824];
	add.f32 	%f594, %f592, %f593;
	ld.local.f32 	%f595, [%rd2+828];
	add.f32 	%f596, %f594, %f595;
	ld.local.f32 	%f597, [%rd2+832];
	add.f32 	%f598, %f596, %f597;
	ld.local.f32 	%f599, [%rd2+836];
	add.f32 	%f600, %f598, %f599;
	ld.local.f32 	%f601, [%rd2+840];
	add.f32 	%f602, %f600, %f601;
	ld.local.f32 	%f603, [%rd2+844];
	add.f32 	%f604, %f602, %f603;
	ld.local.f32 	%f605, [%rd2+848];
	add.f32 	%f606, %f604, %f605;
	ld.local.f32 	%f607, [%rd2+852];
	add.f32 	%f608, %f606, %f607;
	ld.local.f32 	%f609, [%rd2+856];
	add.f32 	%f610, %f608, %f609;
	ld.local.f32 	%f611, [%rd2+860];
	add.f32 	%f612, %f610, %f611;
	ld.local.f32 	%f613, [%rd2+864];
	add.f32 	%f614, %f612, %f613;
	ld.local.f32 	%f615, [%rd2+868];
	add.f32 	%f616, %f614, %f615;
	ld.local.f32 	%f617, [%rd2+872];
	add.f32 	%f618, %f616, %f617;
	ld.local.f32 	%f619, [%rd2+876];
	add.f32 	%f620, %f618, %f619;
	ld.local.f32 	%f621, [%rd2+880];
	add.f32 	%f622, %f620, %f621;
	ld.local.f32 	%f623, [%rd2+884];
	add.f32 	%f624, %f622, %f623;
	ld.local.f32 	%f625, [%rd2+888];
	add.f32 	%f626, %f624, %f625;
	ld.local.f32 	%f627, [%rd2+892];
	add.f32 	%f628, %f626, %f627;
	ld.local.f32 	%f629, [%rd2+896];
	add.f32 	%f630, %f628, %f629;
	ld.local.f32 	%f631, [%rd2+900];
	add.f32 	%f632, %f630, %f631;
	ld.local.f32 	%f633, [%rd2+904];
	add.f32 	%f634, %f632, %f633;
	ld.local.f32 	%f635, [%rd2+908];
	add.f32 	%f636, %f634, %f635;
	ld.local.f32 	%f637, [%rd2+912];
	add.f32 	%f638, %f636, %f637;
	ld.local.f32 	%f639, [%rd2+916];
	add.f32 	%f640, %f638, %f639;
	ld.local.f32 	%f641, [%rd2+920];
	add.f32 	%f642, %f640, %f641;
	ld.local.f32 	%f643, [%rd2+924];
	add.f32 	%f644, %f642, %f643;
	ld.local.f32 	%f645, [%rd2+928];
	add.f32 	%f646, %f644, %f645;
	ld.local.f32 	%f647, [%rd2+932];
	add.f32 	%f648, %f646, %f647;
	ld.local.f32 	%f649, [%rd2+936];
	add.f32 	%f650, %f648, %f649;
	ld.local.f32 	%f651, [%rd2+940];
	add.f32 	%f652, %f650, %f651;
	ld.local.f32 	%f653, [%rd2+944];
	add.f32 	%f654, %f652, %f653;
	ld.local.f32 	%f655, [%rd2+948];
	add.f32 	%f656, %f654, %f655;
	ld.local.f32 	%f657, [%rd2+952];
	add.f32 	%f658, %f656, %f657;
	ld.local.f32 	%f659, [%rd2+956];
	add.f32 	%f660, %f658, %f659;
	ld.local.f32 	%f661, [%rd2+960];
	add.f32 	%f662, %f660, %f661;
	ld.local.f32 	%f663, [%rd2+964];
	add.f32 	%f664, %f662, %f663;
	ld.local.f32 	%f665, [%rd2+968];
	add.f32 	%f666, %f664, %f665;
	ld.local.f32 	%f667, [%rd2+972];
	add.f32 	%f668, %f666, %f667;
	ld.local.f32 	%f669, [%rd2+976];
	add.f32 	%f670, %f668, %f669;
	ld.local.f32 	%f671, [%rd2+980];
	add.f32 	%f672, %f670, %f671;
	ld.local.f32 	%f673, [%rd2+984];
	add.f32 	%f674, %f672, %f673;
	ld.local.f32 	%f675, [%rd2+988];
	add.f32 	%f676, %f674, %f675;
	ld.local.f32 	%f677, [%rd2+992];
	add.f32 	%f678, %f676, %f677;
	ld.local.f32 	%f679, [%rd2+996];
	add.f32 	%f680, %f678, %f679;
	ld.local.f32 	%f681, [%rd2+1000];
	add.f32 	%f682, %f680, %f681;
	ld.local.f32 	%f683, [%rd2+1004];
	add.f32 	%f684, %f682, %f683;
	ld.local.f32 	%f685, [%rd2+1008];
	add.f32 	%f686, %f684, %f685;
	ld.local.f32 	%f687, [%rd2+1012];
	add.f32 	%f688, %f686, %f687;
	ld.local.f32 	%f689, [%rd2+1016];
	add.f32 	%f690, %f688, %f689;
	ld.local.f32 	%f691, [%rd2+1020];
	add.f32 	%f692, %f690, %f691;
	ld.local.f32 	%f693, [%rd2+1024];
	add.f32 	%f694, %f692, %f693;
	ld.local.f32 	%f695, [%rd2+1028];
	add.f32 	%f696, %f694, %f695;
	ld.local.f32 	%f697, [%rd2+1032];
	add.f32 	%f698, %f696, %f697;
	ld.local.f32 	%f699, [%rd2+1036];
	add.f32 	%f700, %f698, %f699;
	ld.local.f32 	%f701, [%rd2+1040];
	add.f32 	%f702, %f700, %f701;
	ld.local.f32 	%f703, [%rd2+1044];
	add.f32 	%f704, %f702, %f703;
	ld.local.f32 	%f705, [%rd2+1048];
	add.f32 	%f706, %f704, %f705;
	ld.local.f32 	%f707, [%rd2+1052];
	add.f32 	%f708, %f706, %f707;
	ld.local.f32 	%f709, [%rd2+1056];
	add.f32 	%f710, %f708, %f709;
	ld.local.f32 	%f711, [%rd2+1060];
	add.f32 	%f712, %f710, %f711;
	ld.local.f32 	%f713, [%rd2+1064];
	add.f32 	%f714, %f712, %f713;
	ld.local.f32 	%f715, [%rd2+1068];
	add.f32 	%f716, %f714, %f715;
	ld.local.f32 	%f717, [%rd2+1072];
	add.f32 	%f718, %f716, %f717;
	ld.local.f32 	%f719, [%rd2+1076];
	add.f32 	%f720, %f718, %f719;
	ld.local.f32 	%f721, [%rd2+1080];
	add.f32 	%f722, %f720, %f721;
	ld.local.f32 	%f723, [%rd2+1084];
	add.f32 	%f724, %f722, %f723;
	ld.local.f32 	%f725, [%rd2+1088];
	add.f32 	%f726, %f724, %f725;
	ld.local.f32 	%f727, [%rd2+1092];
	add.f32 	%f728, %f726, %f727;
	ld.local.f32 	%f729, [%rd2+1096];
	add.f32 	%f730, %f728, %f729;
	ld.local.f32 	%f731, [%rd2+1100];
	add.f32 	%f732, %f730, %f731;
	ld.local.f32 	%f733, [%rd2+1104];
	add.f32 	%f734, %f732, %f733;
	ld.local.f32 	%f735, [%rd2+1108];
	add.f32 	%f736, %f734, %f735;
	ld.local.f32 	%f737, [%rd2+1112];
	add.f32 	%f738, %f736, %f737;
	ld.local.f32 	%f739, [%rd2+1116];
	add.f32 	%f740, %f738, %f739;
	ld.local.f32 	%f741, [%rd2+1120];
	add.f32 	%f742, %f740, %f741;
	ld.local.f32 	%f743, [%rd2+1124];
	add.f32 	%f744, %f742, %f743;
	ld.local.f32 	%f745, [%rd2+1128];
	add.f32 	%f746, %f744, %f745;
	ld.local.f32 	%f747, [%rd2+1132];
	add.f32 	%f748, %f746, %f747;
	ld.local.f32 	%f749, [%rd2+1136];
	add.f32 	%f750, %f748, %f749;
	ld.local.f32 	%f751, [%rd2+1140];
	add.f32 	%f752, %f750, %f751;
	ld.local.f32 	%f753, [%rd2+1144];
	add.f32 	%f754, %f752, %f753;
	ld.local.f32 	%f755, [%rd2+1148];
	add.f32 	%f756, %f754, %f755;
	ld.local.f32 	%f757, [%rd2+1152];
	add.f32 	%f758, %f756, %f757;
	ld.local.f32 	%f759, [%rd2+1156];
	add.f32 	%f760, %f758, %f759;
	ld.local.f32 	%f761, [%rd2+1160];
	add.f32 	%f762, %f760, %f761;
	ld.local.f32 	%f763, [%rd2+1164];
	add.f32 	%f764, %f762, %f763;
	ld.local.f32 	%f765, [%rd2+1168];
	add.f32 	%f766, %f764, %f765;
	ld.local.f32 	%f767, [%rd2+1172];
	add.f32 	%f768, %f766, %f767;
	ld.local.f32 	%f769, [%rd2+1176];
	add.f32 	%f770, %f768, %f769;
	ld.local.f32 	%f771, [%rd2+1180];
	add.f32 	%f772, %f770, %f771;
	ld.local.f32 	%f773, [%rd2+1184];
	add.f32 	%f774, %f772, %f773;
	ld.local.f32 	%f775, [%rd2+1188];
	add.f32 	%f776, %f774, %f775;
	ld.local.f32 	%f777, [%rd2+1192];
	add.f32 	%f778, %f776, %f777;
	ld.local.f32 	%f779, [%rd2+1196];
	add.f32 	%f780, %f778, %f779;
	ld.local.f32 	%f781, [%rd2+1200];
	add.f32 	%f782, %f780, %f781;
	ld.local.f32 	%f783, [%rd2+1204];
	add.f32 	%f784, %f782, %f783;
	ld.local.f32 	%f785, [%rd2+1208];
	add.f32 	%f786, %f784, %f785;
	ld.local.f32 	%f787, [%rd2+1212];
	add.f32 	%f788, %f786, %f787;
	ld.local.f32 	%f789, [%rd2+1216];
	add.f32 	%f790, %f788, %f789;
	ld.local.f32 	%f791, [%rd2+1220];
	add.f32 	%f792, %f790, %f791;
	ld.local.f32 	%f793, [%rd2+1224];
	add.f32 	%f794, %f792, %f793;
	ld.local.f32 	%f795, [%rd2+1228];
	add.f32 	%f796, %f794, %f795;
	ld.local.f32 	%f797, [%rd2+1232];
	add.f32 	%f798, %f796, %f797;
	ld.local.f32 	%f799, [%rd2+1236];
	add.f32 	%f800, %f798, %f799;
	ld.local.f32 	%f801, [%rd2+1240];
	add.f32 	%f802, %f800, %f801;
	ld.local.f32 	%f803, [%rd2+1244];
	add.f32 	%f804, %f802, %f803;
	ld.local.f32 	%f805, [%rd2+1248];
	add.f32 	%f806, %f804, %f805;
	ld.local.f32 	%f807, [%rd2+1252];
	add.f32 	%f808, %f806, %f807;
	ld.local.f32 	%f809, [%rd2+1256];
	add.f32 	%f810, %f808, %f809;
	ld.local.f32 	%f811, [%rd2+1260];
	add.f32 	%f812, %f810, %f811;
	ld.local.f32 	%f813, [%rd2+1264];
	add.f32 	%f814, %f812, %f813;
	ld.local.f32 	%f815, [%rd2+1268];
	add.f32 	%f816, %f814, %f815;
	ld.local.f32 	%f817, [%rd2+1272];
	add.f32 	%f818, %f816, %f817;
	ld.local.f32 	%f819, [%rd2+1276];
	add.f32 	%f820, %f818, %f819;
	ld.local.f32 	%f821, [%rd2+1280];
	add.f32 	%f822, %f820, %f821;
	ld.local.f32 	%f823, [%rd2+1284];
	add.f32 	%f824, %f822, %f823;
	ld.local.f32 	%f825, [%rd2+1288];
	add.f32 	%f826, %f824, %f825;
	ld.local.f32 	%f827, [%rd2+1292];
	add.f32 	%f828, %f826, %f827;
	ld.local.f32 	%f829, [%rd2+1296];
	add.f32 	%f830, %f828, %f829;
	ld.local.f32 	%f831, [%rd2+1300];
	add.f32 	%f832, %f830, %f831;
	ld.local.f32 	%f833, [%rd2+1304];
	add.f32 	%f834, %f832, %f833;
	ld.local.f32 	%f835, [%rd2+1308];
	add.f32 	%f836, %f834, %f835;
	ld.local.f32 	%f837, [%rd2+1312];
	add.f32 	%f838, %f836, %f837;
	ld.local.f32 	%f839, [%rd2+1316];
	add.f32 	%f840, %f838, %f839;
	ld.local.f32 	%f841, [%rd2+1320];
	add.f32 	%f842, %f840, %f841;
	ld.local.f32 	%f843, [%rd2+1324];
	add.f32 	%f844, %f842, %f843;
	ld.local.f32 	%f845, [%rd2+1328];
	add.f32 	%f846, %f844, %f845;
	ld.local.f32 	%f847, [%rd2+1332];
	add.f32 	%f848, %f846, %f847;
	ld.local.f32 	%f849, [%rd2+1336];
	add.f32 	%f850, %f848, %f849;
	ld.local.f32 	%f851, [%rd2+1340];
	add.f32 	%f852, %f850, %f851;
	ld.local.f32 	%f853, [%rd2+1344];
	add.f32 	%f854, %f852, %f853;
	ld.local.f32 	%f855, [%rd2+1348];
	add.f32 	%f856, %f854, %f855;
	ld.local.f32 	%f857, [%rd2+1352];
	add.f32 	%f858, %f856, %f857;
	ld.local.f32 	%f859, [%rd2+1356];
	add.f32 	%f860, %f858, %f859;
	ld.local.f32 	%f861, [%rd2+1360];
	add.f32 	%f862, %f860, %f861;
	ld.local.f32 	%f863, [%rd2+1364];
	add.f32 	%f864, %f862, %f863;
	ld.local.f32 	%f865, [%rd2+1368];
	add.f32 	%f866, %f864, %f865;
	ld.local.f32 	%f867, [%rd2+1372];
	add.f32 	%f868, %f866, %f867;
	ld.local.f32 	%f869, [%rd2+1376];
	add.f32 	%f870, %f868, %f869;
	ld.local.f32 	%f871, [%rd2+1380];
	add.f32 	%f872, %f870, %f871;
	ld.local.f32 	%f873, [%rd2+1384];
	add.f32 	%f874, %f872, %f873;
	ld.local.f32 	%f875, [%rd2+1388];
	add.f32 	%f876, %f874, %f875;
	ld.local.f32 	%f877, [%rd2+1392];
	add.f32 	%f878, %f876, %f877;
	ld.local.f32 	%f879, [%rd2+1396];
	add.f32 	%f880, %f878, %f879;
	ld.local.f32 	%f881, [%rd2+1400];
	add.f32 	%f882, %f880, %f881;
	ld.local.f32 	%f883, [%rd2+1404];
	add.f32 	%f884, %f882, %f883;
	ld.local.f32 	%f885, [%rd2+1408];
	add.f32 	%f886, %f884, %f885;
	ld.local.f32 	%f887, [%rd2+1412];
	add.f32 	%f888, %f886, %f887;
	ld.local.f32 	%f889, [%rd2+1416];
	add.f32 	%f890, %f888, %f889;
	ld.local.f32 	%f891, [%rd2+1420];
	add.f32 	%f892, %f890, %f891;
	ld.local.f32 	%f893, [%rd2+1424];
	add.f32 	%f894, %f892, %f893;
	ld.local.f32 	%f895, [%rd2+1428];
	add.f32 	%f896, %f894, %f895;
	ld.local.f32 	%f897, [%rd2+1432];
	add.f32 	%f898, %f896, %f897;
	ld.local.f32 	%f899, [%rd2+1436];
	add.f32 	%f900, %f898, %f899;
	ld.local.f32 	%f901, [%rd2+1440];
	add.f32 	%f902, %f900, %f901;
	ld.local.f32 	%f903, [%rd2+1444];
	add.f32 	%f904, %f902, %f903;
	ld.local.f32 	%f905, [%rd2+1448];
	add.f32 	%f906, %f904, %f905;
	ld.local.f32 	%f907, [%rd2+1452];
	add.f32 	%f908, %f906, %f907;
	ld.local.f32 	%f909, [%rd2+1456];
	add.f32 	%f910, %f908, %f909;
	ld.local.f32 	%f911, [%rd2+1460];
	add.f32 	%f912, %f910, %f911;
	ld.local.f32 	%f913, [%rd2+1464];
	add.f32 	%f914, %f912, %f913;
	ld.local.f32 	%f915, [%rd2+1468];
	add.f32 	%f916, %f914, %f915;
	ld.local.f32 	%f917, [%rd2+1472];
	add.f32 	%f918, %f916, %f917;
	ld.local.f32 	%f919, [%rd2+1476];
	add.f32 	%f920, %f918, %f919;
	ld.local.f32 	%f921, [%rd2+1480];
	add.f32 	%f922, %f920, %f921;
	ld.local.f32 	%f923, [%rd2+1484];
	add.f32 	%f924, %f922, %f923;
	ld.local.f32 	%f925, [%rd2+1488];
	add.f32 	%f926, %f924, %f925;
	ld.local.f32 	%f927, [%rd2+1492];
	add.f32 	%f928, %f926, %f927;
	ld.local.f32 	%f929, [%rd2+1496];
	add.f32 	%f930, %f928, %f929;
	ld.local.f32 	%f931, [%rd2+1500];
	add.f32 	%f932, %f930, %f931;
	ld.local.f32 	%f933, [%rd2+1504];
	add.f32 	%f934, %f932, %f933;
	ld.local.f32 	%f935, [%rd2+1508];
	add.f32 	%f936, %f934, %f935;
	ld.local.f32 	%f937, [%rd2+1512];
	add.f32 	%f938, %f936, %f937;
	ld.local.f32 	%f939, [%rd2+1516];
	add.f32 	%f940, %f938, %f939;
	ld.local.f32 	%f941, [%rd2+1520];
	add.f32 	%f942, %f940, %f941;
	ld.local.f32 	%f943, [%rd2+1524];
	add.f32 	%f944, %f942, %f943;
	ld.local.f32 	%f945, [%rd2+1528];
	add.f32 	%f946, %f944, %f945;
	ld.local.f32 	%f947, [%rd2+1532];
	add.f32 	%f948, %f946, %f947;
	ld.local.f32 	%f949, [%rd2+1536];
	add.f32 	%f950, %f948, %f949;
	ld.local.f32 	%f951, [%rd2+1540];
	add.f32 	%f952, %f950, %f951;
	ld.local.f32 	%f953, [%rd2+1544];
	add.f32 	%f954, %f952, %f953;
	ld.local.f32 	%f955, [%rd2+1548];
	add.f32 	%f956, %f954, %f955;
	ld.local.f32 	%f957, [%rd2+1552];
	add.f32 	%f958, %f956, %f957;
	ld.local.f32 	%f959, [%rd2+1556];
	add.f32 	%f960, %f958, %f959;
	ld.local.f32 	%f961, [%rd2+1560];
	add.f32 	%f962, %f960, %f961;
	ld.local.f32 	%f963, [%rd2+1564];
	add.f32 	%f964, %f962, %f963;
	ld.local.f32 	%f965, [%rd2+1568];
	add.f32 	%f966, %f964, %f965;
	ld.local.f32 	%f967, [%rd2+1572];
	add.f32 	%f968, %f966, %f967;
	ld.local.f32 	%f969, [%rd2+1576];
	add.f32 	%f970, %f968, %f969;
	ld.local.f32 	%f971, [%rd2+1580];
	add.f32 	%f972, %f970, %f971;
	ld.local.f32 	%f973, [%rd2+1584];
	add.f32 	%f974, %f972, %f973;
	ld.local.f32 	%f975, [%rd2+1588];
	add.f32 	%f976, %f974, %f975;
	ld.local.f32 	%f977, [%rd2+1592];
	add.f32 	%f978, %f976, %f977;
	ld.local.f32 	%f979, [%rd2+1596];
	add.f32 	%f980, %f978, %f979;
	ld.local.f32 	%f981, [%rd2+1600];
	add.f32 	%f982, %f980, %f981;
	ld.local.f32 	%f983, [%rd2+1604];
	add.f32 	%f984, %f982, %f983;
	ld.local.f32 	%f985, [%rd2+1608];
	add.f32 	%f986, %f984, %f985;
	ld.local.f32 	%f987, [%rd2+1612];
	add.f32 	%f988, %f986, %f987;
	ld.local.f32 	%f989, [%rd2+1616];
	add.f32 	%f990, %f988, %f989;
	ld.local.f32 	%f991, [%rd2+1620];
	add.f32 	%f992, %f990, %f991;
	ld.local.f32 	%f993, [%rd2+1624];
	add.f32 	%f994, %f992, %f993;
	ld.local.f32 	%f995, [%rd2+1628];
	add.f32 	%f996, %f994, %f995;
	ld.local.f32 	%f997, [%rd2+1632];
	add.f32 	%f998, %f996, %f997;
	ld.local.f32 	%f999, [%rd2+1636];
	add.f32 	%f1000, %f998, %f999;
	ld.local.f32 	%f1001, [%rd2+1640];
	add.f32 	%f1002, %f1000, %f1001;
	ld.local.f32 	%f1003, [%rd2+1644];
	add.f32 	%f1004, %f1002, %f1003;
	ld.local.f32 	%f1005, [%rd2+1648];
	add.f32 	%f1006, %f1004, %f1005;
	ld.local.f32 	%f1007, [%rd2+1652];
	add.f32 	%f1008, %f1006, %f1007;
	ld.local.f32 	%f1009, [%rd2+1656];
	add.f32 	%f1010, %f1008, %f1009;
	ld.local.f32 	%f1011, [%rd2+1660];
	add.f32 	%f1012, %f1010, %f1011;
	ld.local.f32 	%f1013, [%rd2+1664];
	add.f32 	%f1014, %f1012, %f1013;
	ld.local.f32 	%f1015, [%rd2+1668];
	add.f32 	%f1016, %f1014, %f1015;
	ld.local.f32 	%f1017, [%rd2+1672];
	add.f32 	%f1018, %f1016, %f1017;
	ld.local.f32 	%f1019, [%rd2+1676];
	add.f32 	%f1020, %f1018, %f1019;
	ld.local.f32 	%f1021, [%rd2+1680];
	add.f32 	%f1022, %f1020, %f1021;
	ld.local.f32 	%f1023, [%rd2+1684];
	add.f32 	%f1024, %f1022, %f1023;
	ld.local.f32 	%f1025, [%rd2+1688];
	add.f32 	%f1026, %f1024, %f1025;
	ld.local.f32 	%f1027, [%rd2+1692];
	add.f32 	%f1028, %f1026, %f1027;
	ld.local.f32 	%f1029, [%rd2+1696];
	add.f32 	%f1030, %f1028, %f1029;
	ld.local.f32 	%f1031, [%rd2+1700];
	add.f32 	%f1032, %f1030, %f1031;
	ld.local.f32 	%f1033, [%rd2+1704];
	add.f32 	%f1034, %f1032, %f1033;
	ld.local.f32 	%f1035, [%rd2+1708];
	add.f32 	%f1036, %f1034, %f1035;
	ld.local.f32 	%f1037, [%rd2+1712];
	add.f32 	%f1038, %f1036, %f1037;
	ld.local.f32 	%f1039, [%rd2+1716];
	add.f32 	%f1040, %f1038, %f1039;
	ld.local.f32 	%f1041, [%rd2+1720];
	add.f32 	%f1042, %f1040, %f1041;
	ld.local.f32 	%f1043, [%rd2+1724];
	add.f32 	%f1044, %f1042, %f1043;
	ld.local.f32 	%f1045, [%rd2+1728];
	add.f32 	%f1046, %f1044, %f1045;
	ld.local.f32 	%f1047, [%rd2+1732];
	add.f32 	%f1048, %f1046, %f1047;
	ld.local.f32 	%f1049, [%rd2+1736];
	add.f32 	%f1050, %f1048, %f1049;
	ld.local.f32 	%f1051, [%rd2+1740];
	add.f32 	%f1052, %f1050, %f1051;
	ld.local.f32 	%f1053, [%rd2+1744];
	add.f32 	%f1054, %f1052, %f1053;
	ld.local.f32 	%f1055, [%rd2+1748];
	add.f32 	%f1056, %f1054, %f1055;
	ld.local.f32 	%f1057, [%rd2+1752];
	add.f32 	%f1058, %f1056, %f1057;
	ld.local.f32 	%f1059, [%rd2+1756];
	add.f32 	%f1060, %f1058, %f1059;
	ld.local.f32 	%f1061, [%rd2+1760];
	add.f32 	%f1062, %f1060, %f1061;
	ld.local.f32 	%f1063, [%rd2+1764];
	add.f32 	%f1064, %f1062, %f1063;
	ld.local.f32 	%f1065, [%rd2+1768];
	add.f32 	%f1066, %f1064, %f1065;
	ld.local.f32 	%f1067, [%rd2+1772];
	add.f32 	%f1068, %f1066, %f1067;
	ld.local.f32 	%f1069, [%rd2+1776];
	add.f32 	%f1070, %f1068, %f1069;
	ld.local.f32 	%f1071, [%rd2+1780];
	add.f32 	%f1072, %f1070, %f1071;
	ld.local.f32 	%f1073, [%rd2+1784];
	add.f32 	%f1074, %f1072, %f1073;
	ld.local.f32 	%f1075, [%rd2+1788];
	add.f32 	%f1076, %f1074, %f1075;
	ld.local.f32 	%f1077, [%rd2+1792];
	add.f32 	%f1078, %f1076, %f1077;
	ld.local.f32 	%f1079, [%rd2+1796];
	add.f32 	%f1080, %f1078, %f1079;
	ld.local.f32 	%f1081, [%rd2+1800];
	add.f32 	%f1082, %f1080, %f1081;
	ld.local.f32 	%f1083, [%rd2+1804];
	add.f32 	%f1084, %f1082, %f1083;
	ld.local.f32 	%f1085, [%rd2+1808];
	add.f32 	%f1086, %f1084, %f1085;
	ld.local.f32 	%f1087, [%rd2+1812];
	add.f32 	%f1088, %f1086, %f1087;
	ld.local.f32 	%f1089, [%rd2+1816];
	add.f32 	%f1090, %f1088, %f1089;
	ld.local.f32 	%f1091, [%rd2+1820];
	add.f32 	%f1092, %f1090, %f1091;
	ld.local.f32 	%f1093, [%rd2+1824];
	add.f32 	%f1094, %f1092, %f1093;
	ld.local.f32 	%f1095, [%rd2+1828];
	add.f32 	%f1096, %f1094, %f1095;
	ld.local.f32 	%f1097, [%rd2+1832];
	add.f32 	%f1098, %f1096, %f1097;
	ld.local.f32 	%f1099, [%rd2+1836];
	add.f32 	%f1100, %f1098, %f1099;
	ld.local.f32 	%f1101, [%rd2+1840];
	add.f32 	%f1102, %f1100, %f1101;
	ld.local.f32 	%f1103, [%rd2+1844];
	add.f32 	%f1104, %f1102, %f1103;
	ld.local.f32 	%f1105, [%rd2+1848];
	add.f32 	%f1106, %f1104, %f1105;
	ld.local.f32 	%f1107, [%rd2+1852];
	add.f32 	%f1108, %f1106, %f1107;
	ld.local.f32 	%f1109, [%rd2+1856];
	add.f32 	%f1110, %f1108, %f1109;
	ld.local.f32 	%f1111, [%rd2+1860];
	add.f32 	%f1112, %f1110, %f1111;
	ld.local.f32 	%f1113, [%rd2+1864];
	add.f32 	%f1114, %f1112, %f1113;
	ld.local.f32 	%f1115, [%rd2+1868];
	add.f32 	%f1116, %f1114, %f1115;
	ld.local.f32 	%f1117, [%rd2+1872];
	add.f32 	%f1118, %f1116, %f1117;
	ld.local.f32 	%f1119, [%rd2+1876];
	add.f32 	%f1120, %f1118, %f1119;
	ld.local.f32 	%f1121, [%rd2+1880];
	add.f32 	%f1122, %f1120, %f1121;
	ld.local.f32 	%f1123, [%rd2+1884];
	add.f32 	%f1124, %f1122, %f1123;
	ld.local.f32 	%f1125, [%rd2+1888];
	add.f32 	%f1126, %f1124, %f1125;
	ld.local.f32 	%f1127, [%rd2+1892];
	add.f32 	%f1128, %f1126, %f1127;
	ld.local.f32 	%f1129, [%rd2+1896];
	add.f32 	%f1130, %f1128, %f1129;
	ld.local.f32 	%f1131, [%rd2+1900];
	add.f32 	%f1132, %f1130, %f1131;
	ld.local.f32 	%f1133, [%rd2+1904];
	add.f32 	%f1134, %f1132, %f1133;
	ld.local.f32 	%f1135, [%rd2+1908];
	add.f32 	%f1136, %f1134, %f1135;
	ld.local.f32 	%f1137, [%rd2+1912];
	add.f32 	%f1138, %f1136, %f1137;
	ld.local.f32 	%f1139, [%rd2+1916];
	add.f32 	%f1140, %f1138, %f1139;
	ld.local.f32 	%f1141, [%rd2+1920];
	add.f32 	%f1142, %f1140, %f1141;
	ld.local.f32 	%f1143, [%rd2+1924];
	add.f32 	%f1144, %f1142, %f1143;
	ld.local.f32 	%f1145, [%rd2+1928];
	add.f32 	%f1146, %f1144, %f1145;
	ld.local.f32 	%f1147, [%rd2+1932];
	add.f32 	%f1148, %f1146, %f1147;
	ld.local.f32 	%f1149, [%rd2+1936];
	add.f32 	%f1150, %f1148, %f1149;
	ld.local.f32 	%f1151, [%rd2+1940];
	add.f32 	%f1152, %f1150, %f1151;
	ld.local.f32 	%f1153, [%rd2+1944];
	add.f32 	%f1154, %f1152, %f1153;
	ld.local.f32 	%f1155, [%rd2+1948];
	add.f32 	%f1156, %f1154, %f1155;
	ld.local.f32 	%f1157, [%rd2+1952];
	add.f32 	%f1158, %f1156, %f1157;
	ld.local.f32 	%f1159, [%rd2+1956];
	add.f32 	%f1160, %f1158, %f1159;
	ld.local.f32 	%f1161, [%rd2+1960];
	add.f32 	%f1162, %f1160, %f1161;
	ld.local.f32 	%f1163, [%rd2+1964];
	add.f32 	%f1164, %f1162, %f1163;
	ld.local.f32 	%f1165, [%rd2+1968];
	add.f32 	%f1166, %f1164, %f1165;
	ld.local.f32 	%f1167, [%rd2+1972];
	add.f32 	%f1168, %f1166, %f1167;
	ld.local.f32 	%f1169, [%rd2+1976];
	add.f32 	%f1170, %f1168, %f1169;
	ld.local.f32 	%f1171, [%rd2+1980];
	add.f32 	%f1172, %f1170, %f1171;
	ld.local.f32 	%f1173, [%rd2+1984];
	add.f32 	%f1174, %f1172, %f1173;
	ld.local.f32 	%f1175, [%rd2+1988];
	add.f32 	%f1176, %f1174, %f1175;
	ld.local.f32 	%f1177, [%rd2+1992];
	add.f32 	%f1178, %f1176, %f1177;
	ld.local.f32 	%f1179, [%rd2+1996];
	add.f32 	%f1180, %f1178, %f1179;
	ld.local.f32 	%f1181, [%rd2+2000];
	add.f32 	%f1182, %f1180, %f1181;
	ld.local.f32 	%f1183, [%rd2+2004];
	add.f32 	%f1184, %f1182, %f1183;
	ld.local.f32 	%f1185, [%rd2+2008];
	add.f32 	%f1186, %f1184, %f1185;
	ld.local.f32 	%f1187, [%rd2+2012];
	add.f32 	%f1188, %f1186, %f1187;
	ld.local.f32 	%f1189, [%rd2+2016];
	add.f32 	%f1190, %f1188, %f1189;
	ld.local.f32 	%f1191, [%rd2+2020];
	add.f32 	%f1192, %f1190, %f1191;
	ld.local.f32 	%f1193, [%rd2+2024];
	add.f32 	%f1194, %f1192, %f1193;
	ld.local.f32 	%f1195, [%rd2+2028];
	add.f32 	%f1196, %f1194, %f1195;
	ld.local.f32 	%f1197, [%rd2+2032];
	add.f32 	%f1198, %f1196, %f1197;
	ld.local.f32 	%f1199, [%rd2+2036];
	add.f32 	%f1200, %f1198, %f1199;
	ld.local.f32 	%f1201, [%rd2+2040];
	add.f32 	%f1202, %f1200, %f1201;
	ld.local.f32 	%f1203, [%rd2+2044];
	add.f32 	%f1204, %f1202, %f1203;
	ld.local.f32 	%f1205, [%rd2+2048];
	add.f32 	%f1206, %f1204, %f1205;
	ld.local.f32 	%f1207, [%rd2+2052];
	add.f32 	%f1208, %f1206, %f1207;
	ld.local.f32 	%f1209, [%rd2+2056];
	add.f32 	%f1210, %f1208, %f1209;
	ld.local.f32 	%f1211, [%rd2+2060];
	add.f32 	%f1212, %f1210, %f1211;
	ld.local.f32 	%f1213, [%rd2+2064];
	add.f32 	%f1214, %f1212, %f1213;
	ld.local.f32 	%f1215, [%rd2+2068];
	add.f32 	%f1216, %f1214, %f1215;
	ld.local.f32 	%f1217, [%rd2+2072];
	add.f32 	%f1218, %f1216, %f1217;
	ld.local.f32 	%f1219, [%rd2+2076];
	add.f32 	%f1220, %f1218, %f1219;
	ld.local.f32 	%f1221, [%rd2+2080];
	add.f32 	%f1222, %f1220, %f1221;
	ld.local.f32 	%f1223, [%rd2+2084];
	add.f32 	%f1224, %f1222, %f1223;
	ld.local.f32 	%f1225, [%rd2+2088];
	add.f32 	%f1226, %f1224, %f1225;
	ld.local.f32 	%f1227, [%rd2+2092];
	add.f32 	%f1228, %f1226, %f1227;
	ld.local.f32 	%f1229, [%rd2+2096];
	add.f32 	%f1230, %f1228, %f1229;
	ld.local.f32 	%f1231, [%rd2+2100];
	add.f32 	%f1232, %f1230, %f1231;
	ld.local.f32 	%f1233, [%rd2+2104];
	add.f32 	%f1234, %f1232, %f1233;
	ld.local.f32 	%f1235, [%rd2+2108];
	add.f32 	%f1236, %f1234, %f1235;
	ld.local.f32 	%f1237, [%rd2+2112];
	add.f32 	%f1238, %f1236, %f1237;
	ld.local.f32 	%f1239, [%rd2+2116];
	add.f32 	%f1240, %f1238, %f1239;
	ld.local.f32 	%f1241, [%rd2+2120];
	add.f32 	%f1242, %f1240, %f1241;
	ld.local.f32 	%f1243, [%rd2+2124];
	add.f32 	%f1244, %f1242, %f1243;
	ld.local.f32 	%f1245, [%rd2+2128];
	add.f32 	%f1246, %f1244, %f1245;
	ld.local.f32 	%f1247, [%rd2+2132];
	add.f32 	%f1248, %f1246, %f1247;
	ld.local.f32 	%f1249, [%rd2+2136];
	add.f32 	%f1250, %f1248, %f1249;
	ld.local.f32 	%f1251, [%rd2+2140];
	add.f32 	%f1252, %f1250, %f1251;
	ld.local.f32 	%f1253, [%rd2+2144];
	add.f32 	%f1254, %f1252, %f1253;
	ld.local.f32 	%f1255, [%rd2+2148];
	add.f32 	%f1256, %f1254, %f1255;
	ld.local.f32 	%f1257, [%rd2+2152];
	add.f32 	%f1258, %f1256, %f1257;
	ld.local.f32 	%f1259, [%rd2+2156];
	add.f32 	%f1260, %f1258, %f1259;
	ld.local.f32 	%f1261, [%rd2+2160];
	add.f32 	%f1262, %f1260, %f1261;
	ld.local.f32 	%f1263, [%rd2+2164];
	add.f32 	%f1264, %f1262, %f1263;
	ld.local.f32 	%f1265, [%rd2+2168];
	add.f32 	%f1266, %f1264, %f1265;
	ld.local.f32 	%f1267, [%rd2+2172];
	add.f32 	%f1268, %f1266, %f1267;
	ld.local.f32 	%f1269, [%rd2+2176];
	add.f32 	%f1270, %f1268, %f1269;
	ld.local.f32 	%f1271, [%rd2+2180];
	add.f32 	%f1272, %f1270, %f1271;
	ld.local.f32 	%f1273, [%rd2+2184];
	add.f32 	%f1274, %f1272, %f1273;
	ld.local.f32 	%f1275, [%rd2+2188];
	add.f32 	%f1276, %f1274, %f1275;
	ld.local.f32 	%f1277, [%rd2+2192];
	add.f32 	%f1278, %f1276, %f1277;
	ld.local.f32 	%f1279, [%rd2+2196];
	add.f32 	%f1280, %f1278, %f1279;
	ld.local.f32 	%f1281, [%rd2+2200];
	add.f32 	%f1282, %f1280, %f1281;
	ld.local.f32 	%f1283, [%rd2+2204];
	add.f32 	%f1284, %f1282, %f1283;
	ld.local.f32 	%f1285, [%rd2+2208];
	add.f32 	%f1286, %f1284, %f1285;
	ld.local.f32 	%f1287, [%rd2+2212];
	add.f32 	%f1288, %f1286, %f1287;
	ld.local.f32 	%f1289, [%rd2+2216];
	add.f32 	%f1290, %f1288, %f1289;
	ld.local.f32 	%f1291, [%rd2+2220];
	add.f32 	%f1292, %f1290, %f1291;
	ld.local.f32 	%f1293, [%rd2+2224];
	add.f32 	%f1294, %f1292, %f1293;
	ld.local.f32 	%f1295, [%rd2+2228];
	add.f32 	%f1296, %f1294, %f1295;
	ld.local.f32 	%f1297, [%rd2+2232];
	add.f32 	%f1298, %f1296, %f1297;
	ld.local.f32 	%f1299, [%rd2+2236];
	add.f32 	%f1300, %f1298, %f1299;
	ld.local.f32 	%f1301, [%rd2+2240];
	add.f32 	%f1302, %f1300, %f1301;
	ld.local.f32 	%f1303, [%rd2+2244];
	add.f32 	%f1304, %f1302, %f1303;
	ld.local.f32 	%f1305, [%rd2+2248];
	add.f32 	%f1306, %f1304, %f1305;
	ld.local.f32 	%f1307, [%rd2+2252];
	add.f32 	%f1308, %f1306, %f1307;
	ld.local.f32 	%f1309, [%rd2+2256];
	add.f32 	%f1310, %f1308, %f1309;
	ld.local.f32 	%f1311, [%rd2+2260];
	add.f32 	%f1312, %f1310, %f1311;
	ld.local.f32 	%f1313, [%rd2+2264];
	add.f32 	%f1314, %f1312, %f1313;
	ld.local.f32 	%f1315, [%rd2+2268];
	add.f32 	%f1316, %f1314, %f1315;
	ld.local.f32 	%f1317, [%rd2+2272];
	add.f32 	%f1318, %f1316, %f1317;
	ld.local.f32 	%f1319, [%rd2+2276];
	add.f32 	%f1320, %f1318, %f1319;
	ld.local.f32 	%f1321, [%rd2+2280];
	add.f32 	%f1322, %f1320, %f1321;
	ld.local.f32 	%f1323, [%rd2+2284];
	add.f32 	%f1324, %f1322, %f1323;
	ld.local.f32 	%f1325, [%rd2+2288];
	add.f32 	%f1326, %f1324, %f1325;
	ld.local.f32 	%f1327, [%rd2+2292];
	add.f32 	%f1328, %f1326, %f1327;
	ld.local.f32 	%f1329, [%rd2+2296];
	add.f32 	%f1330, %f1328, %f1329;
	ld.local.f32 	%f1331, [%rd2+2300];
	add.f32 	%f1332, %f1330, %f1331;
	ld.local.f32 	%f1333, [%rd2+2304];
	add.f32 	%f1334, %f1332, %f1333;
	ld.local.f32 	%f1335, [%rd2+2308];
	add.f32 	%f1336, %f1334, %f1335;
	ld.local.f32 	%f1337, [%rd2+2312];
	add.f32 	%f1338, %f1336, %f1337;
	ld.local.f32 	%f1339, [%rd2+2316];
	add.f32 	%f1340, %f1338, %f1339;
	ld.local.f32 	%f1341, [%rd2+2320];
	add.f32 	%f1342, %f1340, %f1341;
	ld.local.f32 	%f1343, [%rd2+2324];
	add.f32 	%f1344, %f1342, %f1343;
	ld.local.f32 	%f1345, [%rd2+2328];
	add.f32 	%f1346, %f1344, %f1345;
	ld.local.f32 	%f1347, [%rd2+2332];
	add.f32 	%f1348, %f1346, %f1347;
	ld.local.f32 	%f1349, [%rd2+2336];
	add.f32 	%f1350, %f1348, %f1349;
	ld.local.f32 	%f1351, [%rd2+2340];
	add.f32 	%f1352, %f1350, %f1351;
	ld.local.f32 	%f1353, [%rd2+2344];
	add.f32 	%f1354, %f1352, %f1353;
	ld.local.f32 	%f1355, [%rd2+2348];
	add.f32 	%f1356, %f1354, %f1355;
	ld.local.f32 	%f1357, [%rd2+2352];
	add.f32 	%f1358, %f1356, %f1357;
	ld.local.f32 	%f1359, [%rd2+2356];
	add.f32 	%f1360, %f1358, %f1359;
	ld.local.f32 	%f1361, [%rd2+2360];
	add.f32 	%f1362, %f1360, %f1361;
	ld.local.f32 	%f1363, [%rd2+2364];
	add.f32 	%f1364, %f1362, %f1363;
	ld.local.f32 	%f1365, [%rd2+2368];
	add.f32 	%f1366, %f1364, %f1365;
	ld.local.f32 	%f1367, [%rd2+2372];
	add.f32 	%f1368, %f1366, %f1367;
	ld.local.f32 	%f1369, [%rd2+2376];
	add.f32 	%f1370, %f1368, %f1369;
	ld.local.f32 	%f1371, [%rd2+2380];
	add.f32 	%f1372, %f1370, %f1371;
	ld.local.f32 	%f1373, [%rd2+2384];
	add.f32 	%f1374, %f1372, %f1373;
	ld.local.f32 	%f1375, [%rd2+2388];
	add.f32 	%f1376, %f1374, %f1375;
	ld.local.f32 	%f1377, [%rd2+2392];
	add.f32 	%f1378, %f1376, %f1377;
	ld.local.f32 	%f1379, [%rd2+2396];
	add.f32 	%f1380, %f1378, %f1379;
	ld.local.f32 	%f1381, [%rd2+2400];
	add.f32 	%f1382, %f1380, %f1381;
	ld.local.f32 	%f1383, [%rd2+2404];
	add.f32 	%f1384, %f1382, %f1383;
	ld.local.f32 	%f1385, [%rd2+2408];
	add.f32 	%f1386, %f1384, %f1385;
	ld.local.f32 	%f1387, [%rd2+2412];
	add.f32 	%f1388, %f1386, %f1387;
	ld.local.f32 	%f1389, [%rd2+2416];
	add.f32 	%f1390, %f1388, %f1389;
	ld.local.f32 	%f1391, [%rd2+2420];
	add.f32 	%f1392, %f1390, %f1391;
	ld.local.f32 	%f1393, [%rd2+2424];
	add.f32 	%f1394, %f1392, %f1393;
	ld.local.f32 	%f1395, [%rd2+2428];
	add.f32 	%f1396, %f1394, %f1395;
	ld.local.f32 	%f1397, [%rd2+2432];
	add.f32 	%f1398, %f1396, %f1397;
	ld.local.f32 	%f1399, [%rd2+2436];
	add.f32 	%f1400, %f1398, %f1399;
	ld.local.f32 	%f1401, [%rd2+2440];
	add.f32 	%f1402, %f1400, %f1401;
	ld.local.f32 	%f1403, [%rd2+2444];
	add.f32 	%f1404, %f1402, %f1403;
	ld.local.f32 	%f1405, [%rd2+2448];
	add.f32 	%f1406, %f1404, %f1405;
	ld.local.f32 	%f1407, [%rd2+2452];
	add.f32 	%f1408, %f1406, %f1407;
	ld.local.f32 	%f1409, [%rd2+2456];
	add.f32 	%f1410, %f1408, %f1409;
	ld.local.f32 	%f1411, [%rd2+2460];
	add.f32 	%f1412, %f1410, %f1411;
	ld.local.f32 	%f1413, [%rd2+2464];
	add.f32 	%f1414, %f1412, %f1413;
	ld.local.f32 	%f1415, [%rd2+2468];
	add.f32 	%f1416, %f1414, %f1415;
	ld.local.f32 	%f1417, [%rd2+2472];
	add.f32 	%f1418, %f1416, %f1417;
	ld.local.f32 	%f1419, [%rd2+2476];
	add.f32 	%f1420, %f1418, %f1419;
	ld.local.f32 	%f1421, [%rd2+2480];
	add.f32 	%f1422, %f1420, %f1421;
	ld.local.f32 	%f1423, [%rd2+2484];
	add.f32 	%f1424, %f1422, %f1423;
	ld.local.f32 	%f1425, [%rd2+2488];
	add.f32 	%f1426, %f1424, %f1425;
	ld.local.f32 	%f1427, [%rd2+2492];
	add.f32 	%f1428, %f1426, %f1427;
	ld.local.f32 	%f1429, [%rd2+2496];
	add.f32 	%f1430, %f1428, %f1429;
	ld.local.f32 	%f1431, [%rd2+2500];
	add.f32 	%f1432, %f1430, %f1431;
	ld.local.f32 	%f1433, [%rd2+2504];
	add.f32 	%f1434, %f1432, %f1433;
	ld.local.f32 	%f1435, [%rd2+2508];
	add.f32 	%f1436, %f1434, %f1435;
	ld.local.f32 	%f1437, [%rd2+2512];
	add.f32 	%f1438, %f1436, %f1437;
	ld.local.f32 	%f1439, [%rd2+2516];
	add.f32 	%f1440, %f1438, %f1439;
	ld.local.f32 	%f1441, [%rd2+2520];
	add.f32 	%f1442, %f1440, %f1441;
	ld.local.f32 	%f1443, [%rd2+2524];
	add.f32 	%f1444, %f1442, %f1443;
	ld.local.f32 	%f1445, [%rd2+2528];
	add.f32 	%f1446, %f1444, %f1445;
	ld.local.f32 	%f1447, [%rd2+2532];
	add.f32 	%f1448, %f1446, %f1447;
	ld.local.f32 	%f1449, [%rd2+2536];
	add.f32 	%f1450, %f1448, %f1449;
	ld.local.f32 	%f1451, [%rd2+2540];
	add.f32 	%f1452, %f1450, %f1451;
	ld.local.f32 	%f1453, [%rd2+2544];
	add.f32 	%f1454, %f1452, %f1453;
	ld.local.f32 	%f1455, [%rd2+2548];
	add.f32 	%f1456, %f1454, %f1455;
	ld.local.f32 	%f1457, [%rd2+2552];
	add.f32 	%f1458, %f1456, %f1457;
	ld.local.f32 	%f1459, [%rd2+2556];
	add.f32 	%f1460, %f1458, %f1459;
	ld.local.f32 	%f1461, [%rd2+2560];
	add.f32 	%f1462, %f1460, %f1461;
	ld.local.f32 	%f1463, [%rd2+2564];
	add.f32 	%f1464, %f1462, %f1463;
	ld.local.f32 	%f1465, [%rd2+2568];
	add.f32 	%f1466, %f1464, %f1465;
	ld.local.f32 	%f1467, [%rd2+2572];
	add.f32 	%f1468, %f1466, %f1467;
	ld.local.f32 	%f1469, [%rd2+2576];
	add.f32 	%f1470, %f1468, %f1469;
	ld.local.f32 	%f1471, [%rd2+2580];
	add.f32 	%f1472, %f1470, %f1471;
	ld.local.f32 	%f1473, [%rd2+2584];
	add.f32 	%f1474, %f1472, %f1473;
	ld.local.f32 	%f1475, [%rd2+2588];
	add.f32 	%f1476, %f1474, %f1475;
	add.f32 	%f1477, %f1476, %f100;
	add.f32 	%f1478, %f1477, %f101;
	add.f32 	%f1479, %f1478, %f102;
	add.f32 	%f1480, %f1479, %f103;
	add.f32 	%f1481, %f1480, %f104;
	add.f32 	%f1482, %f1481, %f105;
	add.f32 	%f1483, %f1482, %f106;
	add.f32 	%f1484, %f1483, %f107;
	add.f32 	%f1485, %f1484, %f108;
	add.f32 	%f1486, %f1485, %f109;
	add.f32 	%f1487, %f1486, %f110;
	add.f32 	%f1488, %f1487, %f111;
	add.f32 	%f1489, %f1488, %f112;
	add.f32 	%f1490, %f1489, %f113;
	add.f32 	%f1491, %f1490, %f114;
	add.f32 	%f1492, %f1491, %f115;
	add.f32 	%f1493, %f1492, %f116;
	add.f32 	%f1494, %f1493, %f117;
	add.f32 	%f1495, %f1494, %f118;
	add.f32 	%f1496, %f1495, %f119;
	add.f32 	%f1497, %f1496, %f120;
	add.f32 	%f1498, %f1497, %f121;
	add.f32 	%f1499, %f1498, %f122;
	add.f32 	%f1500, %f1499, %f123;
	add.f32 	%f1501, %f1500, %f124;
	add.f32 	%f1502, %f1501, %f125;
	add.f32 	%f1503, %f1502, %f126;
	add.f32 	%f1504, %f1503, %f127;
	add.f32 	%f1505, %f1504, %f128;
	add.f32 	%f1506, %f1505, %f129;
	add.f32 	%f1507, %f1506, %f130;
	add.f32 	%f1508, %f1507, %f131;
	add.f32 	%f1509, %f1508, %f132;
	add.f32 	%f1510, %f1509, %f133;
	add.f32 	%f1511, %f1510, %f134;
	add.f32 	%f1512, %f1511, %f135;
	add.f32 	%f1513, %f1512, %f136;
	add.f32 	%f1514, %f1513, %f137;
	add.f32 	%f1515, %f1514, %f138;
	add.f32 	%f1516, %f1515, %f139;
	add.f32 	%f1517, %f1516, %f140;
	add.f32 	%f1518, %f1517, %f141;
	add.f32 	%f1519, %f1518, %f142;
	add.f32 	%f1520, %f1519, %f143;
	add.f32 	%f1521, %f1520, %f144;
	add.f32 	%f1522, %f1521, %f145;
	add.f32 	%f1523, %f1522, %f146;
	add.f32 	%f1524, %f1523, %f147;
	add.f32 	%f1525, %f1524, %f148;
	add.f32 	%f1526, %f1525, %f149;
	add.f32 	%f1527, %f1526, %f150;
	add.f32 	%f1528, %f1527, %f151;
	add.f32 	%f1529, %f1528, %f152;
	add.f32 	%f1530, %f1529, %f153;
	add.f32 	%f1531, %f1530, %f154;
	add.f32 	%f1532, %f1531, %f155;
	add.f32 	%f1533, %f1532, %f156;
	add.f32 	%f1534, %f1533, %f157;
	add.f32 	%f1535, %f1534, %f158;
	add.f32 	%f1536, %f1535, %f159;
	add.f32 	%f1537, %f1536, %f160;
	add.f32 	%f1538, %f1537, %f161;
	add.f32 	%f1539, %f1538, %f162;
	add.f32 	%f1540, %f1539, %f163;
	add.f32 	%f1541, %f1540, %f164;
	add.f32 	%f1542, %f1541, %f165;
	add.f32 	%f1543, %f1542, %f166;
	add.f32 	%f1544, %f1543, %f167;
	add.f32 	%f1545, %f1544, %f168;
	add.f32 	%f1546, %f1545, %f169;
	add.f32 	%f1547, %f1546, %f170;
	add.f32 	%f1548, %f1547, %f171;
	add.f32 	%f1549, %f1548, %f172;
	add.f32 	%f1550, %f1549, %f173;
	add.f32 	%f1551, %f1550, %f174;
	add.f32 	%f1552, %f1551, %f175;
	add.f32 	%f1553, %f1552, %f176;
	add.f32 	%f1554, %f1553, %f177;
	add.f32 	%f1555, %f1554, %f178;
	add.f32 	%f1556, %f1555, %f179;
	add.f32 	%f1557, %f1556, %f180;
	st.local.f32 	[%rd2], %f343;
	st.local.f32 	[%rd2+4], %f345;
	st.local.f32 	[%rd2+8], %f347;
	st.local.f32 	[%rd2+12], %f349;
	st.local.f32 	[%rd2+16], %f351;
	st.local.f32 	[%rd2+20], %f353;
	st.local.f32 	[%rd2+24], %f355;
	st.local.f32 	[%rd2+28], %f357;
	st.local.f32 	[%rd2+32], %f359;
	st.local.f32 	[%rd2+36], %f361;
	st.local.f32 	[%rd2+40], %f363;
	st.local.f32 	[%rd2+44], %f365;
	st.local.f32 	[%rd2+48], %f367;
	st.local.f32 	[%rd2+52], %f369;
	st.local.f32 	[%rd2+56], %f371;
	st.local.f32 	[%rd2+60], %f373;
	st.local.f32 	[%rd2+64], %f375;
	st.local.f32 	[%rd2+68], %f377;
	st.local.f32 	[%rd2+72], %f379;
	st.local.f32 	[%rd2+76], %f381;
	st.local.f32 	[%rd2+80], %f383;
	st.local.f32 	[%rd2+84], %f385;
	st.local.f32 	[%rd2+88], %f387;
	st.local.f32 	[%rd2+92], %f389;
	st.local.f32 	[%rd2+96], %f391;
	st.local.f32 	[%rd2+100], %f393;
	st.local.f32 	[%rd2+104], %f395;
	st.local.f32 	[%rd2+108], %f397;
	st.local.f32 	[%rd2+112], %f399;
	st.local.f32 	[%rd2+116], %f401;
	st.local.f32 	[%rd2+120], %f403;
	st.local.f32 	[%rd2+124], %f405;
	st.local.f32 	[%rd2+128], %f407;
	st.local.f32 	[%rd2+132], %f409;
	st.local.f32 	[%rd2+136], %f411;
	st.local.f32 	[%rd2+140], %f413;
	st.local.f32 	[%rd2+144], %f415;
	st.local.f32 	[%rd2+148], %f417;
	st.local.f32 	[%rd2+152], %f419;
	st.local.f32 	[%rd2+156], %f421;
	st.local.f32 	[%rd2+160], %f423;
	st.local.f32 	[%rd2+164], %f425;
	st.local.f32 	[%rd2+168], %f427;
	st.local.f32 	[%rd2+172], %f429;
	st.local.f32 	[%rd2+176], %f431;
	st.local.f32 	[%rd2+180], %f433;
	st.local.f32 	[%rd2+184], %f435;
	st.local.f32 	[%rd2+188], %f437;
	st.local.f32 	[%rd2+192], %f439;
	st.local.f32 	[%rd2+196], %f441;
	st.local.f32 	[%rd2+200], %f443;
	st.local.f32 	[%rd2+204], %f445;
	st.local.f32 	[%rd2+208], %f447;
	st.local.f32 	[%rd2+212], %f449;
	st.local.f32 	[%rd2+216], %f451;
	st.local.f32 	[%rd2+220], %f453;
	st.local.f32 	[%rd2+224], %f455;
	st.local.f32 	[%rd2+228], %f457;
	st.local.f32 	[%rd2+232], %f459;
	st.local.f32 	[%rd2+236], %f461;
	st.local.f32 	[%rd2+240], %f463;
	st.local.f32 	[%rd2+244], %f465;
	st.local.f32 	[%rd2+248], %f467;
	st.local.f32 	[%rd2+252], %f469;
	st.local.f32 	[%rd2+256], %f471;
	st.local.f32 	[%rd2+260], %f473;
	st.local.f32 	[%rd2+264], %f475;
	st.local.f32 	[%rd2+268], %f477;
	st.local.f32 	[%rd2+272], %f479;
	st.local.f32 	[%rd2+276], %f481;
	st.local.f32 	[%rd2+280], %f483;
	st.local.f32 	[%rd2+284], %f485;
	st.local.f32 	[%rd2+288], %f487;
	st.local.f32 	[%rd2+292], %f489;
	st.local.f32 	[%rd2+296], %f491;
	st.local.f32 	[%rd2+300], %f493;
	st.local.f32 	[%rd2+304], %f495;
	st.local.f32 	[%rd2+308], %f497;
	st.local.f32 	[%rd2+312], %f499;
	st.local.f32 	[%rd2+316], %f501;
	st.local.f32 	[%rd2+320], %f503;
	st.local.f32 	[%rd2+324], %f505;
	st.local.f32 	[%rd2+328], %f507;
	st.local.f32 	[%rd2+332], %f509;
	st.local.f32 	[%rd2+336], %f511;
	st.local.f32 	[%rd2+340], %f513;
	st.local.f32 	[%rd2+344], %f515;
	st.local.f32 	[%rd2+348], %f517;
	st.local.f32 	[%rd2+352], %f519;
	st.local.f32 	[%rd2+356], %f521;
	st.local.f32 	[%rd2+360], %f523;
	st.local.f32 	[%rd2+364], %f525;
	st.local.f32 	[%rd2+368], %f527;
	st.local.f32 	[%rd2+372], %f529;
	st.local.f32 	[%rd2+376], %f531;
	st.local.f32 	[%rd2+380], %f533;
	st.local.f32 	[%rd2+384], %f535;
	st.local.f32 	[%rd2+388], %f537;
	st.local.f32 	[%rd2+392], %f539;
	st.local.f32 	[%rd2+396], %f541;
	st.local.f32 	[%rd2+400], %f543;
	st.local.f32 	[%rd2+404], %f545;
	st.local.f32 	[%rd2+408], %f547;
	st.local.f32 	[%rd2+412], %f549;
	st.local.f32 	[%rd2+416], %f551;
	st.local.f32 	[%rd2+420], %f553;
	st.local.f32 	[%rd2+424], %f555;
	st.local.f32 	[%rd2+428], %f557;
	st.local.f32 	[%rd2+432], %f559;
	st.local.f32 	[%rd2+436], %f561;
	st.local.f32 	[%rd2+440], %f563;
	st.local.f32 	[%rd2+444], %f565;
	st.local.f32 	[%rd2+448], %f567;
	st.local.f32 	[%rd2+452], %f569;
	st.local.f32 	[%rd2+456], %f571;
	st.local.f32 	[%rd2+460], %f573;
	st.local.f32 	[%rd2+464], %f575;
	st.local.f32 	[%rd2+468], %f577;
	st.local.f32 	[%rd2+472], %f579;
	st.local.f32 	[%rd2+476], %f581;
	st.local.f32 	[%rd2+480], %f583;
	st.local.f32 	[%rd2+484], %f585;
	st.local.f32 	[%rd2+488], %f587;
	st.local.f32 	[%rd2+492], %f589;
	st.local.f32 	[%rd2+496], %f591;
	st.local.f32 	[%rd2+500], %f593;
	st.local.f32 	[%rd2+504], %f595;
	st.local.f32 	[%rd2+508], %f597;
	st.local.f32 	[%rd2+512], %f599;
	st.local.f32 	[%rd2+516], %f601;
	st.local.f32 	[%rd2+520], %f603;
	st.local.f32 	[%rd2+524], %f605;
	st.local.f32 	[%rd2+528], %f607;
	st.local.f32 	[%rd2+532], %f609;
	st.local.f32 	[%rd2+536], %f611;
	st.local.f32 	[%rd2+540], %f613;
	st.local.f32 	[%rd2+544], %f615;
	st.local.f32 	[%rd2+548], %f617;
	st.local.f32 	[%rd2+552], %f619;
	st.local.f32 	[%rd2+556], %f621;
	st.local.f32 	[%rd2+560], %f623;
	st.local.f32 	[%rd2+564], %f625;
	st.local.f32 	[%rd2+568], %f627;
	st.local.f32 	[%rd2+572], %f629;
	st.local.f32 	[%rd2+576], %f631;
	st.local.f32 	[%rd2+580], %f633;
	st.local.f32 	[%rd2+584], %f635;
	st.local.f32 	[%rd2+588], %f637;
	st.local.f32 	[%rd2+592], %f639;
	st.local.f32 	[%rd2+596], %f641;
	st.local.f32 	[%rd2+600], %f643;
	st.local.f32 	[%rd2+604], %f645;
	st.local.f32 	[%rd2+608], %f647;
	st.local.f32 	[%rd2+612], %f649;
	st.local.f32 	[%rd2+616], %f651;
	st.local.f32 	[%rd2+620], %f653;
	st.local.f32 	[%rd2+624], %f655;
	st.local.f32 	[%rd2+628], %f657;
	st.local.f32 	[%rd2+632], %f659;
	st.local.f32 	[%rd2+636], %f661;
	st.local.f32 	[%rd2+640], %f663;
	st.local.f32 	[%rd2+644], %f665;
	st.local.f32 	[%rd2+648], %f667;
	st.local.f32 	[%rd2+652], %f669;
	st.local.f32 	[%rd2+656], %f671;
	st.local.f32 	[%rd2+660], %f673;
	st.local.f32 	[%rd2+664], %f675;
	st.local.f32 	[%rd2+668], %f677;
	st.local.f32 	[%rd2+672], %f679;
	st.local.f32 	[%rd2+676], %f681;
	st.local.f32 	[%rd2+680], %f683;
	st.local.f32 	[%rd2+684], %f685;
	st.local.f32 	[%rd2+688], %f687;
	st.local.f32 	[%rd2+692], %f689;
	st.local.f32 	[%rd2+696], %f691;
	st.local.f32 	[%rd2+700], %f693;
	st.local.f32 	[%rd2+704], %f695;
	st.local.f32 	[%rd2+708], %f697;
	st.local.f32 	[%rd2+712], %f699;
	st.local.f32 	[%rd2+716], %f701;
	st.local.f32 	[%rd2+720], %f703;
	st.local.f32 	[%rd2+724], %f705;
	st.local.f32 	[%rd2+728], %f707;
	st.local.f32 	[%rd2+732], %f709;
	st.local.f32 	[%rd2+736], %f711;
	st.local.f32 	[%rd2+740], %f713;
	st.local.f32 	[%rd2+744], %f715;
	st.local.f32 	[%rd2+748], %f717;
	st.local.f32 	[%rd2+752], %f719;
	st.local.f32 	[%rd2+756], %f721;
	st.local.f32 	[%rd2+760], %f723;
	st.local.f32 	[%rd2+764], %f725;
	st.local.f32 	[%rd2+768], %f727;
	st.local.f32 	[%rd2+772], %f729;
	st.local.f32 	[%rd2+776], %f731;
	st.local.f32 	[%rd2+780], %f733;
	st.local.f32 	[%rd2+784], %f735;
	st.local.f32 	[%rd2+788], %f737;
	st.local.f32 	[%rd2+792], %f739;
	st.local.f32 	[%rd2+796], %f741;
	st.local.f32 	[%rd2+800], %f743;
	st.local.f32 	[%rd2+804], %f745;
	st.local.f32 	[%rd2+808], %f747;
	st.local.f32 	[%rd2+812], %f749;
	st.local.f32 	[%rd2+816], %f751;
	st.local.f32 	[%rd2+820], %f753;
	st.local.f32 	[%rd2+824], %f755;
	st.local.f32 	[%rd2+828], %f757;
	st.local.f32 	[%rd2+832], %f759;
	st.local.f32 	[%rd2+836], %f761;
	st.local.f32 	[%rd2+840], %f763;
	st.local.f32 	[%rd2+844], %f765;
	st.local.f32 	[%rd2+848], %f767;
	st.local.f32 	[%rd2+852], %f769;
	st.local.f32 	[%rd2+856], %f771;
	st.local.f32 	[%rd2+860], %f773;
	st.local.f32 	[%rd2+864], %f775;
	st.local.f32 	[%rd2+868], %f777;
	st.local.f32 	[%rd2+872], %f779;
	st.local.f32 	[%rd2+876], %f781;
	st.local.f32 	[%rd2+880], %f783;
	st.local.f32 	[%rd2+884], %f785;
	st.local.f32 	[%rd2+888], %f787;
	st.local.f32 	[%rd2+892], %f789;
	st.local.f32 	[%rd2+896], %f791;
	st.local.f32 	[%rd2+900], %f793;
	st.local.f32 	[%rd2+904], %f795;
	st.local.f32 	[%rd2+908], %f797;
	st.local.f32 	[%rd2+912], %f799;
	st.local.f32 	[%rd2+916], %f801;
	st.local.f32 	[%rd2+920], %f803;
	st.local.f32 	[%rd2+924], %f805;
	st.local.f32 	[%rd2+928], %f807;
	st.local.f32 	[%rd2+932], %f809;
	st.local.f32 	[%rd2+936], %f811;
	st.local.f32 	[%rd2+940], %f813;
	st.local.f32 	[%rd2+944], %f815;
	st.local.f32 	[%rd2+948], %f817;
	st.local.f32 	[%rd2+952], %f819;
	st.local.f32 	[%rd2+956], %f821;
	st.local.f32 	[%rd2+960], %f823;
	st.local.f32 	[%rd2+964], %f825;
	st.local.f32 	[%rd2+968], %f827;
	st.local.f32 	[%rd2+972], %f829;
	st.local.f32 	[%rd2+976], %f831;
	st.local.f32 	[%rd2+980], %f833;
	st.local.f32 	[%rd2+984], %f835;
	st.local.f32 	[%rd2+988], %f837;
	st.local.f32 	[%rd2+992], %f839;
	st.local.f32 	[%rd2+996], %f841;
	st.local.f32 	[%rd2+1000], %f843;
	st.local.f32 	[%rd2+1004], %f845;
	st.local.f32 	[%rd2+1008], %f847;
	st.local.f32 	[%rd2+1012], %f849;
	st.local.f32 	[%rd2+1016], %f851;
	st.local.f32 	[%rd2+1020], %f853;
	st.local.f32 	[%rd2+1024], %f855;
	st.local.f32 	[%rd2+1028], %f857;
	st.local.f32 	[%rd2+1032], %f859;
	st.local.f32 	[%rd2+1036], %f861;
	st.local.f32 	[%rd2+1040], %f863;
	st.local.f32 	[%rd2+1044], %f865;
	st.local.f32 	[%rd2+1048], %f867;
	st.local.f32 	[%rd2+1052], %f869;
	st.local.f32 	[%rd2+1056], %f871;
	st.local.f32 	[%rd2+1060], %f873;
	st.local.f32 	[%rd2+1064], %f875;
	st.local.f32 	[%rd2+1068], %f877;
	st.local.f32 	[%rd2+1072], %f879;
	st.local.f32 	[%rd2+1076], %f881;
	st.local.f32 	[%rd2+1080], %f883;
	st.local.f32 	[%rd2+1084], %f885;
	st.local.f32 	[%rd2+1088], %f887;
	st.local.f32 	[%rd2+1092], %f889;
	st.local.f32 	[%rd2+1096], %f891;
	st.local.f32 	[%rd2+1100], %f893;
	st.local.f32 	[%rd2+1104], %f895;
	st.local.f32 	[%rd2+1108], %f897;
	st.local.f32 	[%rd2+1112], %f899;
	st.local.f32 	[%rd2+1116], %f901;
	st.local.f32 	[%rd2+1120], %f903;
	st.local.f32 	[%rd2+1124], %f905;
	st.local.f32 	[%rd2+1128], %f907;
	st.local.f32 	[%rd2+1132], %f909;
	st.local.f32 	[%rd2+1136], %f911;
	st.local.f32 	[%rd2+1140], %f913;
	st.local.f32 	[%rd2+1144], %f915;
	st.local.f32 	[%rd2+1148], %f917;
	st.local.f32 	[%rd2+1152], %f919;
	st.local.f32 	[%rd2+1156], %f921;
	st.local.f32 	[%rd2+1160], %f923;
	st.local.f32 	[%rd2+1164], %f925;
	st.local.f32 	[%rd2+1168], %f927;
	st.local.f32 	[%rd2+1172], %f929;
	st.local.f32 	[%rd2+1176], %f931;
	st.local.f32 	[%rd2+1180], %f933;
	st.local.f32 	[%rd2+1184], %f935;
	st.local.f32 	[%rd2+1188], %f937;
	st.local.f32 	[%rd2+1192], %f939;
	st.local.f32 	[%rd2+1196], %f941;
	st.local.f32 	[%rd2+1200], %f943;
	st.local.f32 	[%rd2+1204], %f945;
	st.local.f32 	[%rd2+1208], %f947;
	st.local.f32 	[%rd2+1212], %f949;
	st.local.f32 	[%rd2+1216], %f951;
	st.local.f32 	[%rd2+1220], %f953;
	st.local.f32 	[%rd2+1224], %f955;
	st.local.f32 	[%rd2+1228], %f957;
	st.local.f32 	[%rd2+1232], %f959;
	st.local.f32 	[%rd2+1236], %f961;
	st.local.f32 	[%rd2+1240], %f963;
	st.local.f32 	[%rd2+1244], %f965;
	st.local.f32 	[%rd2+1248], %f967;
	st.local.f32 	[%rd2+1252], %f969;
	st.local.f32 	[%rd2+1256], %f971;
	st.local.f32 	[%rd2+1260], %f973;
	st.local.f32 	[%rd2+1264], %f975;
	st.local.f32 	[%rd2+1268], %f977;
	st.local.f32 	[%rd2+1272], %f979;
	st.local.f32 	[%rd2+1276], %f981;
	st.local.f32 	[%rd2+1280], %f983;
	st.local.f32 	[%rd2+1284], %f985;
	st.local.f32 	[%rd2+1288], %f987;
	st.local.f32 	[%rd2+1292], %f989;
	st.local.f32 	[%rd2+1296], %f991;
	st.local.f32 	[%rd2+1300], %f993;
	st.local.f32 	[%rd2+1304], %f995;
	st.local.f32 	[%rd2+1308], %f997;
	st.local.f32 	[%rd2+1312], %f999;
	st.local.f32 	[%rd2+1316], %f1001;
	st.local.f32 	[%rd2+1320], %f1003;
	st.local.f32 	[%rd2+1324], %f1005;
	st.local.f32 	[%rd2+1328], %f1007;
	st.local.f32 	[%rd2+1332], %f1009;
	st.local.f32 	[%rd2+1336], %f1011;
	st.local.f32 	[%rd2+1340], %f1013;
	st.local.f32 	[%rd2+1344], %f1015;
	st.local.f32 	[%rd2+1348], %f1017;
	st.local.f32 	[%rd2+1352], %f1019;
	st.local.f32 	[%rd2+1356], %f1021;
	st.local.f32 	[%rd2+1360], %f1023;
	st.local.f32 	[%rd2+1364], %f1025;
	st.local.f32 	[%rd2+1368], %f1027;
	st.local.f32 	[%rd2+1372], %f1029;
	st.local.f32 	[%rd2+1376], %f1031;
	st.local.f32 	[%rd2+1380], %f1033;
	st.local.f32 	[%rd2+1384], %f1035;
	st.local.f32 	[%rd2+1388], %f1037;
	st.local.f32 	[%rd2+1392], %f1039;
	st.local.f32 	[%rd2+1396], %f1041;
	st.local.f32 	[%rd2+1400], %f1043;
	st.local.f32 	[%rd2+1404], %f1045;
	st.local.f32 	[%rd2+1408], %f1047;
	st.local.f32 	[%rd2+1412], %f1049;
	st.local.f32 	[%rd2+1416], %f1051;
	st.local.f32 	[%rd2+1420], %f1053;
	st.local.f32 	[%rd2+1424], %f1055;
	st.local.f32 	[%rd2+1428], %f1057;
	st.local.f32 	[%rd2+1432], %f1059;
	st.local.f32 	[%rd2+1436], %f1061;
	st.local.f32 	[%rd2+1440], %f1063;
	st.local.f32 	[%rd2+1444], %f1065;
	st.local.f32 	[%rd2+1448], %f1067;
	st.local.f32 	[%rd2+1452], %f1069;
	st.local.f32 	[%rd2+1456], %f1071;
	st.local.f32 	[%rd2+1460], %f1073;
	st.local.f32 	[%rd2+1464], %f1075;
	st.local.f32 	[%rd2+1468], %f1077;
	st.local.f32 	[%rd2+1472], %f1079;
	st.local.f32 	[%rd2+1476], %f1081;
	st.local.f32 	[%rd2+1480], %f1083;
	st.local.f32 	[%rd2+1484], %f1085;
	st.local.f32 	[%rd2+1488], %f1087;
	st.local.f32 	[%rd2+1492], %f1089;
	st.local.f32 	[%rd2+1496], %f1091;
	st.local.f32 	[%rd2+1500], %f1093;
	st.local.f32 	[%rd2+1504], %f1095;
	st.local.f32 	[%rd2+1508], %f1097;
	st.local.f32 	[%rd2+1512], %f1099;
	st.local.f32 	[%rd2+1516], %f1101;
	st.local.f32 	[%rd2+1520], %f1103;
	st.local.f32 	[%rd2+1524], %f1105;
	st.local.f32 	[%rd2+1528], %f1107;
	st.local.f32 	[%rd2+1532], %f1109;
	st.local.f32 	[%rd2+1536], %f1111;
	st.local.f32 	[%rd2+1540], %f1113;
	st.local.f32 	[%rd2+1544], %f1115;
	st.local.f32 	[%rd2+1548], %f1117;
	st.local.f32 	[%rd2+1552], %f1119;
	st.local.f32 	[%rd2+1556], %f1121;
	st.local.f32 	[%rd2+1560], %f1123;
	st.local.f32 	[%rd2+1564], %f1125;
	st.local.f32 	[%rd2+1568], %f1127;
	st.local.f32 	[%rd2+1572], %f1129;
	st.local.f32 	[%rd2+1576], %f1131;
	st.local.f32 	[%rd2+1580], %f1133;
	st.local.f32 	[%rd2+1584], %f1135;
	st.local.f32 	[%rd2+1588], %f1137;
	st.local.f32 	[%rd2+1592], %f1139;
	st.local.f32 	[%rd2+1596], %f1141;
	st.local.f32 	[%rd2+1600], %f1143;
	st.local.f32 	[%rd2+1604], %f1145;
	st.local.f32 	[%rd2+1608], %f1147;
	st.local.f32 	[%rd2+1612], %f1149;
	st.local.f32 	[%rd2+1616], %f1151;
	st.local.f32 	[%rd2+1620], %f1153;
	st.local.f32 	[%rd2+1624], %f1155;
	st.local.f32 	[%rd2+1628], %f1157;
	st.local.f32 	[%rd2+1632], %f1159;
	st.local.f32 	[%rd2+1636], %f1161;
	st.local.f32 	[%rd2+1640], %f1163;
	st.local.f32 	[%rd2+1644], %f1165;
	st.local.f32 	[%rd2+1648], %f1167;
	st.local.f32 	[%rd2+1652], %f1169;
	st.local.f32 	[%rd2+1656], %f1171;
	st.local.f32 	[%rd2+1660], %f1173;
	st.local.f32 	[%rd2+1664], %f1175;
	st.local.f32 	[%rd2+1668], %f1177;
	st.local.f32 	[%rd2+1672], %f1179;
	st.local.f32 	[%rd2+1676], %f1181;
	st.local.f32 	[%rd2+1680], %f1183;
	st.local.f32 	[%rd2+1684], %f1185;
	st.local.f32 	[%rd2+1688], %f1187;
	st.local.f32 	[%rd2+1692], %f1189;
	st.local.f32 	[%rd2+1696], %f1191;
	st.local.f32 	[%rd2+1700], %f1193;
	st.local.f32 	[%rd2+1704], %f1195;
	st.local.f32 	[%rd2+1708], %f1197;
	st.local.f32 	[%rd2+1712], %f1199;
	st.local.f32 	[%rd2+1716], %f1201;
	st.local.f32 	[%rd2+1720], %f1203;
	st.local.f32 	[%rd2+1724], %f1205;
	st.local.f32 	[%rd2+1728], %f1207;
	st.local.f32 	[%rd2+1732], %f1209;
	st.local.f32 	[%rd2+1736], %f1211;
	st.local.f32 	[%rd2+1740], %f1213;
	st.local.f32 	[%rd2+1744], %f1215;
	st.local.f32 	[%rd2+1748], %f1217;
	st.local.f32 	[%rd2+1752], %f1219;
	st.local.f32 	[%rd2+1756], %f1221;
	st.local.f32 	[%rd2+1760], %f1223;
	st.local.f32 	[%rd2+1764], %f1225;
	st.local.f32 	[%rd2+1768], %f1227;
	st.local.f32 	[%rd2+1772], %f1229;
	st.local.f32 	[%rd2+1776], %f1231;
	st.local.f32 	[%rd2+1780], %f1233;
	st.local.f32 	[%rd2+1784], %f1235;
	st.local.f32 	[%rd2+1788], %f1237;
	st.local.f32 	[%rd2+1792], %f1239;
	st.local.f32 	[%rd2+1796], %f1241;
	st.local.f32 	[%rd2+1800], %f1243;
	st.local.f32 	[%rd2+1804], %f1245;
	st.local.f32 	[%rd2+1808], %f1247;
	st.local.f32 	[%rd2+1812], %f1249;
	st.local.f32 	[%rd2+1816], %f1251;
	st.local.f32 	[%rd2+1820], %f1253;
	st.local.f32 	[%rd2+1824], %f1255;
	st.local.f32 	[%rd2+1828], %f1257;
	st.local.f32 	[%rd2+1832], %f1259;
	st.local.f32 	[%rd2+1836], %f1261;
	st.local.f32 	[%rd2+1840], %f1263;
	st.local.f32 	[%rd2+1844], %f1265;
	st.local.f32 	[%rd2+1848], %f1267;
	st.local.f32 	[%rd2+1852], %f1269;
	st.local.f32 	[%rd2+1856], %f1271;
	st.local.f32 	[%rd2+1860], %f1273;
	st.local.f32 	[%rd2+1864], %f1275;
	st.local.f32 	[%rd2+1868], %f1277;
	st.local.f32 	[%rd2+1872], %f1279;
	st.local.f32 	[%rd2+1876], %f1281;
	st.local.f32 	[%rd2+1880], %f1283;
	st.local.f32 	[%rd2+1884], %f1285;
	st.local.f32 	[%rd2+1888], %f1287;
	st.local.f32 	[%rd2+1892], %f1289;
	st.local.f32 	[%rd2+1896], %f1291;
	st.local.f32 	[%rd2+1900], %f1293;
	st.local.f32 	[%rd2+1904], %f1295;
	st.local.f32 	[%rd2+1908], %f1297;
	st.local.f32 	[%rd2+1912], %f1299;
	st.local.f32 	[%rd2+1916], %f1301;
	st.local.f32 	[%rd2+1920], %f1303;
	st.local.f32 	[%rd2+1924], %f1305;
	st.local.f32 	[%rd2+1928], %f1307;
	st.local.f32 	[%rd2+1932], %f1309;
	st.local.f32 	[%rd2+1936], %f1311;
	st.local.f32 	[%rd2+1940], %f1313;
	st.local.f32 	[%rd2+1944], %f1315;
	st.local.f32 	[%rd2+1948], %f1317;
	st.local.f32 	[%rd2+1952], %f1319;
	st.local.f32 	[%rd2+1956], %f1321;
	st.local.f32 	[%rd2+1960], %f1323;
	st.local.f32 	[%rd2+1964], %f1325;
	st.local.f32 	[%rd2+1968], %f1327;
	st.local.f32 	[%rd2+1972], %f1329;
	st.local.f32 	[%rd2+1976], %f1331;
	st.local.f32 	[%rd2+1980], %f1333;
	st.local.f32 	[%rd2+1984], %f1335;
	st.local.f32 	[%rd2+1988], %f1337;
	st.local.f32 	[%rd2+1992], %f1339;
	st.local.f32 	[%rd2+1996], %f1341;
	st.local.f32 	[%rd2+2000], %f1343;
	st.local.f32 	[%rd2+2004], %f1345;
	st.local.f32 	[%rd2+2008], %f1347;
	st.local.f32 	[%rd2+2012], %f1349;
	st.local.f32 	[%rd2+2016], %f1351;
	st.local.f32 	[%rd2+2020], %f1353;
	st.local.f32 	[%rd2+2024], %f1355;
	st.local.f32 	[%rd2+2028], %f1357;
	st.local.f32 	[%rd2+2032], %f1359;
	st.local.f32 	[%rd2+2036], %f1361;
	st.local.f32 	[%rd2+2040], %f1363;
	st.local.f32 	[%rd2+2044], %f1365;
	st.local.f32 	[%rd2+2048], %f1367;
	st.local.f32 	[%rd2+2052], %f1369;
	st.local.f32 	[%rd2+2056], %f1371;
	st.local.f32 	[%rd2+2060], %f1373;
	st.local.f32 	[%rd2+2064], %f1375;
	st.local.f32 	[%rd2+2068], %f1377;
	st.local.f32 	[%rd2+2072], %f1379;
	st.local.f32 	[%rd2+2076], %f1381;
	st.local.f32 	[%rd2+2080], %f1383;
	st.local.f32 	[%rd2+2084], %f1385;
	st.local.f32 	[%rd2+2088], %f1387;
	st.local.f32 	[%rd2+2092], %f1389;
	st.local.f32 	[%rd2+2096], %f1391;
	st.local.f32 	[%rd2+2100], %f1393;
	st.local.f32 	[%rd2+2104], %f1395;
	st.local.f32 	[%rd2+2108], %f1397;
	st.local.f32 	[%rd2+2112], %f1399;
	st.local.f32 	[%rd2+2116], %f1401;
	st.local.f32 	[%rd2+2120], %f1403;
	st.local.f32 	[%rd2+2124], %f1405;
	st.local.f32 	[%rd2+2128], %f1407;
	st.local.f32 	[%rd2+2132], %f1409;
	st.local.f32 	[%rd2+2136], %f1411;
	st.local.f32 	[%rd2+2140], %f1413;
	st.local.f32 	[%rd2+2144], %f1415;
	st.local.f32 	[%rd2+2148], %f1417;
	st.local.f32 	[%rd2+2152], %f1419;
	st.local.f32 	[%rd2+2156], %f1421;
	st.local.f32 	[%rd2+2160], %f1423;
	st.local.f32 	[%rd2+2164], %f1425;
	st.local.f32 	[%rd2+2168], %f1427;
	st.local.f32 	[%rd2+2172], %f1429;
	st.local.f32 	[%rd2+2176], %f1431;
	st.local.f32 	[%rd2+2180], %f1433;
	st.local.f32 	[%rd2+2184], %f1435;
	st.local.f32 	[%rd2+2188], %f1437;
	st.local.f32 	[%rd2+2192], %f1439;
	st.local.f32 	[%rd2+2196], %f1441;
	st.local.f32 	[%rd2+2200], %f1443;
	st.local.f32 	[%rd2+2204], %f1445;
	st.local.f32 	[%rd2+2208], %f1447;
	st.local.f32 	[%rd2+2212], %f1449;
	st.local.f32 	[%rd2+2216], %f1451;
	st.local.f32 	[%rd2+2220], %f1453;
	st.local.f32 	[%rd2+2224], %f1455;
	st.local.f32 	[%rd2+2228], %f1457;
	st.local.f32 	[%rd2+2232], %f1459;
	st.local.f32 	[%rd2+2236], %f1461;
	st.local.f32 	[%rd2+2240], %f1463;
	st.local.f32 	[%rd2+2244], %f1465;
	st.local.f32 	[%rd2+2248], %f1467;
	st.local.f32 	[%rd2+2252], %f1469;
	st.local.f32 	[%rd2+2256], %f1471;
	st.local.f32 	[%rd2+2260], %f1473;
	st.local.f32 	[%rd2+2264], %f1475;
	st.local.f32 	[%rd2+2268], %f100;
	st.local.f32 	[%rd2+2272], %f101;
	st.local.f32 	[%rd2+2276], %f102;
	st.local.f32 	[%rd2+2280], %f103;
	st.local.f32 	[%rd2+2284], %f104;
	st.local.f32 	[%rd2+2288], %f105;
	st.local.f32 	[%rd2+2292], %f106;
	st.local.f32 	[%rd2+2296], %f107;
	st.local.f32 	[%rd2+2300], %f108;
	st.local.f32 	[%rd2+2304], %f109;
	st.local.f32 	[%rd2+2308], %f110;
	st.local.f32 	[%rd2+2312], %f111;
	st.local.f32 	[%rd2+2316], %f112;
	st.local.f32 	[%rd2+2320], %f113;
	st.local.f32 	[%rd2+2324], %f114;
	st.local.f32 	[%rd2+2328], %f115;
	st.local.f32 	[%rd2+2332], %f116;
	st.local.f32 	[%rd2+2336], %f117;
	st.local.f32 	[%rd2+2340], %f118;
	st.local.f32 	[%rd2+2344], %f119;
	st.local.f32 	[%rd2+2348], %f120;
	st.local.f32 	[%rd2+2352], %f121;
	st.local.f32 	[%rd2+2356], %f122;
	st.local.f32 	[%rd2+2360], %f123;
	st.local.f32 	[%rd2+2364], %f124;
	st.local.f32 	[%rd2+2368], %f125;
	st.local.f32 	[%rd2+2372], %f126;
	st.local.f32 	[%rd2+2376], %f127;
	st.local.f32 	[%rd2+2380], %f128;
	st.local.f32 	[%rd2+2384], %f129;
	st.local.f32 	[%rd2+2388], %f130;
	st.local.f32 	[%rd2+2392], %f131;
	st.local.f32 	[%rd2+2396], %f132;
	st.local.f32 	[%rd2+2400], %f133;
	st.local.f32 	[%rd2+2404], %f134;
	st.local.f32 	[%rd2+2408], %f135;
	st.local.f32 	[%rd2+2412], %f136;
	st.local.f32 	[%rd2+2416], %f137;
	st.local.f32 	[%rd2+2420], %f138;
	st.local.f32 	[%rd2+2424], %f139;
	st.local.f32 	[%rd2+2428], %f140;
	st.local.f32 	[%rd2+2432], %f141;
	st.local.f32 	[%rd2+2436], %f142;
	st.local.f32 	[%rd2+2440], %f143;
	st.local.f32 	[%rd2+2444], %f144;
	st.local.f32 	[%rd2+2448], %f145;
	st.local.f32 	[%rd2+2452], %f146;
	st.local.f32 	[%rd2+2456], %f147;
	st.local.f32 	[%rd2+2460], %f148;
	st.local.f32 	[%rd2+2464], %f149;
	st.local.f32 	[%rd2+2468], %f150;
	st.local.f32 	[%rd2+2472], %f151;
	st.local.f32 	[%rd2+2476], %f152;
	st.local.f32 	[%rd2+2480], %f153;
	st.local.f32 	[%rd2+2484], %f154;
	st.local.f32 	[%rd2+2488], %f155;
	st.local.f32 	[%rd2+2492], %f156;
	st.local.f32 	[%rd2+2496], %f157;
	st.local.f32 	[%rd2+2500], %f158;
	st.local.f32 	[%rd2+2504], %f159;
	st.local.f32 	[%rd2+2508], %f160;
	st.local.f32 	[%rd2+2512], %f161;
	st.local.f32 	[%rd2+2516], %f162;
	st.local.f32 	[%rd2+2520], %f163;
	st.local.f32 	[%rd2+2524], %f164;
	st.local.f32 	[%rd2+2528], %f165;
	st.local.f32 	[%rd2+2532], %f166;
	st.local.f32 	[%rd2+2536], %f167;
	st.local.f32 	[%rd2+2540], %f168;
	st.local.f32 	[%rd2+2544], %f169;
	st.local.f32 	[%rd2+2548], %f170;
	st.local.f32 	[%rd2+2552], %f171;
	st.local.f32 	[%rd2+2556], %f172;
	st.local.f32 	[%rd2+2560], %f173;
	st.local.f32 	[%rd2+2564], %f174;
	st.local.f32 	[%rd2+2568], %f175;
	st.local.f32 	[%rd2+2572], %f176;
	st.local.f32 	[%rd2+2576], %f177;
	st.local.f32 	[%rd2+2580], %f178;
	st.local.f32 	[%rd2+2584], %f179;
	st.local.f32 	[%rd2+2588], %f180;
	div.rn.f32 	%f1558, %f1557, 0f44364000;
	st.global.f32 	[%rd54], %f1558;
	add.s32 	%r121, %r121, 1;
	mul.lo.s32 	%r107, %r109, %r109;
	add.s32 	%r120, %r120, %r107;
	add.s32 	%r119, %r119, %r107;
	add.s32 	%r118, %r118, %r107;
	add.s32 	%r117, %r117, %r107;
	add.s32 	%r116, %r116, %r107;
	mul.wide.s32 	%rd50, %r109, %r109;
	shl.b64 	%rd51, %rd50, 2;
	add.s64 	%rd54, %rd54, %rd51;
	setp.ne.s32 	%p44, %r121, 128;
	@%p44 bra 	$L__BB1_19;
	ret;

}
	// .globl	_Z23median_filter_gpu_sm_3dPfS_i
.visible .entry _Z23median_filter_gpu_sm_3dPfS_i(
	.param .u64 .ptr .align 1 _Z23median_filter_gpu_sm_3dPfS_i_param_0,
	.param .u64 .ptr .align 1 _Z23median_filter_gpu_sm_3dPfS_i_param_1,
	.param .u32 _Z23median_filter_gpu_sm_3dPfS_i_param_2
)
{
	.reg .pred 	%p<55>;
	.reg .b32 	%r<99>;
	.reg .b32 	%f<193>;
	.reg .b64 	%rd<52>;
	// demoted variable
	.shared .align 4 .b8 _ZZ23median_filter_gpu_sm_3dPfS_iE3shm[16384];
	ld.param.u64 	%rd16, [_Z23median_filter_gpu_sm_3dPfS_i_param_0];
	ld.param.u32 	%r28, [_Z23median_filter_gpu_sm_3dPfS_i_param_2];
	cvta.to.global.u64 	%rd1, %rd16;
	mov.u32 	%r1, %tid.x;
	mov.u32 	%r29, %tid.y;
	mov.u32 	%r30, %ctaid.y;
	shl.b32 	%r5, %r30, 3;
	add.s32 	%r31, %r29, %r5;
	mov.u32 	%r3, %tid.z;
	add.s32 	%r93, %r3, 4;
	mov.u32 	%r33, %ctaid.x;
	shl.b32 	%r34, %r33, 3;
	add.s32 	%r9, %r34, %r1;
	add.s32 	%r35, %r9, 4;
	add.s32 	%r6, %r31, 4;
	mul.wide.s32 	%rd17, %r28, %r28;
	cvt.u64.u32 	%rd18, %r93;
	mul.lo.s32 	%r36, %r28, %r6;
	cvt.s64.s32 	%rd19, %r36;
	cvt.s64.s32 	%rd2, %r35;
	add.s64 	%rd20, %rd19, %rd2;
	mad.lo.s64 	%rd51, %rd17, %rd18, %rd20;
	setp.lt.s32 	%p6, %r35, 132;
	setp.lt.u32 	%p7, %r6, 132;
	and.pred  	%p1, %p6, %p7;
	shl.b32 	%r37, %r3, 10;
	mov.u32 	%r38, _ZZ23median_filter_gpu_sm_3dPfS_iE3shm;
	add.s32 	%r39, %r38, %r37;
	shl.b32 	%r40, %r29, 6;
	add.s32 	%r41, %r39, %r40;
	shl.b32 	%r42, %r1, 2;
	add.s32 	%r43, %r41, %r42;
	add.s32 	%r7, %r43, 4352;
	or.b32  	%r44, %r3, %r29;
	and.b32  	%r8, %r44, 1020;
	setp.lt.u32 	%p8, %r1, 4;
	setp.gt.u32 	%p9, %r1, 3;
	or.b32  	%r45, %r3, %r1;
	and.b32  	%r10, %r45, 1020;
	setp.lt.u32 	%p10, %r3, 4;
	setp.gt.u32 	%p11, %r29, 3;
	and.pred  	%p2, %p10, %p11;
	setp.gt.u32 	%p12, %r3, 3;
	or.b32  	%r46, %r1, %r29;
	and.b32  	%r11, %r46, 1020;
	and.pred  	%p3, %p12, %p8;
	and.pred  	%p4, %p12, %p9;
	and.pred  	%p5, %p12, %p11;
	shl.b64 	%rd4, %rd17, 3;
	not.pred 	%p13, %p1;
	not.pred 	%p27, %p2;
	not.pred 	%p38, %p4;
	not.pred 	%p36, %p3;
$L__BB2_1:
	@%p13 bra 	$L__BB2_48;
	cvt.u32.u64 	%r47, %rd2;
	mul.lo.s32 	%r13, %r93, %r28;
	add.s32 	%r14, %r13, %r6;
	mad.lo.s32 	%r48, %r14, %r28, %r47;
	mul.wide.s32 	%rd21, %r48, 4;
	add.s64 	%rd6, %rd1, %rd21;
	ld.global.f32 	%f3, [%rd6];
	st.shared.f32 	[%r7+16], %f3;
	add.s32 	%r49, %r93, -4;
	mul.lo.s32 	%r15, %r49, %r28;
	add.s32 	%r50, %r5, %r29;
	add.s32 	%r51, %r50, %r15;
	mul.lo.s32 	%r16, %r51, %r28;
	add.s32 	%r52, %r9, %r16;
	mul.wide.s32 	%rd22, %r52, 4;
	add.s64 	%rd7, %rd1, %rd22;
	setp.gt.u32 	%p14, %r1, 3;
	setp.ne.s32 	%p15, %r8, 0;
	or.pred  	%p16, %p14, %p15;
	@%p16 bra 	$L__BB2_4;
	ld.global.f32 	%f4, [%rd7];
	st.shared.f32 	[%r7+-4352], %f4;
	bra.uni 	$L__BB2_5;
$L__BB2_4:
	@%p15 bra 	$L__BB2_6;
$L__BB2_5:
	ld.global.f32 	%f5, [%rd7+16];
	st.shared.f32 	[%r7+-4336], %f5;
$L__BB2_6:
	setp.lt.u32 	%p18, %r1, 4;
	setp.ne.s32 	%p19, %r8, 0;
	or.pred  	%p20, %p18, %p19;
	@%p20 bra 	$L__BB2_8;
	cvt.s64.s32 	%rd23, %r16;
	add.s64 	%rd24, %rd2, %rd23;
	shl.b64 	%rd25, %rd24, 2;
	add.s64 	%rd26, %rd1, %rd25;
	ld.global.f32 	%f6, [%rd26+16];
	st.shared.f32 	[%r7+-4320], %f6;
$L__BB2_8:
	setp.ne.s32 	%p21, %r10, 0;
	add.s32 	%r53, %r15, %r6;
	mad.lo.s32 	%r54, %r53, %r28, %r9;
	mul.wide.s32 	%rd27, %r54, 4;
	add.s64 	%rd8, %rd1, %rd27;
	@%p21 bra 	$L__BB2_10;
	ld.global.f32 	%f7, [%rd8];
	st.shared.f32 	[%r7+-4096], %f7;
$L__BB2_10:
	setp.gt.u32 	%p22, %r3, 3;
	@%p22 bra 	$L__BB2_13;
	ld.global.f32 	%f8, [%rd8+16];
	st.shared.f32 	[%r7+-4080], %f8;
	@%p18 bra 	$L__BB2_13;
	ld.global.f32 	%f9, [%rd8+32];
	st.shared.f32 	[%r7+-4064], %f9;
$L__BB2_13:
	add.s32 	%r55, %r6, %r15;
	add.s32 	%r56, %r55, 4;
	mad.lo.s32 	%r57, %r56, %r28, %r9;
	mul.wide.s32 	%rd28, %r57, 4;
	add.s64 	%rd9, %rd1, %rd28;
	setp.ne.s32 	%p24, %r10, 0;
	setp.lt.u32 	%p25, %r29, 4;
	or.pred  	%p26, %p24, %p25;
	@%p26 bra 	$L__BB2_15;
	ld.global.f32 	%f10, [%rd9];
	st.shared.f32 	[%r7+-3840], %f10;
$L__BB2_15:
	@%p27 bra 	$L__BB2_18;
	setp.lt.u32 	%p28, %r1, 4;
	ld.global.f32 	%f11, [%rd9+16];
	st.shared.f32 	[%r7+-3824], %f11;
	@%p28 bra 	$L__BB2_18;
	ld.global.f32 	%f12, [%rd9+32];
	st.shared.f32 	[%r7+-3808], %f12;
$L__BB2_18:
	shl.b32 	%r58, %r28, 2;
	add.s32 	%r17, %r13, %r58;
	add.s32 	%r59, %r5, %r29;
	add.s32 	%r60, %r59, %r17;
	mad.lo.s32 	%r61, %r60, %r28, %r9;
	mul.wide.s32 	%rd29, %r61, 4;
	add.s64 	%rd10, %rd1, %rd29;
	setp.lt.u32 	%p29, %r3, 4;
	setp.ne.s32 	%p30, %r11, 0;
	or.pred  	%p31, %p29, %p30;
	@%p31 bra 	$L__BB2_20;
	ld.global.f32 	%f13, [%rd10];
	st.shared.f32 	[%r7+3840], %f13;
$L__BB2_20:
	add.s32 	%r62, %r17, %r6;
	mad.lo.s32 	%r63, %r62, %r28, %r9;
	mul.wide.s32 	%rd30, %r63, 4;
	add.s64 	%rd11, %rd1, %rd30;
	setp.lt.u32 	%p32, %r3, 4;
	setp.gt.u32 	%p33, %r29, 3;
	or.pred  	%p34, %p32, %p33;
	@%p34 bra 	$L__BB2_23;
	setp.lt.u32 	%p35, %r1, 4;
	ld.global.f32 	%f14, [%rd10+16];
	st.shared.f32 	[%r7+3856], %f14;
	@%p35 bra 	$L__BB2_23;
	ld.global.f32 	%f16, [%rd10+32];
	st.shared.f32 	[%r7+3872], %f16;
	bra.uni 	$L__BB2_26;
$L__BB2_23:
	@%p36 bra 	$L__BB2_25;
	ld.global.f32 	%f15, [%rd11];
	st.shared.f32 	[%r7+4096], %f15;
	bra.uni 	$L__BB2_26;
$L__BB2_25:
	@%p32 bra 	$L__BB2_28;
$L__BB2_26:
	ld.global.f32 	%f17, [%rd11+16];
	st.shared.f32 	[%r7+4112], %f17;
	@%p38 bra 	$L__BB2_28;
	ld.global.f32 	%f18, [%rd11+32];
	st.shared.f32 	[%r7+4128], %f18;
$L__BB2_28:
	add.s32 	%r64, %r6, %r17;
	add.s32 	%r65, %r64, 4;
	mad.lo.s32 	%r66, %r65, %r28, %r9;
	mul.wide.s32 	%rd31, %r66, 4;
	add.s64 	%rd12, %rd1, %rd31;
	setp.gt.u32 	%p39, %r1, 3;
	not.pred 	%p40, %p5;
	or.pred  	%p41, %p39, %p40;
	@%p41 bra 	$L__BB2_30;
	ld.global.f32 	%f19, [%rd12];
	st.shared.f32 	[%r7+4352], %f19;
$L__BB2_30:
	@%p40 bra 	$L__BB2_33;
	setp.lt.u32 	%p47, %r1, 4;
	ld.global.f32 	%f21, [%rd12+16];
	st.shared.f32 	[%r7+4368], %f21;
	@%p47 bra 	$L__BB2_38;
	ld.global.f32 	%f22, [%rd12+32];
	st.shared.f32 	[%r7+4384], %f22;
	bra.uni 	$L__BB2_36;
$L__BB2_33:
	setp.gt.u32 	%p43, %r29, 3;
	setp.lt.u32 	%p44, %r1, 4;
	or.pred  	%p45, %p43, %p44;
	@%p45 bra 	$L__BB2_35;
	add.s32 	%r67, %r14, -4;
	mul.lo.s32 	%r68, %r67, %r28;
	cvt.s64.s32 	%rd32, %r68;
	add.s64 	%rd33, %rd2, %rd32;
	shl.b64 	%rd34, %rd33, 2;
	add.s64 	%rd35, %rd1, %rd34;
	ld.global.f32 	%f20, [%rd35+16];
	st.shared.f32 	[%r7+-224], %f20;
	bra.uni 	$L__BB2_36;
$L__BB2_35:
	setp.lt.u32 	%p46, %r1, 4;
	@%p46 bra 	$L__BB2_38;
$L__BB2_36:
	ld.global.f32 	%f23, [%rd6+16];
	st.shared.f32 	[%r7+32], %f23;
	min.u32 	%r69, %r29, %r1;
	setp.lt.u32 	%p48, %r69, 4;
	@%p48 bra 	$L__BB2_38;
	add.s32 	%r70, %r14, 4;
	mul.lo.s32 	%r71, %r70, %r28;
	cvt.s64.s32 	%rd36, %r71;
	add.s64 	%rd37, %rd2, %rd36;
	shl.b64 	%rd38, %rd37, 2;
	add.s64 	%rd39, %rd1, %rd38;
	ld.global.f32 	%f24, [%rd39+16];
	st.shared.f32 	[%r7+288], %f24;
$L__BB2_38:
	setp.ne.s32 	%p49, %r11, 0;
	@%p49 bra 	$L__BB2_40;
	add.s32 	%r72, %r14, -4;
	mad.lo.s32 	%r73, %r72, %r28, %r9;
	mul.wide.s32 	%rd40, %r73, 4;
	add.s64 	%rd41, %rd1, %rd40;
	ld.global.f32 	%f25, [%rd41];
	st.shared.f32 	[%r7+-256], %f25;
$L__BB2_40:
	setp.gt.u32 	%p50, %r1, 3;
	@%p50 bra 	$L__BB2_43;
	setp.lt.u32 	%p51, %r29, 4;
	ld.global.f32 	%f26, [%rd6+-16];
	st.shared.f32 	[%r7], %f26;
	@%p51 bra 	$L__BB2_43;
	add.s32 	%r74, %r14, 4;
	mad.lo.s32 	%r75, %r74, %r28, %r9;
	mul.wide.s32 	%rd42, %r75, 4;
	add.s64 	%rd43, %rd1, %rd42;
	ld.global.f32 	%f27, [%rd43];
	st.shared.f32 	[%r7+256], %f27;
	bra.uni 	$L__BB2_44;
$L__BB2_43:
	setp.lt.u32 	%p52, %r29, 4;
	mov.u32 	%r94, %r29;
	mov.u32 	%r95, %r5;
	mov.u32 	%r96, %r29;
	@%p52 bra 	$L__BB2_45;
$L__BB2_44:
	add.s32 	%r94, %r29, 8;
	mov.b32 	%r96, 4;
	mov.u32 	%r95, %r6;
$L__BB2_45:
	shl.b32 	%r78, %r3, 10;
	shl.b32 	%r79, %r29, 6;
	add.s32 	%r80, %r78, %r79;
	shl.b32 	%r81, %r1, 2;
	add.s32 	%r82, %r80, %r81;
	mov.u32 	%r83, _ZZ23median_filter_gpu_sm_3dPfS_iE3shm;
	add.s32 	%r84, %r82, %r83;
	add.s32 	%r97, %r84, 272;
	cvt.u32.u64 	%r85, %rd2;
	add.s32 	%r86, %r83, %r78;
	add.s32 	%r87, %r86, %r81;
	shl.b32 	%r88, %r94, 6;
	add.s32 	%r89, %r87, %r88;
	add.s32 	%r90, %r95, %r13;
	add.s32 	%r91, %r90, %r96;
	mad.lo.s32 	%r92, %r91, %r28, %r85;
	mul.wide.s32 	%rd44, %r92, 4;
	add.s64 	%rd45, %rd1, %rd44;
	ld.global.f32 	%f29, [%rd45];
	st.shared.f32 	[%r89+4112], %f29;
	bar.sync 	0;
	mov.f32 	%f192, 0f00000000;
	mov.b32 	%r98, 0;
$L__BB2_46:
	ld.shared.f32 	%f30, [%r97+-272];
	add.f32 	%f31, %f192, %f30;
	ld.shared.f32 	%f32, [%r97+-268];
	add.f32 	%f33, %f31, %f32;
	ld.shared.f32 	%f34, [%r97+-264];
	add.f32 	%f35, %f33, %f34;
	ld.shared.f32 	%f36, [%r97+-260];
	add.f32 	%f37, %f35, %f36;
	ld.shared.f32 	%f38, [%r97+-256];
	add.f32 	%f39, %f37, %f38;
	ld.shared.f32 	%f40, [%r97+-252];
	add.f32 	%f41, %f39, %f40;
	ld.shared.f32 	%f42, [%r97+-248];
	add.f32 	%f43, %f41, %f42;
	ld.shared.f32 	%f44, [%r97+-244];
	add.f32 	%f45, %f43, %f44;
	ld.shared.f32 	%f46, [%r97+-240];
	add.f32 	%f47, %f45, %f46;
	ld.shared.f32 	%f48, [%r97+-208];
	add.f32 	%f49, %f47, %f48;
	ld.shared.f32 	%f50, [%r97+-204];
	add.f32 	%f51, %f49, %f50;
	ld.shared.f32 	%f52, [%r97+-200];
	add.f32 	%f53, %f51, %f52;
	ld.shared.f32 	%f54, [%r97+-196];
	add.f32 	%f55, %f53, %f54;
	ld.shared.f32 	%f56, [%r97+-192];
	add.f32 	%f57, %f55, %f56;
	ld.shared.f32 	%f58, [%r97+-188];
	add.f32 	%f59, %f57, %f58;
	ld.shared.f32 	%f60, [%r97+-184];
	add.f32 	%f61, %f59, %f60;
	ld.shared.f32 	%f62, [%r97+-180];
	add.f32 	%f63, %f61, %f62;
	ld.shared.f32 	%f64, [%r97+-176];
	add.f32 	%f65, %f63, %f64;
	ld.shared.f32 	%f66, [%r97+-144];
	add.f32 	%f67, %f65, %f66;
	ld.shared.f32 	%f68, [%r97+-140];
	add.f32 	%f69, %f67, %f68;
	ld.shared.f32 	%f70, [%r97+-136];
	add.f32 	%f71, %f69, %f70;
	ld.shared.f32 	%f72, [%r97+-132];
	add.f32 	%f73, %f71, %f72;
	ld.shared.f32 	%f74, [%r97+-128];
	add.f32 	%f75, %f73, %f74;
	ld.shared.f32 	%f76, [%r97+-124];
	add.f32 	%f77, %f75, %f76;
	ld.shared.f32 	%f78, [%r97+-120];
	add.f32 	%f79, %f77, %f78;
	ld.shared.f32 	%f80, [%r97+-116];
	add.f32 	%f81, %f79, %f80;
	ld.shared.f32 	%f82, [%r97+-112];
	add.f32 	%f83, %f81, %f82;
	ld.shared.f32 	%f84, [%r97+-80];
	add.f32 	%f85, %f83, %f84;
	ld.shared.f32 	%f86, [%r97+-76];
	add.f32 	%f87, %f85, %f86;
	ld.shared.f32 	%f88, [%r97+-72];
	add.f32 	%f89, %f87, %f88;
	ld.shared.f32 	%f90, [%r97+-68];
	add.f32 	%f91, %f89, %f90;
	ld.shared.f32 	%f92, [%r97+-64];
	add.f32 	%f93, %f91, %f92;
	ld.shared.f32 	%f94, [%r97+-60];
	add.f32 	%f95, %f93, %f94;
	ld.shared.f32 	%f96, [%r97+-56];
	add.f32 	%f97, %f95, %f96;
	ld.shared.f32 	%f98, [%r97+-52];
	add.f32 	%f99, %f97, %f98;
	ld.shared.f32 	%f100, [%r97+-48];
	add.f32 	%f101, %f99, %f100;
	ld.shared.f32 	%f102, [%r97+-16];
	add.f32 	%f103, %f101, %f102;
	ld.shared.f32 	%f104, [%r97+-12];
	add.f32 	%f105, %f103, %f104;
	ld.shared.f32 	%f106, [%r97+-8];
	add.f32 	%f107, %f105, %f106;
	ld.shared.f32 	%f108, [%r97+-4];
	add.f32 	%f109, %f107, %f108;
	ld.shared.f32 	%f110, [%r97];
	add.f32 	%f111, %f109, %f110;
	ld.shared.f32 	%f112, [%r97+4];
	add.f32 	%f113, %f111, %f112;
	ld.shared.f32 	%f114, [%r97+8];
	add.f32 	%f115, %f113, %f114;
	ld.shared.f32 	%f116, [%r97+12];
	add.f32 	%f117, %f115, %f116;
	ld.shared.f32 	%f118, [%r97+16];
	add.f32 	%f119, %f117, %f118;
	ld.shared.f32 	%f120, [%r97+48];
	add.f32 	%f121, %f119, %f120;
	ld.shared.f32 	%f122, [%r97+52];
	add.f32 	%f123, %f121, %f122;
	ld.shared.f32 	%f124, [%r97+56];
	add.f32 	%f125, %f123, %f124;
	ld.shared.f32 	%f126, [%r97+60];
	add.f32 	%f127, %f125, %f126;
	ld.shared.f32 	%f128, [%r97+64];
	add.f32 	%f129, %f127, %f128;
	ld.shared.f32 	%f130, [%r97+68];
	add.f32 	%f131, %f129, %f130;
	ld.shared.f32 	%f132, [%r97+72];
	add.f32 	%f133, %f131, %f132;
	ld.shared.f32 	%f134, [%r97+76];
	add.f32 	%f135, %f133, %f134;
	ld.shared.f32 	%f136, [%r97+80];
	add.f32 	%f137, %f135, %f136;
	ld.shared.f32 	%f138, [%r97+112];
	add.f32 	%f139, %f137, %f138;
	ld.shared.f32 	%f140, [%r97+116];
	add.f32 	%f141, %f139, %f140;
	ld.shared.f32 	%f142, [%r97+120];
	add.f32 	%f143, %f141, %f142;
	ld.shared.f32 	%f144, [%r97+124];
	add.f32 	%f145, %f143, %f144;
	ld.shared.f32 	%f146, [%r97+128];
	add.f32 	%f147, %f145, %f146;
	ld.shared.f32 	%f148, [%r97+132];
	add.f32 	%f149, %f147, %f148;
	ld.shared.f32 	%f150, [%r97+136];
	add.f32 	%f151, %f149, %f150;
	ld.shared.f32 	%f152, [%r97+140];
	add.f32 	%f153, %f151, %f152;
	ld.shared.f32 	%f154, [%r97+144];
	add.f32 	%f155, %f153, %f154;
	ld.shared.f32 	%f156, [%r97+176];
	add.f32 	%f157, %f155, %f156;
	ld.shared.f32 	%f158, [%r97+180];
	add.f32 	%f159, %f157, %f158;
	ld.shared.f32 	%f160, [%r97+184];
	add.f32 	%f161, %f159, %f160;
	ld.shared.f32 	%f162, [%r97+188];
	add.f32 	%f163, %f161, %f162;
	ld.shared.f32 	%f164, [%r97+192];
	add.f32 	%f165, %f163, %f164;
	ld.shared.f32 	%f166, [%r97+196];
	add.f32 	%f167, %f165, %f166;
	ld.shared.f32 	%f168, [%r97+200];
	add.f32 	%f169, %f167, %f168;
	ld.shared.f32 	%f170, [%r97+204];
	add.f32 	%f171, %f169, %f170;
	ld.shared.f32 	%f172, [%r97+208];
	add.f32 	%f173, %f171, %f172;
	ld.shared.f32 	%f174, [%r97+240];
	add.f32 	%f175, %f173, %f174;
	ld.shared.f32 	%f176, [%r97+244];
	add.f32 	%f177, %f175, %f176;
	ld.shared.f32 	%f178, [%r97+248];
	add.f32 	%f179, %f177, %f178;
	ld.shared.f32 	%f180, [%r97+252];
	add.f32 	%f181, %f179, %f180;
	ld.shared.f32 	%f182, [%r97+256];
	add.f32 	%f183, %f181, %f182;
	ld.shared.f32 	%f184, [%r97+260];
	add.f32 	%f185, %f183, %f184;
	ld.shared.f32 	%f186, [%r97+264];
	add.f32 	%f187, %f185, %f186;
	ld.shared.f32 	%f188, [%r97+268];
	add.f32 	%f189, %f187, %f188;
	ld.shared.f32 	%f190, [%r97+272];
	add.f32 	%f192, %f189, %f190;
	add.s32 	%r98, %r98, 1;
	add.s32 	%r97, %r97, 1024;
	setp.ne.s32 	%p53, %r98, 9;
	@%p53 bra 	$L__BB2_46;
	ld.param.u64 	%rd49, [_Z23median_filter_gpu_sm_3dPfS_i_param_1];
	div.rn.f32 	%f191, %f192, 0f44364000;
	cvta.to.global.u64 	%rd46, %rd49;
	shl.b64 	%rd47, %rd51, 2;
	add.s64 	%rd48, %rd46, %rd47;
	st.global.f32 	[%rd48], %f191;
	add.s64 	%rd51, %rd51, %rd4;
$L__BB2_48:
	add.s32 	%r27, %r93, 8;
	setp.lt.u32 	%p54, %r93, 124;
	mov.u32 	%r93, %r27;
	@%p54 bra 	$L__BB2_1;
	ret;

}


// ===== COMPILED SASS (sm_100) =====

	.target	sm_100

	.elftype	@"ET_EXEC"


//--------------------- .note.nv.tkinfo           --------------------------
	.section	.note.nv.tkinfo,"",@"SHT_NOTE"
	.sectionflags	@"SHF_NOTE_NV_TKINFO"
	.tkinfo
        /*0018*/ 	.word	0x00000002
        /*0030*/ 	.string	""
        /*0030*/ 	.string	"ptxas"
        /*0030*/ 	.string	"Cuda compilation tools, release 13.0, V13.0.88"
        /*0030*/ 	.string	"Build cuda_13.0.r13.0/compiler.36424714_0"
        /*0030*/ 	.string	"-arch sm_100 -m 64 "



//--------------------- .note.nv.cuinfo           --------------------------
	.section	.note.nv.cuinfo,"",@"SHT_NOTE"
	.sectionflags	@"SHF_NOTE_NV_CUINFO"
        /*0018*/ 	.short	0x0002
        /*001a*/ 	.short	0x0064
        /*001c*/ 	.short	0x0082
	.zero		2


//--------------------- .nv.info                  --------------------------
	.section	.nv.info,"",@"SHT_CUDA_INFO"
	.align	4


	//----- nvinfo : EIATTR_REGCOUNT
	.align		4
        /*0000*/ 	.byte	0x04, 0x2f
        /*0002*/ 	.short	(.L_1 - .L_0)
	.align		4
.L_0:
        /*0004*/ 	.word	index@(_Z17median_filter_gpuPfS_i)
        /*0008*/ 	.word	0x00000020


	//----- nvinfo : EIATTR_FRAME_SIZE
	.align		4
.L_1:
        /*000c*/ 	.byte	0x04, 0x11
        /*000e*/ 	.short	(.L_3 - .L_2)
	.align		4
.L_2:
        /*0010*/ 	.word	index@($__internal_2_$__cuda_sm3x_div_rn_noftz_f32_slowpath)
        /*0014*/ 	.word	0x00000000


	//----- nvinfo : EIATTR_FRAME_SIZE
	.align		4
.L_3:
        /*0018*/ 	.byte	0x04, 0x11
        /*001a*/ 	.short	(.L_5 - .L_4)
	.align		4
.L_4:
        /*001c*/ 	.word	index@(_Z17median_filter_gpuPfS_i)
        /*0020*/ 	.word	0x00000000


	//----- nvinfo : EIATTR_REGCOUNT
	.align		4
.L_5:
        /*0024*/ 	.byte	0x04, 0x2f
        /*0026*/ 	.short	(.L_7 - .L_6)
	.align		4
.L_6:
        /*0028*/ 	.word	index@(_Z23median_filter_gpu_sm_2dPfS_i)
        /*002c*/ 	.word	0x000000ff


	//----- nvinfo : EIATTR_FRAME_SIZE
	.align		4
.L_7:
        /*0030*/ 	.byte	0x04, 0x11
        /*0032*/ 	.short	(.L_9 - .L_8)
	.align		4
.L_8:
        /*0034*/ 	.word	index@($__internal_1_$__cuda_sm3x_div_rn_noftz_f32_slowpath)
        /*0038*/ 	.word	0x000011a8


	//----- nvinfo : EIATTR_FRAME_SIZE
	.align		4
.L_9:
        /*003c*/ 	.byte	0x04, 0x11
        /*003e*/ 	.short	(.L_11 - .L_10)
	.align		4
.L_10:
        /*0040*/ 	.word	index@(_Z23median_filter_gpu_sm_2dPfS_i)
        /*0044*/ 	.word	0x000011a8


	//----- nvinfo : EIATTR_REGCOUNT
	.align		4
.L_11:
        /*0048*/ 	.byte	0x04, 0x2f
        /*004a*/ 	.short	(.L_13 - .L_12)
	.align		4
.L_12:
        /*004c*/ 	.word	index@(_Z23median_filter_gpu_sm_3dPfS_i)
        /*0050*/ 	.word	0x00000028


	//----- nvinfo : EIATTR_FRAME_SIZE
	.align		4
.L_13:
        /*0054*/ 	.byte	0x04, 0x11
        /*0056*/ 	.short	(.L_15 - .L_14)
	.align		4
.L_14:
        /*0058*/ 	.word	index@($__internal_0_$__cuda_sm3x_div_rn_noftz_f32_slowpath)
        /*005c*/ 	.word	0x00000000


	//----- nvinfo : EIATTR_FRAME_SIZE
	.align		4
.L_15:
        /*0060*/ 	.byte	0x04, 0x11
        /*0062*/ 	.short	(.L_17 - .L_16)
	.align		4
.L_16:
        /*0064*/ 	.word	index@(_Z23median_filter_gpu_sm_3dPfS_i)
        /*0068*/ 	.word	0x00000000


	//----- nvinfo : EIATTR_MIN_STACK_SIZE
	.align		4
.L_17:
        /*006c*/ 	.byte	0x04, 0x12
        /*006e*/ 	.short	(.L_19 - .L_18)
	.align		4
.L_18:
        /*0070*/ 	.word	index@(_Z23median_filter_gpu_sm_3dPfS_i)
        /*0074*/ 	.word	0x00000000


	//----- nvinfo : EIATTR_MIN_STACK_SIZE
	.align		4
.L_19:
        /*0078*/ 	.byte	0x04, 0x12
        /*007a*/ 	.short	(.L_21 - .L_20)
	.align		4
.L_20:
        /*007c*/ 	.word	index@(_Z23median_filter_gpu_sm_2dPfS_i)
        /*0080*/ 	.word	0x000011a8


	//----- nvinfo : EIATTR_MIN_STACK_SIZE
	.align		4
.L_21:
        /*0084*/ 	.byte	0x04, 0x12
        /*0086*/ 	.short	(.L_23 - .L_22)
	.align		4
.L_22:
        /*0088*/ 	.word	index@(_Z17median_filter_gpuPfS_i)
        /*008c*/ 	.word	0x00000000
.L_23:


//--------------------- .nv.compat                --------------------------
	.section	.nv.compat,"",@"SHT_CUDA_COMPAT_INFO"
	.align	4
        /*0000*/ 	.byte	0x02, 0x09, 0x00, 0x00, 0x02, 0x02, 0x01, 0x00, 0x02, 0x05, 0x05, 0x00, 0x03, 0x07, 0x01, 0x01
        /*0010*/ 	.byte	0x02, 0x03, 0x00, 0x00, 0x02, 0x06, 0x01, 0x00, 0x04, 0x0b, 0x08, 0x00, 0x01, 0x00, 0x00, 0x00
        /*0020*/ 	.byte	0x00, 0x00, 0x00, 0x00


//--------------------- .nv.info._Z23median_filter_gpu_sm_3dPfS_i --------------------------
	.section	.nv.info._Z23median_filter_gpu_sm_3dPfS_i,"",@"SHT_CUDA_INFO"
	.sectionflags	@""
	.align	4


	//----- nvinfo : EIATTR_CUDA_API_VERSION
	.align		4
        /*0000*/ 	.byte	0x04, 0x37
        /*0002*/ 	.short	(.L_25 - .L_24)
.L_24:
        /*0004*/ 	.word	0x00000082


	//----- nvinfo : EIATTR_KPARAM_INFO
	.align		4
.L_25:
        /*0008*/ 	.byte	0x04, 0x17
        /*000a*/ 	.short	(.L_27 - .L_26)
.L_26:
        /*000c*/ 	.word	0x00000000
        /*0010*/ 	.short	0x0002
        /*0012*/ 	.short	0x0010
        /*0014*/ 	.byte	0x00, 0xf0, 0x11, 0x00


	//----- nvinfo : EIATTR_KPARAM_INFO
	.align		4
.L_27:
        /*0018*/ 	.byte	0x04, 0x17
        /*001a*/ 	.short	(.L_29 - .L_28)
.L_28:
        /*001c*/ 	.word	0x00000000
        /*0020*/ 	.short	0x0001
        /*0022*/ 	.short	0x0008
        /*0024*/ 	.byte	0x00, 0xf5, 0x21, 0x00


	//----- nvinfo : EIATTR_KPARAM_INFO
	.align		4
.L_29:
        /*0028*/ 	.byte	0x04, 0x17
        /*002a*/ 	.short	(.L_31 - .L_30)
.L_30:
        /*002c*/ 	.word	0x00000000
        /*0030*/ 	.short	0x0000
        /*0032*/ 	.short	0x0000
        /*0034*/ 	.byte	0x00, 0xf5, 0x21, 0x00


	//----- nvinfo : EIATTR_SPARSE_MMA_MASK
	.align		4
.L_31:
        /*0038*/ 	.byte	0x03, 0x50
        /*003a*/ 	.short	0x0000


	//----- nvinfo : EIATTR_MAXREG_COUNT
	.align		4
        /*003c*/ 	.byte	0x03, 0x1b
        /*003e*/ 	.short	0x00ff


	//----- nvinfo : EIATTR_NUM_BARRIERS
	.align		4
        /*0040*/ 	.byte	0x02, 0x4c
        /*0042*/ 	.byte	0x01
	.zero		1


	//----- nvinfo : EIATTR_MERCURY_ISA_VERSION
	.align		4
        /*0044*/ 	.byte	0x03, 0x5f
        /*0046*/ 	.short	0x0101


	//----- nvinfo : EIATTR_VRC_CTA_INIT_COUNT
	.align		4
        /*0048*/ 	.byte	0x02, 0x4a
	.zero		1
	.zero		1


	//----- nvinfo : EIATTR_EXIT_INSTR_OFFSETS
	.align		4
        /*004c*/ 	.byte	0x04, 0x1c
        /*004e*/ 	.short	(.L_33 - .L_32)


	//   ....[0]....
.L_32:
        /*0050*/ 	.word	0x00001b00


	//----- nvinfo : EIATTR_CRS_STACK_SIZE
	.align		4
.L_33:
        /*0054*/ 	.byte	0x04, 0x1e
        /*0056*/ 	.short	(.L_35 - .L_34)
.L_34:
        /*0058*/ 	.word	0x00000000


	//----- nvinfo : EIATTR_CBANK_PARAM_SIZE
	.align		4
.L_35:
        /*005c*/ 	.byte	0x03, 0x19
        /*005e*/ 	.short	0x0014


	//----- nvinfo : EIATTR_PARAM_CBANK
	.align		4
        /*0060*/ 	.byte	0x04, 0x0a
        /*0062*/ 	.short	(.L_37 - .L_36)
	.align		4
.L_36:
        /*0064*/ 	.word	index@(.nv.constant0._Z23median_filter_gpu_sm_3dPfS_i)
        /*0068*/ 	.short	0x0380
        /*006a*/ 	.short	0x0014


	//----- nvinfo : EIATTR_SW_WAR
	.align		4
.L_37:
        /*006c*/ 	.byte	0x04, 0x36
        /*006e*/ 	.short	(.L_39 - .L_38)
.L_38:
        /*0070*/ 	.word	0x00000008
.L_39:


//--------------------- .nv.info._Z23median_filter_gpu_sm_2dPfS_i --------------------------
	.section	.nv.info._Z23median_filter_gpu_sm_2dPfS_i,"",@"SHT_CUDA_INFO"
	.sectionflags	@""
	.align	4


	//----- nvinfo : EIATTR_CUDA_API_VERSION
	.align		4
        /*0000*/ 	.byte	0x04, 0x37
        /*0002*/ 	.short	(.L_41 - .L_40)
.L_40:
        /*0004*/ 	.word	0x00000082


	//----- nvinfo : EIATTR_KPARAM_INFO
	.align		4
.L_41:
        /*0008*/ 	.byte	0x04, 0x17
        /*000a*/ 	.short	(.L_43 - .L_42)
.L_42:
        /*000c*/ 	.word	0x00000000
        /*0010*/ 	.short	0x0002
        /*0012*/ 	.short	0x0010
        /*0014*/ 	.byte	0x00, 0xf0, 0x11, 0x00


	//----- nvinfo : EIATTR_KPARAM_INFO
	.align		4
.L_43:
        /*0018*/ 	.byte	0x04, 0x17
        /*001a*/ 	.short	(.L_45 - .L_44)
.L_44:
        /*001c*/ 	.word	0x00000000
        /*0020*/ 	.short	0x0001
        /*0022*/ 	.short	0x0008
        /*0024*/ 	.byte	0x00, 0xf5, 0x21, 0x00


	//----- nvinfo : EIATTR_KPARAM_INFO
	.align		4
.L_45:
        /*0028*/ 	.byte	0x04, 0x17
        /*002a*/ 	.short	(.L_47 - .L_46)
.L_46:
        /*002c*/ 	.word	0x00000000
        /*0030*/ 	.short	0x0000
        /*0032*/ 	.short	0x0000
        /*0034*/ 	.byte	0x00, 0xf5, 0x21, 0x00


	//----- nvinfo : EIATTR_SPARSE_MMA_MASK
	.align		4
.L_47:
        /*0038*/ 	.byte	0x03, 0x50
        /*003a*/ 	.short	0x0000


	//----- nvinfo : EIATTR_MAXREG_COUNT
	.align		4
        /*003c*/ 	.byte	0x03, 0x1b
        /*003e*/ 	.short	0x00ff


	//----- nvinfo : EIATTR_NUM_BARRIERS
	.align		4
        /*0040*/ 	.byte	0x02, 0x4c
        /*0042*/ 	.byte	0x01
	.zero		1


	//----- nvinfo : EIATTR_ANNOTATIONS
	.align		4
        /*0044*/ 	.byte	0x04, 0x55
        /*0046*/ 	.short	(.L_49 - .L_48)


	//   ....[0]....
.L_48:
        /*0048*/ 	.word	0x00000001
        /*004c*/ 	.byte	0x00, 0x11, 0x00, 0x00, 0x01, 0x00, 0x00, 0x00, 0x70, 0x11, 0x00, 0x00, 0x01, 0x00, 0x00, 0x00
        /* <DEDUP_REMOVED lines=324> */
        /*149c*/ 	.byte	0x80, 0xc7, 0x00, 0x00


	//----- nvinfo : EIATTR_MERCURY_ISA_VERSION
	.align		4
.L_49:
        /*14a0*/ 	.byte	0x03, 0x5f
        /*14a2*/ 	.short	0x0101


	//----- nvinfo : EIATTR_VRC_CTA_INIT_COUNT
	.align		4
        /*14a4*/ 	.byte	0x02, 0x4a
	.zero		1
	.zero		1


	//----- nvinfo : EIATTR_EXIT_INSTR_OFFSETS
	.align		4
        /*14a8*/ 	.byte	0x04, 0x1c
        /*14aa*/ 	.short	(.L_51 - .L_50)


	//   ....[0]....
.L_50:
        /*14ac*/ 	.word	0x0000c7a0


	//----- nvinfo : EIATTR_CRS_STACK_SIZE
	.align		4
.L_51:
        /*14b0*/ 	.byte	0x04, 0x1e
        /*14b2*/ 	.short	(.L_53 - .L_52)
.L_52:
        /*14b4*/ 	.word	0x00000000


	//----- nvinfo : EIATTR_CBANK_PARAM_SIZE
	.align		4
.L_53:
        /*14b8*/ 	.byte	0x03, 0x19
        /*14ba*/ 	.short	0x0014


	//----- nvinfo : EIATTR_PARAM_CBANK
	.align		4
        /*14bc*/ 	.byte	0x04, 0x0a
        /*14be*/ 	.short	(.L_55 - .L_54)
	.align		4
.L_54:
        /*14c0*/ 	.word	index@(.nv.constant0._Z23median_filter_gpu_sm_2dPfS_i)
        /*14c4*/ 	.short	0x0380
        /*14c6*/ 	.short	0x0014


	//----- nvinfo : EIATTR_SW_WAR
	.align		4
.L_55:
        /*14c8*/ 	.byte	0x04, 0x36
        /*14ca*/ 	.short	(.L_57 - .L_56)
.L_56:
        /*14cc*/ 	.word	0x00000008
.L_57:


//--------------------- .nv.info._Z17median_filter_gpuPfS_i --------------------------
	.section	.nv.info._Z17median_filter_gpuPfS_i,"",@"SHT_CUDA_INFO"
	.sectionflags	@""
	.align	4


	//----- nvinfo : EIATTR_CUDA_API_VERSION
	.align		4
        /*0000*/ 	.byte	0x04, 0x37
        /*0002*/ 	.short	(.L_59 - .L_58)
.L_58:
        /*0004*/ 	.word	0x00000082


	//----- nvinfo : EIATTR_KPARAM_INFO
	.align		4
.L_59:
        /*0008*/ 	.byte	0x04, 0x17
        /*000a*/ 	.short	(.L_61 - .L_60)
.L_60:
        /*000c*/ 	.word	0x00000000
        /*0010*/ 	.short	0x0002
        /*0012*/ 	.short	0x0010
        /*0014*/ 	.byte	0x00, 0xf0, 0x11, 0x00


	//----- nvinfo : EIATTR_KPARAM_INFO
	.align		4
.L_61:
        /*0018*/ 	.byte	0x04, 0x17
        /*001a*/ 	.short	(.L_63 - .L_62)
.L_62:
        /*001c*/ 	.word	0x00000000
        /*0020*/ 	.short	0x0001
        /*0022*/ 	.short	0x0008
        /*0024*/ 	.byte	0x00, 0xf5, 0x21, 0x00


	//----- nvinfo : EIATTR_KPARAM_INFO
	.align		4
.L_63:
        /*0028*/ 	.byte	0x04, 0x17
        /*002a*/ 	.short	(.L_65 - .L_64)
.L_64:
        /*002c*/ 	.word	0x00000000
        /*0030*/ 	.short	0x0000
        /*0032*/ 	.short	0x0000
        /*0034*/ 	.byte	0x00, 0xf5, 0x21, 0x00


	//----- nvinfo : EIATTR_SPARSE_MMA_MASK
	.align		4
.L_65:
        /*0038*/ 	.byte	0x03, 0x50
        /*003a*/ 	.short	0x0000


	//----- nvinfo : EIATTR_MAXREG_COUNT
	.align		4
        /*003c*/ 	.byte	0x03, 0x1b
        /*003e*/ 	.short	0x00ff


	//----- nvinfo : EIATTR_MERCURY_ISA_VERSION
	.align		4
        /*0040*/ 	.byte	0x03, 0x5f
        /*0042*/ 	.short	0x0101


	//----- nvinfo : EIATTR_VRC_CTA_INIT_COUNT
	.align		4
        /*0044*/ 	.byte	0x02, 0x4a
	.zero		1
	.zero		1


	//----- nvinfo : EIATTR_EXIT_INSTR_OFFSETS
	.align		4
        /*0048*/ 	.byte	0x04, 0x1c
        /*004a*/ 	.short	(.L_67 - .L_66)


	//   ....[0]....
.L_66:
        /*004c*/ 	.word	0x000000a0


	//   ....[1]....
        /*0050*/ 	.word	0x00000e50


	//----- nvinfo : EIATTR_CRS_STACK_SIZE
	.align		4
.L_67:
        /*0054*/ 	.byte	0x04, 0x1e
        /*0056*/ 	.short	(.L_69 - .L_68)
.L_68:
        /*0058*/ 	.word	0x00000000


	//----- nvinfo : EIATTR_CBANK_PARAM_SIZE
	.align		4
.L_69:
        /*005c*/ 	.byte	0x03, 0x19
        /*005e*/ 	.short	0x0014


	//----- nvinfo : EIATTR_PARAM_CBANK
	.align		4
        /*0060*/ 	.byte	0x04, 0x0a
        /*0062*/ 	.short	(.L_71 - .L_70)
	.align		4
.L_70:
        /*0064*/ 	.word	index@(.nv.constant0._Z17median_filter_gpuPfS_i)
        /*0068*/ 	.short	0x0380
        /*006a*/ 	.short	0x0014


	//----- nvinfo : EIATTR_SW_WAR
	.align		4
.L_71:
        /*006c*/ 	.byte	0x04, 0x36
        /*006e*/ 	.short	(.L_73 - .L_72)
.L_72:
        /*0070*/ 	.word	0x00000008
.L_73:


//--------------------- .nv.callgraph             --------------------------
	.section	.nv.callgraph,"",@"SHT_CUDA_CALLGRAPH"
	.align	4
	.sectionentsize	8
	.align		4
        /*0000*/ 	.word	0x00000000
	.align		4
        /*0004*/ 	.word	0xffffffff
	.align		4
        /*0008*/ 	.word	0x00000000
	.align		4
        /*000c*/ 	.word	0xfffffffe
	.align		4
        /*0010*/ 	.word	0x00000000
	.align		4
        /*0014*/ 	.word	0xfffffffd
	.align		4
        /*0018*/ 	.word	0x00000000
	.align		4
        /*001c*/ 	.word	0xfffffffc


//--------------------- .text._Z23median_filter_gpu_sm_3dPfS_i --------------------------
	.section	.text._Z23median_filter_gpu_sm_3dPfS_i,"ax",@progbits
	.align	128
        .global         _Z23median_filter_gpu_sm_3dPfS_i
        .type           _Z23median_filter_gpu_sm_3dPfS_i,@function
        .size           _Z23median_filter_gpu_sm_3dPfS_i,(.L_x_95 - _Z23median_filter_gpu_sm_3dPfS_i)
        .other          _Z23median_filter_gpu_sm_3dPfS_i,@"STO_CUDA_ENTRY STV_DEFAULT"
_Z23median_filter_gpu_sm_3dPfS_i:
.text._Z23median_filter_gpu_sm_3dPfS_i:
[----:B------:R-:W-:Y:S01]  /*0000*/  LDC R1, c[0x0][0x37c] ;  /* 0x0000df00ff017b82 */ /* 0x000fe20000000800 */
[----:B------:R-:W0:Y:S07]  /*0010*/  S2R R4, SR_CTAID.Y ;  /* 0x0000000000047919 */ /* 0x000e2e0000002600 */
[----:B------:R-:W1:Y:S01]  /*0020*/  LDC R15, c[0x0][0x390] ;  /* 0x0000e400ff0f7b82 */ /* 0x000e620000000800 */
[----:B------:R-:W-:Y:S01]  /*0030*/  UMOV UR4, 0x400 ;  /* 0x0000040000047882 */ /* 0x000fe20000000000 */
[----:B------:R-:W2:Y:S01]  /*0040*/  LDCU.64 UR6, c[0x0][0x358] ;  /* 0x00006b00ff0677ac */ /* 0x000ea20008000a00 */
[----:B------:R-:W3:Y:S01]  /*0050*/  S2R R0, SR_TID.X ;  /* 0x0000000000007919 */ /* 0x000ee20000002100 */
[----:B------:R-:W3:Y:S04]  /*0060*/  S2R R5, SR_CTAID.X ;  /* 0x0000000000057919 */ /* 0x000ee80000002500 */
[----:B------:R-:W4:Y:S01]  /*0070*/  S2UR UR5, SR_CgaCtaId ;  /* 0x00000000000579c3 */ /* 0x000f220000008800 */
[----:B------:R-:W5:Y:S01]  /*0080*/  S2R R3, SR_TID.Y ;  /* 0x0000000000037919 */ /* 0x000f620000002200 */
[----:B------:R-:W2:Y:S01]  /*0090*/  S2R R2, SR_TID.Z ;  /* 0x0000000000027919 */ /* 0x000ea20000002300 */
[----:B0-----:R-:W-:Y:S01]  /*00a0*/  SHF.L.U32 R4, R4, 0x3, RZ ;  /* 0x0000000304047819 */ /* 0x001fe200000006ff */
[----:B----4-:R-:W-:Y:S01]  /*00b0*/  ULEA UR4, UR5, UR4, 0x18 ;  /* 0x0000000405047291 */ /* 0x010fe2000f8ec0ff */
[----:B---3--:R-:W-:-:S02]  /*00c0*/  LEA R5, R5, R0, 0x3 ;  /* 0x0000000005057211 */ /* 0x008fc400078e18ff */
[----:B-----5:R-:W-:-:S03]  /*00d0*/  IADD3 R6, PT, PT, R3, 0x4, R4 ;  /* 0x0000000403067810 */ /* 0x020fc60007ffe004 */
[----:B------:R-:W-:Y:S01]  /*00e0*/  VIADD R7, R5, 0x4 ;  /* 0x0000000405077836 */ /* 0x000fe20000000000 */
[----:B------:R-:W-:Y:S02]  /*00f0*/  LOP3.LUT R24, R0, 0x3fc, R3, 0xc8, !PT ;  /* 0x000003fc00187812 */ /* 0x000fe400078ec803 */
[----:B--2---:R-:W-:Y:S01]  /*0100*/  IADD3 R9, PT, PT, R2, 0x4, RZ ;  /* 0x0000000402097810 */ /* 0x004fe20007ffe0ff */
[-C--:B-1----:R-:W-:Y:S01]  /*0110*/  IMAD R10, R6, R15.reuse, RZ ;  /* 0x0000000f060a7224 */ /* 0x082fe200078e02ff */
[----:B------:R-:W-:Y:S01]  /*0120*/  SHF.R.S32.HI R8, RZ, 0x1f, R7 ;  /* 0x0000001fff087819 */ /* 0x000fe20000011407 */
[----:B------:R-:W-:Y:S01]  /*0130*/  IMAD.WIDE R14, R15, R15, RZ ;  /* 0x0000000f0f0e7225 */ /* 0x000fe200078e02ff */
[----:B------:R-:W-:Y:S02]  /*0140*/  ISETP.GT.U32.AND P1, PT, R2, 0x3, PT ;  /* 0x000000030200780c */ /* 0x000fe40003f24070 */
[----:B------:R-:W-:Y:S01]  /*0150*/  IADD3 R12, P0, PT, R7, R10, RZ ;  /* 0x0000000a070c7210 */ /* 0x000fe20007f1e0ff */
[----:B------:R-:W-:Y:S01]  /*0160*/  IMAD R11, R15, R9, RZ ;  /* 0x000000090f0b7224 */ /* 0x000fe200078e02ff */
[----:B------:R-:W-:-:S02]  /*0170*/  ISETP.GE.U32.AND P2, PT, R6, 0x84, PT ;  /* 0x000000840600780c */ /* 0x000fc40003f46070 */
[----:B------:R-:W-:Y:S02]  /*0180*/  LEA.HI.X.SX32 R13, R10, R8, 0x1, P0 ;  /* 0x000000080a0d7211 */ /* 0x000fe400000f0eff */
[----:B------:R-:W-:Y:S02]  /*0190*/  ISETP.GT.U32.AND P0, PT, R3, 0x3, PT ;  /* 0x000000030300780c */ /* 0x000fe40003f04070 */
[C---:B------:R-:W-:Y:S01]  /*01a0*/  LEA R16, R2.reuse, UR4, 0xa ;  /* 0x0000000402107c11 */ /* 0x040fe2000f8e50ff */
[----:B------:R-:W-:Y:S01]  /*01b0*/  IMAD.WIDE.U32 R12, R9, R14, R12 ;  /* 0x0000000e090c7225 */ /* 0x000fe200078e000c */
[----:B------:R-:W-:Y:S02]  /*01c0*/  ISETP.LT.U32.AND P3, PT, R2, 0x4, P0 ;  /* 0x000000040200780c */ /* 0x000fe40000761070 */
[----:B------:R-:W-:Y:S02]  /*01d0*/  ISETP.LT.AND P2, PT, R7, 0x84, !P2 ;  /* 0x000000840700780c */ /* 0x000fe40005741270 */
[----:B------:R-:W-:-:S02]  /*01e0*/  P2R R32, PR, RZ, 0x8 ;  /* 0x00000008ff207803 */ /* 0x000fc40000000000 */
[----:B------:R-:W-:Y:S02]  /*01f0*/  ISETP.LT.U32.AND P3, PT, R0, 0x4, P1 ;  /* 0x000000040000780c */ /* 0x000fe40000f61070 */
[----:B------:R-:W-:Y:S02]  /*0200*/  LEA R17, R3, R16, 0x6 ;  /* 0x0000001003117211 */ /* 0x000fe400078e30ff */
[----:B------:R-:W-:Y:S01]  /*0210*/  IADD3 R10, PT, PT, R13, R11, RZ ;  /* 0x0000000b0d0a7210 */ /* 0x000fe20007ffe0ff */
[----:B------:R-:W-:Y:S01]  /*0220*/  IMAD.MOV.U32 R11, RZ, RZ, R12 ;  /* 0x000000ffff0b7224 */ /* 0x000fe200078e000c */
[----:B------:R-:W-:Y:S02]  /*0230*/  ISETP.GT.U32.AND P0, PT, R2, 0x3, P0 ;  /* 0x000000030200780c */ /* 0x000fe40000704070 */
[----:B------:R-:W-:Y:S02]  /*0240*/  ISETP.GT.U32.AND P1, PT, R0, 0x3, P1 ;  /* 0x000000030000780c */ /* 0x000fe40000f24070 */
[----:B------:R-:W-:-:S02]  /*0250*/  P2R R31, PR, RZ, 0x8 ;  /* 0x00000008ff1f7803 */ /* 0x000fc40000000000 */
[C---:B------:R-:W-:Y:S02]  /*0260*/  LOP3.LUT R12, R2.reuse, 0x3fc, R3, 0xc8, !PT ;  /* 0x000003fc020c7812 */ /* 0x040fe400078ec803 */
[----:B------:R-:W-:Y:S02]  /*0270*/  P2R R27, PR, RZ, 0x4 ;  /* 0x00000004ff1b7803 */ /* 0x000fe40000000000 */
[----:B------:R-:W-:Y:S02]  /*0280*/  LOP3.LUT R13, R2, 0x3fc, R0, 0xc8, !PT ;  /* 0x000003fc020d7812 */ /* 0x000fe400078ec800 */
[----:B------:R-:W-:Y:S02]  /*0290*/  SHF.L.U64.HI R25, R14, 0x3, R15 ;  /* 0x000000030e197819 */ /* 0x000fe4000001020f */
[----:B------:R-:W-:-:S07]  /*02a0*/  LEA R26, R0, R17, 0x2 ;  /* 0x00000011001a7211 */ /* 0x000fce00078e10ff */
.L_x_35:
[----:B------:R-:W-:-:S13]  /*02b0*/  ISETP.NE.AND P2, PT, R27, RZ, PT ;  /* 0x000000ff1b00720c */ /* 0x000fda0003f45270 */
[----:B0-----:R-:W-:Y:S05]  /*02c0*/  @!P2 BRA `(.L_x_0) ;  /* 0x000000180000a947 */ /* 0x001fea0003800000 */
[----:B------:R-:W0:Y:S01]  /*02d0*/  LDC R28, c[0x0][0x390] ;  /* 0x0000e400ff1c7b82 */ /* 0x000e220000000800 */
[----:B------:R-:W-:Y:S01]  /*02e0*/  IADD3 R18, PT, PT, R4, R3, RZ ;  /* 0x0000000304127210 */ /* 0x000fe20007ffe0ff */
[----:B------:R-:W-:Y:S01]  /*02f0*/  VIADD R23, R9, 0xfffffffc ;  /* 0xfffffffc09177836 */ /* 0x000fe20000000000 */
[----:B------:R-:W-:-:S04]  /*0300*/  ISETP.NE.AND P2, PT, R12, RZ, PT ;  /* 0x000000ff0c00720c */ /* 0x000fc80003f45270 */
[----:B------:R-:W-:Y:S01]  /*0310*/  ISETP.GT.U32.OR P3, PT, R0, 0x3, P2 ;  /* 0x000000030000780c */ /* 0x000fe20001764470 */
[----:B------:R-:W1:Y:S01]  /*0320*/  LDC.64 R16, c[0x0][0x380] ;  /* 0x0000e000ff107b82 */ /* 0x000e620000000a00 */
[-C--:B0-----:R-:W-:Y:S02]  /*0330*/  IMAD R29, R9, R28.reuse, RZ ;  /* 0x0000001c091d7224 */ /* 0x081fe400078e02ff */
[----:B------:R-:W-:-:S03]  /*0340*/  IMAD R19, R23, R28, R18 ;  /* 0x0000001c17137224 */ /* 0x000fc600078e0212 */
[----:B------:R-:W-:Y:S01]  /*0350*/  IADD3 R30, PT, PT, R6, R29, RZ ;  /* 0x0000001d061e7210 */ /* 0x000fe20007ffe0ff */
[----:B------:R-:W-:-:S04]  /*0360*/  IMAD R22, R19, R28, RZ ;  /* 0x0000001c13167224 */ /* 0x000fc800078e02ff */
[----:B------:R-:W-:Y:S02]  /*0370*/  IMAD R19, R30, R28, R7 ;  /* 0x0000001c1e137224 */ /* 0x000fe400078e0207 */
[----:B------:R-:W-:Y:S02]  /*0380*/  IMAD.IADD R21, R5, 0x1, R22 ;  /* 0x0000000105157824 */ /* 0x000fe400078e0216 */
[----:B-1----:R-:W-:-:S04]  /*0390*/  IMAD.WIDE R18, R19, 0x4, R16 ;  /* 0x0000000413127825 */ /* 0x002fc800078e0210 */
[----:B------:R-:W-:Y:S01]  /*03a0*/  IMAD.WIDE R20, R21, 0x4, R16 ;  /* 0x0000000415147825 */ /* 0x000fe200078e0210 */
[----:B------:R-:W2:Y:S04]  /*03b0*/  LDG.E R33, desc[UR6][R18.64] ;  /* 0x0000000612217981 */ /* 0x000ea8000c1e1900 */
[----:B------:R-:W3:Y:S01]  /*03c0*/  @!P3 LDG.E R35, desc[UR6][R20.64] ;  /* 0x000000061423b981 */ /* 0x000ee2000c1e1900 */
[----:B------:R-:W-:Y:S04]  /*03d0*/  BSSY.RECONVERGENT B0, `(.L_x_1) ;  /* 0x000000a000007945 */ /* 0x000fe80003800200 */
[----:B------:R-:W-:Y:S01]  /*03e0*/  BSSY.RELIABLE B1, `(.L_x_2) ;  /* 0x0000006000017945 */ /* 0x000fe20003800100 */
[----:B--2---:R0:W-:Y:S04]  /*03f0*/  STS [R26+0x1110], R33 ;  /* 0x001110211a007388 */ /* 0x0041e80000000800 */
[----:B---3--:R0:W-:Y:S01]  /*0400*/  @!P3 STS [R26], R35 ;  /* 0x000000231a00b388 */ /* 0x0081e20000000800 */
[----:B------:R-:W-:Y:S05]  /*0410*/  @!P3 BRA `(.L_x_3) ;  /* 0x000000000008b947 */ /* 0x000fea0003800000 */
[----:B------:R-:W-:Y:S05]  /*0420*/  @P2 BREAK.RELIABLE B1 ;  /* 0x0000000000012942 */ /* 0x000fea0003800100 */
[----:B------:R-:W-:Y:S05]  /*0430*/  @P2 BRA `(.L_x_4) ;  /* 0x00000000000c2947 */ /* 0x000fea0003800000 */
.L_x_3:
[----:B------:R-:W-:Y:S05]  /*0440*/  BSYNC.RELIABLE B1 ;  /* 0x0000000000017941 */ /* 0x000fea0003800100 */
.L_x_2:
[----:B------:R-:W2:Y:S04]  /*0450*/  LDG.E R21, desc[UR6][R20.64+0x10] ;  /* 0x0000100614157981 */ /* 0x000ea8000c1e1900 */
[----:B--2---:R1:W-:Y:S02]  /*0460*/  STS [R26+0x10], R21 ;  /* 0x000010151a007388 */ /* 0x0043e40000000800 */
.L_x_4:
[----:B------:R-:W-:Y:S05]  /*0470*/  BSYNC.RECONVERGENT B0 ;  /* 0x0000000000007941 */ /* 0x000fea0003800200 */
.L_x_1:
[----:B------:R-:W-:Y:S01]  /*0480*/  ISETP.LT.U32.OR P2, PT, R0, 0x4, P2 ;  /* 0x000000040000780c */ /* 0x000fe20001741470 */
[----:B------:R-:W-:-:S04]  /*0490*/  IMAD R34, R23, R28, R6 ;  /* 0x0000001c17227224 */ /* 0x000fc800078e0206 */
[----:B------:R-:W-:-:S08]  /*04a0*/  IMAD R23, R34, R28, R5 ;  /* 0x0000001c22177224 */ /* 0x000fd000078e0205 */
[----:B-1----:R-:W1:Y:S01]  /*04b0*/  @!P2 LDC.64 R20, c[0x0][0x380] ;  /* 0x0000e000ff14ab82 */ /* 0x002e620000000a00 */
[----:B0-----:R-:W-:-:S04]  /*04c0*/  @!P2 IADD3 R33, P3, PT, R7, R22, RZ ;  /* 0x000000160721a210 */ /* 0x001fc80007f7e0ff */
[----:B------:R-:W-:Y:S02]  /*04d0*/  @!P2 LEA.HI.X.SX32 R22, R22, R8, 0x1, P3 ;  /* 0x000000081616a211 */ /* 0x000fe400018f0eff */
[----:B-1----:R-:W-:-:S04]  /*04e0*/  @!P2 LEA R20, P3, R33, R20, 0x2 ;  /* 0x000000142114a211 */ /* 0x002fc800078610ff */
[----:B------:R-:W-:Y:S01]  /*04f0*/  @!P2 LEA.HI.X R21, R33, R21, R22, 0x2, P3 ;  /* 0x000000152115a211 */ /* 0x000fe200018f1416 */
[----:B------:R-:W-:Y:S01]  /*0500*/  IMAD.WIDE R22, R23, 0x4, R16 ;  /* 0x0000000417167825 */ /* 0x000fe200078e0210 */
[----:B------:R-:W-:-:S04]  /*0510*/  ISETP.NE.AND P3, PT, R13, RZ, PT ;  /* 0x000000ff0d00720c */ /* 0x000fc80003f65270 */
[----:B------:R-:W2:Y:S09]  /*0520*/  @!P2 LDG.E R21, desc[UR6][R20.64+0x10] ;  /* 0x000010061415a981 */ /* 0x000eb2000c1e1900 */
[----:B------:R-:W3:Y:S01]  /*0530*/  @!P3 LDG.E R35, desc[UR6][R22.64] ;  /* 0x000000061623b981 */ /* 0x000ee2000c1e1900 */
[----:B------:R-:W-:-:S02]  /*0540*/  ISETP.GT.U32.AND P4, PT, R2, 0x3, PT ;  /* 0x000000030200780c */ /* 0x000fc40003f84070 */
[----:B------:R-:W-:Y:S01]  /*0550*/  IADD3 R34, PT, PT, R34, 0x4, RZ ;  /* 0x0000000422227810 */ /* 0x000fe20007ffe0ff */
[----:B------:R-:W-:Y:S01]  /*0560*/  BSSY.RECONVERGENT B0, `(.L_x_5) ;  /* 0x000000d000007945 */ /* 0x000fe20003800200 */
[----:B------:R-:W-:-:S03]  /*0570*/  LEA R33, R28, R29, 0x2 ;  /* 0x0000001d1c217211 */ /* 0x000fc600078e10ff */
[----:B------:R-:W-:Y:S01]  /*0580*/  IMAD R37, R34, R28, R5 ;  /* 0x0000001c22257224 */ /* 0x000fe200078e0205 */
[----:B------:R-:W-:Y:S01]  /*0590*/  IADD3 R36, PT, PT, R33, R4, R3 ;  /* 0x0000000421247210 */ /* 0x000fe20007ffe003 */
[----:B--2---:R0:W-:Y:S01]  /*05a0*/  @!P2 STS [R26+0x20], R21 ;  /* 0x000020151a00a388 */ /* 0x0041e20000000800 */
[----:B------:R-:W-:-:S03]  /*05b0*/  ISETP.GE.U32.AND P2, PT, R3, 0x4, PT ;  /* 0x000000040300780c */ /* 0x000fc60003f46070 */
[----:B---3--:R0:W-:Y:S01]  /*05c0*/  @!P3 STS [R26+0x100], R35 ;  /* 0x000100231a00b388 */ /* 0x0081e20000000800 */
[----:B------:R-:W-:Y:S01]  /*05d0*/  ISETP.GE.U32.AND P3, PT, R0, 0x4, PT ;  /* 0x000000040000780c */ /* 0x000fe20003f66070 */
[----:B------:R-:W-:-:S12]  /*05e0*/  @P4 BRA `(.L_x_6) ;  /* 0x0000000000104947 */ /* 0x000fd80003800000 */
[----:B0-----:R-:W2:Y:S04]  /*05f0*/  LDG.E R21, desc[UR6][R22.64+0x10] ;  /* 0x0000100616157981 */ /* 0x001ea8000c1e1900 */
[----:B------:R-:W3:Y:S04]  /*0600*/  @P3 LDG.E R35, desc[UR6][R22.64+0x20] ;  /* 0x0000200616233981 */ /* 0x000ee8000c1e1900 */
[----:B--2---:R1:W-:Y:S04]  /*0610*/  STS [R26+0x110], R21 ;  /* 0x000110151a007388 */ /* 0x0043e80000000800 */
[----:B---3--:R1:W-:Y:S02]  /*0620*/  @P3 STS [R26+0x120], R35 ;  /* 0x000120231a003388 */ /* 0x0083e40000000800 */
.L_x_6:
[----:B------:R-:W-:Y:S05]  /*0630*/  BSYNC.RECONVERGENT B0 ;  /* 0x0000000000007941 */ /* 0x000fea0003800200 */
.L_x_5:
[----:B------:R-:W-:Y:S01]  /*0640*/  ISETP.NE.OR P4, PT, R13, RZ, !P2 ;  /* 0x000000ff0d00720c */ /* 0x000fe20005785670 */
[----:B------:R-:W-:Y:S01]  /*0650*/  BSSY.RECONVERGENT B0, `(.L_x_7) ;  /* 0x0000006000007945 */ /* 0x000fe20003800200 */
[----:B------:R-:W-:Y:S02]  /*0660*/  IMAD R36, R36, R28, R5 ;  /* 0x0000001c24247224 */ /* 0x000fe400078e0205 */
[----:B01----:R-:W-:-:S09]  /*0670*/  IMAD.WIDE R20, R37, 0x4, R16 ;  /* 0x0000000425147825 */ /* 0x003fd200078e0210 */
[----:B------:R-:W-:Y:S05]  /*0680*/  @P4 BRA `(.L_x_8) ;  /* 0x0000000000084947 */ /* 0x000fea0003800000 */
[----:B------:R-:W2:Y:S04]  /*0690*/  LDG.E R23, desc[UR6][R20.64] ;  /* 0x0000000614177981 */ /* 0x000ea8000c1e1900 */
[----:B--2---:R0:W-:Y:S02]  /*06a0*/  STS [R26+0x200], R23 ;  /* 0x000200171a007388 */ /* 0x0041e40000000800 */
.L_x_8:
[----:B------:R-:W-:Y:S05]  /*06b0*/  BSYNC.RECONVERGENT B0 ;  /* 0x0000000000007941 */ /* 0x000fea0003800200 */
.L_x_7:
[----:B------:R-:W-:Y:S01]  /*06c0*/  ISETP.NE.AND P4, PT, R32, RZ, PT ;  /* 0x000000ff2000720c */ /* 0x000fe20003f85270 */
[----:B------:R-:W-:-:S12]  /*06d0*/  BSSY.RECONVERGENT B0, `(.L_x_9) ;  /* 0x0000006000007945 */ /* 0x000fd80003800200 */
[----:B------:R-:W-:Y:S05]  /*06e0*/  @!P4 BRA `(.L_x_10) ;  /* 0x000000000010c947 */ /* 0x000fea0003800000 */
[----:B0-----:R-:W2:Y:S04]  /*06f0*/  LDG.E R23, desc[UR6][R20.64+0x10] ;  /* 0x0000100614177981 */ /* 0x001ea8000c1e1900 */
[----:B------:R-:W3:Y:S04]  /*0700*/  @P3 LDG.E R35, desc[UR6][R20.64+0x20] ;  /* 0x0000200614233981 */ /* 0x000ee8000c1e1900 */
[----:B--2---:R1:W-:Y:S04]  /*0710*/  STS [R26+0x210], R23 ;  /* 0x000210171a007388 */ /* 0x0043e80000000800 */
[----:B---3--:R1:W-:Y:S02]  /*0720*/  @P3 STS [R26+0x220], R35 ;  /* 0x000220231a003388 */ /* 0x0083e40000000800 */
.L_x_10:
[----:B------:R-:W-:Y:S05]  /*0730*/  BSYNC.RECONVERGENT B0 ;  /* 0x0000000000007941 */ /* 0x000fea0003800200 */
.L_x_9:
[----:B------:R-:W-:Y:S01]  /*0740*/  ISETP.NE.AND P4, PT, R24, RZ, PT ;  /* 0x000000ff1800720c */ /* 0x000fe20003f85270 */
[----:B------:R-:W-:-:S03]  /*0750*/  IMAD.WIDE R20, R36, 0x4, R16 ;  /* 0x0000000424147825 */ /* 0x000fc600078e0210 */
[----:B------:R-:W-:-:S13]  /*0760*/  ISETP.LT.U32.OR P5, PT, R2, 0x4, P4 ;  /* 0x000000040200780c */ /* 0x000fda00027a1470 */
[----:B-1----:R-:W2:Y:S01]  /*0770*/  @!P5 LDG.E R35, desc[UR6][R20.64] ;  /* 0x000000061423d981 */ /* 0x002ea2000c1e1900 */
[----:B------:R-:W-:Y:S01]  /*0780*/  ISETP.GT.U32.AND P6, PT, R3, 0x3, PT ;  /* 0x000000030300780c */ /* 0x000fe20003fc4070 */
[----:B------:R-:W-:Y:S01]  /*0790*/  BSSY.RECONVERGENT B0, `(.L_x_11) ;  /* 0x000001a000007945 */ /* 0x000fe20003800200 */
[----:B------:R-:W-:-:S03]  /*07a0*/  IADD3 R22, PT, PT, R6, R33, RZ ;  /* 0x0000002106167210 */ /* 0x000fc60007ffe0ff */
[----:B------:R-:W-:Y:S01]  /*07b0*/  BSSY.RELIABLE B1, `(.L_x_12) ;  /* 0x0000013000017945 */ /* 0x000fe20003800100 */
[----:B------:R-:W-:Y:S01]  /*07c0*/  ISETP.LT.U32.OR P6, PT, R2, 0x4, P6 ;  /* 0x000000040200780c */ /* 0x000fe200037c1470 */
[----:B0-----:R-:W-:-:S04]  /*07d0*/  IMAD R23, R22, R28, R5 ;  /* 0x0000001c16177224 */ /* 0x001fc800078e0205 */
[----:B------:R-:W-:Y:S01]  /*07e0*/  IMAD.WIDE R22, R23, 0x4, R16 ;  /* 0x0000000417167825 */ /* 0x000fe200078e0210 */
[----:B--2---:R0:W-:Y:S01]  /*07f0*/  @!P5 STS [R26+0x2000], R35 ;  /* 0x002000231a00d388 */ /* 0x0041e20000000800 */
[----:B------:R-:W-:-:S06]  /*0800*/  ISETP.GE.U32.AND P5, PT, R2, 0x4, PT ;  /* 0x000000040200780c */ /* 0x000fcc0003fa6070 */
[----:B------:R-:W-:Y:S07]  /*0810*/  @P6 BRA `(.L_x_13) ;  /* 0x0000000000146947 */ /* 0x000fee0003800000 */
[----:B0-----:R-:W2:Y:S04]  /*0820*/  LDG.E R35, desc[UR6][R20.64+0x10] ;  /* 0x0000100614237981 */ /* 0x001ea8000c1e1900 */
[----:B------:R-:W3:Y:S04]  /*0830*/  @P3 LDG.E R37, desc[UR6][R20.64+0x20] ;  /* 0x0000200614253981 */ /* 0x000ee8000c1e1900 */
[----:B--2---:R1:W-:Y:S04]  /*0840*/  STS [R26+0x2010], R35 ;  /* 0x002010231a007388 */ /* 0x0043e80000000800 */
[----:B---3--:R1:W-:Y:S01]  /*0850*/  @P3 STS [R26+0x2020], R37 ;  /* 0x002020251a003388 */ /* 0x0083e20000000800 */
[----:B------:R-:W-:Y:S05]  /*0860*/  @P3 BRA `(.L_x_14) ;  /* 0x00000000001c3947 */ /* 0x000fea0003800000 */
.L_x_13:
[----:B------:R-:W-:-:S13]  /*0870*/  ISETP.NE.AND P6, PT, R31, RZ, PT ;  /* 0x000000ff1f00720c */ /* 0x000fda0003fc5270 */
[----:B------:R-:W-:Y:S05]  /*0880*/  @!P6 BRA `(.L_x_15) ;  /* 0x00000000000ce947 */ /* 0x000fea0003800000 */
[----:B------:R-:W2:Y:S04]  /*0890*/  LDG.E R21, desc[UR6][R22.64] ;  /* 0x0000000616157981 */ /* 0x000ea8000c1e1900 */
[----:B--2---:R2:W-:Y:S01]  /*08a0*/  STS [R26+0x2100], R21 ;  /* 0x002100151a007388 */ /* 0x0045e20000000800 */
[----:B------:R-:W-:Y:S05]  /*08b0*/  BRA `(.L_x_14) ;  /* 0x0000000000087947 */ /* 0x000fea0003800000 */
.L_x_15:
[----:B------:R-:W-:Y:S05]  /*08c0*/  @!P5 BREAK.RELIABLE B1 ;  /* 0x000000000001d942 */ /* 0x000fea0003800100 */
[----:B------:R-:W-:Y:S05]  /*08d0*/  @!P5 BRA `(.L_x_16) ;  /* 0x000000000014d947 */ /* 0x000fea0003800000 */
.L_x_14:
[----:B------:R-:W-:Y:S05]  /*08e0*/  BSYNC.RELIABLE B1 ;  /* 0x0000000000017941 */ /* 0x000fea0003800100 */
.L_x_12:
[----:B--2---:R-:W2:Y:S04]  /*08f0*/  LDG.E R21, desc[UR6][R22.64+0x10] ;  /* 0x0000100616157981 */ /* 0x004ea8000c1e1900 */
[----:B01----:R-:W3:Y:S04]  /*0900*/  @P1 LDG.E R35, desc[UR6][R22.64+0x20] ;  /* 0x0000200616231981 */ /* 0x003ee8000c1e1900 */
[----:B--2---:R2:W-:Y:S04]  /*0910*/  STS [R26+0x2110], R21 ;  /* 0x002110151a007388 */ /* 0x0045e80000000800 */
[----:B---3--:R2:W-:Y:S02]  /*0920*/  @P1 STS [R26+0x2120], R35 ;  /* 0x002120231a001388 */ /* 0x0085e40000000800 */
.L_x_16:
[----:B------:R-:W-:Y:S05]  /*0930*/  BSYNC.RECONVERGENT B0 ;  /* 0x0000000000007941 */ /* 0x000fea0003800200 */
.L_x_11:
[----:B------:R-:W-:Y:S01]  /*0940*/  ISETP.GT.U32.OR P5, PT, R0, 0x3, !P0 ;  /* 0x000000030000780c */ /* 0x000fe200047a4470 */
[----:B------:R-:W-:Y:S01]  /*0950*/  BSSY.RECONVERGENT B0, `(.L_x_17) ;  /* 0x0000007000007945 */ /* 0x000fe20003800200 */
[----:B------:R-:W-:-:S05]  /*0960*/  IADD3 R33, PT, PT, R6, 0x4, R33 ;  /* 0x0000000406217810 */ /* 0x000fca0007ffe021 */
[----:B--2---:R-:W-:-:S04]  /*0970*/  IMAD R21, R33, R28, R5 ;  /* 0x0000001c21157224 */ /* 0x004fc800078e0205 */
[----:B------:R-:W-:Y:S02]  /*0980*/  IMAD.WIDE R20, R21, 0x4, R16 ;  /* 0x0000000415147825 */ /* 0x000fe400078e0210 */
[----:B------:R-:W-:Y:S05]  /*0990*/  @P5 BRA `(.L_x_18) ;  /* 0x0000000000085947 */ /* 0x000fea0003800000 */
[----:B------:R-:W2:Y:S04]  /*09a0*/  LDG.E R23, desc[UR6][R20.64] ;  /* 0x0000000614177981 */ /* 0x000ea8000c1e1900 */
[----:B--2---:R2:W-:Y:S02]  /*09b0*/  STS [R26+0x2200], R23 ;  /* 0x002200171a007388 */ /* 0x0045e40000000800 */
.L_x_18:
[----:B------:R-:W-:Y:S05]  /*09c0*/  BSYNC.RECONVERGENT B0 ;  /* 0x0000000000007941 */ /* 0x000fea0003800200 */
.L_x_17:
[----:B------:R-:W-:Y:S04]  /*09d0*/  BSSY.RECONVERGENT B0, `(.L_x_19) ;  /* 0x0000026000007945 */ /* 0x000fe80003800200 */
[----:B------:R-:W-:Y:S04]  /*09e0*/  BSSY.RELIABLE B1, `(.L_x_20) ;  /* 0x0000017000017945 */ /* 0x000fe80003800100 */
[----:B------:R-:W-:Y:S05]  /*09f0*/  @!P0 BRA `(.L_x_21) ;  /* 0x00000000001c8947 */ /* 0x000fea0003800000 */
[----:B--2---:R-:W2:Y:S01]  /*0a00*/  LDG.E R23, desc[UR6][R20.64+0x10] ;  /* 0x0000100614177981 */ /* 0x004ea2000c1e1900 */
[----:B------:R-:W-:Y:S05]  /*0a10*/  @!P3 BREAK.RELIABLE B1 ;  /* 0x000000000001b942 */ /* 0x000fea0003800100 */
[----:B--2---:R3:W-:Y:S01]  /*0a20*/  STS [R26+0x2210], R23 ;  /* 0x002210171a007388 */ /* 0x0047e20000000800 */
[----:B------:R-:W-:Y:S05]  /*0a30*/  @!P3 BRA `(.L_x_22) ;  /* 0x00000000007cb947 */ /* 0x000fea0003800000 */
[----:B------:R-:W2:Y:S04]  /*0a40*/  LDG.E R21, desc[UR6][R20.64+0x20] ;  /* 0x0000200614157981 */ /* 0x000ea8000c1e1900 */
[----:B--2---:R4:W-:Y:S01]  /*0a50*/  STS [R26+0x2220], R21 ;  /* 0x002220151a007388 */ /* 0x0049e20000000800 */
[----:B------:R-:W-:Y:S05]  /*0a60*/  BRA `(.L_x_23) ;  /* 0x0000000000387947 */ /* 0x000fea0003800000 */
.L_x_21:
[----:B------:R-:W-:-:S13]  /*0a70*/  ISETP.GT.U32.OR P5, PT, R3, 0x3, !P3 ;  /* 0x000000030300780c */ /* 0x000fda0005fa4470 */
[----:B------:R-:W-:Y:S05]  /*0a80*/  @P5 BRA `(.L_x_24) ;  /* 0x0000000000285947 */ /* 0x000fea0003800000 */
[----:B------:R-:W3:Y:S01]  /*0a90*/  LDCU.64 UR4, c[0x0][0x380] ;  /* 0x00007000ff0477ac */ /* 0x000ee20008000a00 */
[----:B------:R-:W-:-:S04]  /*0aa0*/  VIADD R21, R30, 0xfffffffc ;  /* 0xfffffffc1e157836 */ /* 0x000fc80000000000 */
[----:B------:R-:W-:-:S05]  /*0ab0*/  IMAD R21, R21, R28, RZ ;  /* 0x0000001c15157224 */ /* 0x000fca00078e02ff */
[----:B------:R-:W-:-:S04]  /*0ac0*/  IADD3 R22, P3, PT, R7, R21, RZ ;  /* 0x0000001507167210 */ /* 0x000fc80007f7e0ff */
[----:B------:R-:W-:Y:S02]  /*0ad0*/  LEA.HI.X.SX32 R21, R21, R8, 0x1, P3 ;  /* 0x0000000815157211 */ /* 0x000fe400018f0eff */
[----:B---3--:R-:W-:-:S04]  /*0ae0*/  LEA R20, P3, R22, UR4, 0x2 ;  /* 0x0000000416147c11 */ /* 0x008fc8000f8610ff */
[----:B------:R-:W-:-:S06]  /*0af0*/  LEA.HI.X R21, R22, UR5, R21, 0x2, P3 ;  /* 0x0000000516157c11 */ /* 0x000fcc00098f1415 */
[----:B------:R-:W3:Y:S04]  /*0b00*/  LDG.E R21, desc[UR6][R20.64+0x10] ;  /* 0x0000100614157981 */ /* 0x000ee8000c1e1900 */
[----:B---3--:R3:W-:Y:S01]  /*0b10*/  STS [R26+0x1020], R21 ;  /* 0x001020151a007388 */ /* 0x0087e20000000800 */
[----:B------:R-:W-:Y:S05]  /*0b20*/  BRA `(.L_x_23) ;  /* 0x0000000000087947 */ /* 0x000fea0003800000 */
.L_x_24:
[----:B------:R-:W-:Y:S05]  /*0b30*/  @!P3 BREAK.RELIABLE B1 ;  /* 0x000000000001b942 */ /* 0x000fea0003800100 */
[----:B------:R-:W-:Y:S05]  /*0b40*/  @!P3 BRA `(.L_x_22) ;  /* 0x000000000038b947 */ /* 0x000fea0003800000 */
.L_x_23:
[----:B------:R-:W-:Y:S05]  /*0b50*/  BSYNC.RELIABLE B1 ;  /* 0x0000000000017941 */ /* 0x000fea0003800100 */
.L_x_20:
[----:B------:R-:W-:-:S04]  /*0b60*/  VIMNMX.U32 R20, PT, PT, R0, R3, PT ;  /* 0x0000000300147248 */ /* 0x000fc80003fe0000 */
[----:B------:R-:W-:-:S13]  /*0b70*/  ISETP.GE.U32.AND P3, PT, R20, 0x4, PT ;  /* 0x000000041400780c */ /* 0x000fda0003f66070 */
[----:B---34-:R-:W-:-:S05]  /*0b80*/  @P3 IADD3 R21, PT, PT, R30, 0x4, RZ ;  /* 0x000000041e153810 */ /* 0x018fca0007ffe0ff */
[----:B------:R-:W-:-:S05]  /*0b90*/  @P3 IMAD R21, R21, R28, RZ ;  /* 0x0000001c15153224 */ /* 0x000fca00078e02ff */
[----:B------:R-:W-:-:S04]  /*0ba0*/  @P3 IADD3 R22, P5, PT, R7, R21, RZ ;  /* 0x0000001507163210 */ /* 0x000fc80007fbe0ff */
[----:B--2---:R-:W-:Y:S02]  /*0bb0*/  @P3 LEA.HI.X.SX32 R23, R21, R8, 0x1, P5 ;  /* 0x0000000815173211 */ /* 0x004fe400028f0eff */
[----:B------:R-:W2:Y:S02]  /*0bc0*/  @P3 LDC.64 R20, c[0x0][0x380] ;  /* 0x0000e000ff143b82 */ /* 0x000ea40000000a00 */
[----:B--2---:R-:W-:-:S04]  /*0bd0*/  @P3 LEA R20, P5, R22, R20, 0x2 ;  /* 0x0000001416143211 */ /* 0x004fc800078a10ff */
[----:B------:R-:W-:Y:S02]  /*0be0*/  @P3 LEA.HI.X R21, R22, R21, R23, 0x2, P5 ;  /* 0x0000001516153211 */ /* 0x000fe400028f1417 */
[----:B------:R-:W2:Y:S04]  /*0bf0*/  LDG.E R23, desc[UR6][R18.64+0x10] ;  /* 0x0000100612177981 */ /* 0x000ea8000c1e1900 */
[----:B------:R-:W3:Y:S04]  /*0c00*/  @P3 LDG.E R21, desc[UR6][R20.64+0x10] ;  /* 0x0000100614153981 */ /* 0x000ee8000c1e1900 */
[----:B--2---:R4:W-:Y:S04]  /*0c10*/  STS [R26+0x1120], R23 ;  /* 0x001120171a007388 */ /* 0x0049e80000000800 */
[----:B---3--:R4:W-:Y:S02]  /*0c20*/  @P3 STS [R26+0x1220], R21 ;  /* 0x001220151a003388 */ /* 0x0089e40000000800 */
.L_x_22:
[----:B------:R-:W-:Y:S05]  /*0c30*/  BSYNC.RECONVERGENT B0 ;  /* 0x0000000000007941 */ /* 0x000fea0003800200 */
.L_x_19:
[----:B------:R-:W-:Y:S01]  /*0c40*/  BSSY.RECONVERGENT B0, `(.L_x_25) ;  /* 0x0000008000007945 */ /* 0x000fe20003800200 */
[----:B------:R-:W-:-:S03]  /*0c50*/  ISETP.GT.U32.AND P3, PT, R0, 0x3, PT ;  /* 0x000000030000780c */ /* 0x000fc60003f64070 */
[----:B------:R-:W-:Y:S10]  /*0c60*/  @P4 BRA `(.L_x_26) ;  /* 0x0000000000144947 */ /* 0x000ff40003800000 */
[----:B----4-:R-:W-:-:S05]  /*0c70*/  IADD3 R21, PT, PT, R30, -0x4, RZ ;  /* 0xfffffffc1e157810 */ /* 0x010fca0007ffe0ff */
[----:B------:R-:W-:-:S04]  /*0c80*/  IMAD R21, R21, R28, R5 ;  /* 0x0000001c15157224 */ /* 0x000fc800078e0205 */
[----:B------:R-:W-:-:S06]  /*0c90*/  IMAD.WIDE R20, R21, 0x4, R16 ;  /* 0x0000000415147825 */ /* 0x000fcc00078e0210 */
[----:B------:R-:W4:Y:S04]  /*0ca0*/  LDG.E R21, desc[UR6][R20.64] ;  /* 0x0000000614157981 */ /* 0x000f28000c1e1900 */
[----:B----4-:R4:W-:Y:S02]  /*0cb0*/  STS [R26+0x1000], R21 ;  /* 0x001000151a007388 */ /* 0x0109e40000000800 */
.L_x_26:
[----:B------:R-:W-:Y:S05]  /*0cc0*/  BSYNC.RECONVERGENT B0 ;  /* 0x0000000000007941 */ /* 0x000fea0003800200 */
.L_x_25:
[----:B------:R-:W-:Y:S04]  /*0cd0*/  BSSY.RECONVERGENT B0, `(.L_x_27) ;  /* 0x0000011000007945 */ /* 0x000fe80003800200 */
[----:B------:R-:W-:Y:S05]  /*0ce0*/  @P3 BRA `(.L_x_28) ;  /* 0x0000000000203947 */ /* 0x000fea0003800000 */
[----:B----4-:R-:W-:Y:S01]  /*0cf0*/  @P2 IADD3 R21, PT, PT, R30, 0x4, RZ ;  /* 0x000000041e152810 */ /* 0x010fe20007ffe0ff */
[----:B------:R-:W4:Y:S04]  /*0d00*/  LDG.E R19, desc[UR6][R18.64+-0x10] ;  /* 0xfffff00612137981 */ /* 0x000f28000c1e1900 */
[----:B------:R-:W-:-:S04]  /*0d10*/  @P2 IMAD R21, R21, R28, R5 ;  /* 0x0000001c15152224 */ /* 0x000fc800078e0205 */
[----:B------:R-:W-:-:S06]  /*0d20*/  @P2 IMAD.WIDE R20, R21, 0x4, R16 ;  /* 0x0000000415142825 */ /* 0x000fcc00078e0210 */
[----:B------:R-:W5:Y:S04]  /*0d30*/  @P2 LDG.E R21, desc[UR6][R20.64] ;  /* 0x0000000614152981 */ /* 0x000f68000c1e1900 */
[----:B----4-:R4:W-:Y:S04]  /*0d40*/  STS [R26+0x1100], R19 ;  /* 0x001100131a007388 */ /* 0x0109e80000000800 */
[----:B-----5:R4:W-:Y:S01]  /*0d50*/  @P2 STS [R26+0x1200], R21 ;  /* 0x001200151a002388 */ /* 0x0209e20000000800 */
[----:B------:R-:W-:Y:S05]  /*0d60*/  @P2 BRA `(.L_x_29) ;  /* 0x0000000000102947 */ /* 0x000fea0003800000 */
.L_x_28:
[----:B------:R-:W-:Y:S01]  /*0d70*/  IMAD.MOV.U32 R18, RZ, RZ, R3 ;  /* 0x000000ffff127224 */ /* 0x000fe200078e0003 */
[----:B------:R-:W-:Y:S02]  /*0d80*/  MOV R20, R4 ;  /* 0x0000000400147202 */ /* 0x000fe40000000f00 */
[----:B----4-:R-:W-:Y:S01]  /*0d90*/  MOV R19, R3 ;  /* 0x0000000300137202 */ /* 0x010fe20000000f00 */
[----:B------:R-:W-:Y:S06]  /*0da0*/  @!P2 BRA `(.L_x_30) ;  /* 0x00000000000ca947 */ /* 0x000fec0003800000 */
.L_x_29:
[----:B------:R-:W-:Y:S01]  /*0db0*/  IADD3 R18, PT, PT, R3, 0x8, RZ ;  /* 0x0000000803127810 */ /* 0x000fe20007ffe0ff */
[----:B----4-:R-:W-:Y:S01]  /*0dc0*/  IMAD.MOV.U32 R19, RZ, RZ, 0x4 ;  /* 0x00000004ff137424 */ /* 0x010fe200078e00ff */
[----:B------:R-:W-:-:S07]  /*0dd0*/  MOV R20, R6 ;  /* 0x0000000600147202 */ /* 0x000fce0000000f00 */
.L_x_30:
[----:B------:R-:W-:Y:S05]  /*0de0*/  BSYNC.RECONVERGENT B0 ;  /* 0x0000000000007941 */ /* 0x000fea0003800200 */
.L_x_27:
[----:B------:R-:W-:-:S05]  /*0df0*/  IADD3 R29, PT, PT, R19, R20, R29 ;  /* 0x00000014131d7210 */ /* 0x000fca0007ffe01d */
[----:B------:R-:W-:-:S04]  /*0e00*/  IMAD R29, R29, R28, R7 ;  /* 0x0000001c1d1d7224 */ /* 0x000fc800078e0207 */
[----:B------:R-:W-:-:S05]  /*0e10*/  IMAD.WIDE R16, R29, 0x4, R16 ;  /* 0x000000041d107825 */ /* 0x000fca00078e0210 */
[----:B------:R4:W5:Y:S01]  /*0e20*/  LDG.E R22, desc[UR6][R16.64] ;  /* 0x0000000610167981 */ /* 0x000962000c1e1900 */
[----:B------:R-:W-:Y:S01]  /*0e30*/  MOV R19, 0x400 ;  /* 0x0000040000137802 */ /* 0x000fe20000000f00 */
[----:B------:R-:W-:Y:S05]  /*0e40*/  WARPSYNC.ALL ;  /* 0x0000000000007948 */ /* 0x000fea0003800000 */
[----:B------:R-:W0:Y:S01]  /*0e50*/  S2R R28, SR_CgaCtaId ;  /* 0x00000000001c7919 */ /* 0x000e220000008800 */
[----:B------:R-:W-:Y:S01]  /*0e60*/  SHF.L.U32 R20, R2, 0xa, RZ ;  /* 0x0000000a02147819 */ /* 0x000fe200000006ff */
[----:B------:R-:W-:Y:S01]  /*0e70*/  BSSY.RECONVERGENT B0, `(.L_x_31) ;  /* 0x00000b2000007945 */ /* 0x000fe20003800200 */
[----:B----4-:R-:W-:-:S02]  /*0e80*/  IMAD.MOV.U32 R16, RZ, RZ, RZ ;  /* 0x000000ffff107224 */ /* 0x010fc400078e00ff */
[----:B------:R-:W-:-:S04]  /*0e90*/  LEA R17, R3, R20, 0x6 ;  /* 0x0000001403117211 */ /* 0x000fc800078e30ff */
[----:B------:R-:W-:Y:S02]  /*0ea0*/  LEA R17, R0, R17, 0x2 ;  /* 0x0000001100117211 */ /* 0x000fe400078e10ff */
[----:B0-----:R-:W-:-:S04]  /*0eb0*/  LEA R28, R28, R19, 0x18 ;  /* 0x000000131c1c7211 */ /* 0x001fc800078ec0ff */
[----:B------:R-:W-:Y:S02]  /*0ec0*/  IADD3 R19, PT, PT, R28, R20, RZ ;  /* 0x000000141c137210 */ /* 0x000fe40007ffe0ff */
[----:B------:R-:W-:-:S03]  /*0ed0*/  IADD3 R17, PT, PT, R17, 0x110, R28 ;  /* 0x0000011011117810 */ /* 0x000fc60007ffe01c */
[----:B------:R-:W-:-:S05]  /*0ee0*/  IMAD R19, R0, 0x4, R19 ;  /* 0x0000000400137824 */ /* 0x000fca00078e0213 */
[----:B------:R-:W-:Y:S01]  /*0ef0*/  LEA R19, R18, R19, 0x6 ;  /* 0x0000001312137211 */ /* 0x000fe200078e30ff */
[----:B------:R-:W-:-:S04]  /*0f00*/  HFMA2 R18, -RZ, RZ, 0, 0 ;  /* 0x00000000ff127431 */ /* 0x000fc800000001ff */
[----:B-----5:R0:W-:Y:S01]  /*0f10*/  STS [R19+0x1010], R22 ;  /* 0x0010101613007388 */ /* 0x0201e20000000800 */
[----:B------:R-:W-:Y:S06]  /*0f20*/  BAR.SYNC.DEFER_BLOCKING 0x0 ;  /* 0x0000000000007b1d */ /* 0x000fec0000010000 */
.L_x_32:
[----:B--23--:R-:W2:Y:S01]  /*0f30*/  LDS R23, [R17+-0x110] ;  /* 0xfffef00011177984 */ /* 0x00cea20000000800 */
[----:B------:R-:W-:-:S03]  /*0f40*/  IADD3 R18, PT, PT, R18, 0x1, RZ ;  /* 0x0000000112127810 */ /* 0x000fc60007ffe0ff */
[----:B------:R-:W1:Y:S01]  /*0f50*/  LDS R36, [R17+-0x10c] ;  /* 0xfffef40011247984 */ /* 0x000e620000000800 */
[----:B------:R-:W-:-:S03]  /*0f60*/  ISETP.NE.AND P2, PT, R18, 0x9, PT ;  /* 0x000000091200780c */ /* 0x000fc60003f45270 */
[----:B------:R-:W3:Y:S04]  /*0f70*/  LDS R28, [R17+-0x108] ;  /* 0xfffef800111c7984 */ /* 0x000ee80000000800 */
[----:B------:R-:W4:Y:S04]  /*0f80*/  LDS R29, [R17+-0x104] ;  /* 0xfffefc00111d7984 */ /* 0x000f280000000800 */
[----:B------:R-:W5:Y:S04]  /*0f90*/  LDS R30, [R17+-0x100] ;  /* 0xffff0000111e7984 */ /* 0x000f680000000800 */
[----:B------:R-:W5:Y:S04]  /*0fa0*/  LDS R33, [R17+-0xfc] ;  /* 0xffff040011217984 */ /* 0x000f680000000800 */
[----:B------:R-:W5:Y:S04]  /*0fb0*/  LDS R34, [R17+-0xf8] ;  /* 0xffff080011227984 */ /* 0x000f680000000800 */
[----:B0-----:R-:W0:Y:S04]  /*0fc0*/  LDS R19, [R17+-0xf4] ;  /* 0xffff0c0011137984 */ /* 0x001e280000000800 */
[----:B------:R-:W0:Y:S04]  /*0fd0*/  LDS R20, [R17+-0xf0] ;  /* 0xffff100011147984 */ /* 0x000e280000000800 */
[----:B------:R-:W0:Y:S01]  /*0fe0*/  LDS R21, [R17+-0xd0] ;  /* 0xffff300011157984 */ /* 0x000e220000000800 */
[----:B--2---:R-:W-:-:S03]  /*0ff0*/  FADD R23, R23, R16 ;  /* 0x0000001017177221 */ /* 0x004fc60000000000 */
[----:B------:R-:W2:Y:S01]  /*1000*/  LDS R22, [R17+-0xcc] ;  /* 0xffff340011167984 */ /* 0x000ea20000000800 */
[----:B-1----:R-:W-:-:S03]  /*1010*/  FADD R35, R23, R36 ;  /* 0x0000002417237221 */ /* 0x002fc60000000000 */
[----:B------:R-:W1:Y:S01]  /*1020*/  LDS R23, [R17+-0xc8] ;  /* 0xffff380011177984 */ /* 0x000e620000000800 */
[----:B---3--:R-:W-:-:S03]  /*1030*/  FADD R16, R35, R28 ;  /* 0x0000001c23107221 */ /* 0x008fc60000000000 */
[----:B------:R-:W3:Y:S01]  /*1040*/  LDS R28, [R17+-0xc4] ;  /* 0xffff3c00111c7984 */ /* 0x000ee20000000800 */
[----:B----4-:R-:W-:-:S03]  /*1050*/  FADD R35, R16, R29 ;  /* 0x0000001d10237221 */ /* 0x010fc60000000000 */
[----:B------:R-:W4:Y:S01]  /*1060*/  LDS R29, [R17+-0xc0] ;  /* 0xffff4000111d7984 */ /* 0x000f220000000800 */
[----:B-----5:R-:W-:-:S03]  /*1070*/  FADD R16, R35, R30 ;  /* 0x0000001e23107221 */ /* 0x020fc60000000000 */
[----:B------:R-:W5:Y:S01]  /*1080*/  LDS R30, [R17+-0xbc] ;  /* 0xffff4400111e7984 */ /* 0x000f620000000800 */
[----:B------:R-:W-:-:S03]  /*1090*/  FADD R35, R16, R33 ;  /* 0x0000002110237221 */ /* 0x000fc60000000000 */
[----:B------:R-:W5:Y:S01]  /*10a0*/  LDS R33, [R17+-0xb8] ;  /* 0xffff480011217984 */ /* 0x000f620000000800 */
[----:B------:R-:W-:-:S03]  /*10b0*/  FADD R34, R35, R34 ;  /* 0x0000002223227221 */ /* 0x000fc60000000000 */
[----:B------:R-:W5:Y:S01]  /*10c0*/  LDS R16, [R17+-0xb4] ;  /* 0xffff4c0011107984 */ /* 0x000f620000000800 */
[----:B0-----:R-:W-:-:S03]  /*10d0*/  FADD R35, R34, R19 ;  /* 0x0000001322237221 */ /* 0x001fc60000000000 */
[----:B------:R-:W0:Y:S01]  /*10e0*/  LDS R19, [R17+-0xb0] ;  /* 0xffff500011137984 */ /* 0x000e220000000800 */
[----:B------:R-:W-:-:S03]  /*10f0*/  FADD R34, R35, R20 ;  /* 0x0000001423227221 */ /* 0x000fc60000000000 */
[----:B------:R-:W0:Y:S01]  /*1100*/  LDS R20, [R17+-0x90] ;  /* 0xffff700011147984 */ /* 0x000e220000000800 */
[----:B------:R-:W-:-:S03]  /*1110*/  FADD R35, R34, R21 ;  /* 0x0000001522237221 */ /* 0x000fc60000000000 */
        /* <DEDUP_REMOVED lines=42> */
[----:B------:R-:W2:Y:S01]  /*13c0*/  LDS R22, [R17] ;  /* 0x0000000011167984 */ /* 0x000ea20000000800 */
[----:B-1----:R-:W-:-:S03]  /*13d0*/  FADD R35, R34, R23 ;  /* 0x0000001722237221 */ /* 0x002fc60000000000 */
[----:B------:R-:W1:Y:S01]  /*13e0*/  LDS R23, [R17+0x4] ;  /* 0x0000040011177984 */ /* 0x000e620000000800 */
[----:B---3--:R-:W-:-:S03]  /*13f0*/  FADD R34, R35, R28 ;  /* 0x0000001c23227221 */ /* 0x008fc60000000000 */
[----:B------:R-:W3:Y:S01]  /*1400*/  LDS R28, [R17+0x8] ;  /* 0x00000800111c7984 */ /* 0x000ee20000000800 */
[----:B----4-:R-:W-:-:S03]  /*1410*/  FADD R35, R34, R29 ;  /* 0x0000001d22237221 */ /* 0x010fc60000000000 */
[----:B------:R-:W4:Y:S01]  /*1420*/  LDS R29, [R17+0xc] ;  /* 0x00000c00111d7984 */ /* 0x000f220000000800 */
[----:B-----5:R-:W-:-:S03]  /*1430*/  FADD R34, R35, R30 ;  /* 0x0000001e23227221 */ /* 0x020fc60000000000 */
[----:B------:R-:W5:Y:S01]  /*1440*/  LDS R30, [R17+0x10] ;  /* 0x00001000111e7984 */ /* 0x000f620000000800 */
[----:B------:R-:W-:-:S03]  /*1450*/  FADD R35, R34, R33 ;  /* 0x0000002122237221 */ /* 0x000fc60000000000 */
[----:B------:R-:W5:Y:S01]  /*1460*/  LDS R33, [R17+0x30] ;  /* 0x0000300011217984 */ /* 0x000f620000000800 */
[----:B------:R-:W-:-:S03]  /*1470*/  FADD R34, R35, R16 ;  /* 0x0000001023227221 */ /* 0x000fc60000000000 */
[----:B------:R-:W5:Y:S01]  /*1480*/  LDS R16, [R17+0x34] ;  /* 0x0000340011107984 */ /* 0x000f620000000800 */
[----:B0-----:R-:W-:-:S03]  /*1490*/  FADD R35, R34, R19 ;  /* 0x0000001322237221 */ /* 0x001fc60000000000 */
[----:B------:R-:W0:Y:S01]  /*14a0*/  LDS R19, [R17+0x38] ;  /* 0x0000380011137984 */ /* 0x000e220000000800 */
[----:B------:R-:W-:-:S03]  /*14b0*/  FADD R34, R35, R20 ;  /* 0x0000001423227221 */ /* 0x000fc60000000000 */
[----:B------:R-:W0:Y:S01]  /*14c0*/  LDS R20, [R17+0x3c] ;  /* 0x00003c0011147984 */ /* 0x000e220000000800 */
[----:B------:R-:W-:-:S03]  /*14d0*/  FADD R35, R34, R21 ;  /* 0x0000001522237221 */ /* 0x000fc60000000000 */
[----:B------:R-:W0:Y:S01]  /*14e0*/  LDS R21, [R17+0x40] ;  /* 0x0000400011157984 */ /* 0x000e220000000800 */
[----:B--2---:R-:W-:-:S03]  /*14f0*/  FADD R34, R35, R22 ;  /* 0x0000001623227221 */ /* 0x004fc60000000000 */
[----:B------:R-:W2:Y:S01]  /*1500*/  LDS R22, [R17+0x44] ;  /* 0x0000440011167984 */ /* 0x000ea20000000800 */
        /* <DEDUP_REMOVED lines=59> */
[----:B------:R2:W0:Y:S01]  /*18c0*/  LDS R22, [R17+0x110] ;  /* 0x0001100011167984 */ /* 0x0004220000000800 */
[----:B-1----:R-:W-:-:S04]  /*18d0*/  FADD R23, R34, R23 ;  /* 0x0000001722177221 */ /* 0x002fc80000000000 */
[----:B---3--:R-:W-:Y:S01]  /*18e0*/  FADD R28, R23, R28 ;  /* 0x0000001c171c7221 */ /* 0x008fe20000000000 */
[----:B--2---:R-:W-:-:S03]  /*18f0*/  IADD3 R17, PT, PT, R17, 0x400, RZ ;  /* 0x0000040011117810 */ /* 0x004fc60007ffe0ff */
[----:B----4-:R-:W-:-:S04]  /*1900*/  FADD R29, R28, R29 ;  /* 0x0000001d1c1d7221 */ /* 0x010fc80000000000 */
[----:B-----5:R-:W-:-:S04]  /*1910*/  FADD R30, R29, R30 ;  /* 0x0000001e1d1e7221 */ /* 0x020fc80000000000 */
[----:B------:R-:W-:-:S04]  /*1920*/  FADD R33, R30, R33 ;  /* 0x000000211e217221 */ /* 0x000fc80000000000 */
[----:B------:R-:W-:-:S04]  /*1930*/  FADD R16, R33, R16 ;  /* 0x0000001021107221 */ /* 0x000fc80000000000 */
[----:B0-----:R-:W-:-:S04]  /*1940*/  FADD R19, R16, R19 ;  /* 0x0000001310137221 */ /* 0x001fc80000000000 */
[----:B------:R-:W-:-:S04]  /*1950*/  FADD R20, R19, R20 ;  /* 0x0000001413147221 */ /* 0x000fc80000000000 */
[----:B------:R-:W-:-:S04]  /*1960*/  FADD R21, R20, R21 ;  /* 0x0000001514157221 */ /* 0x000fc80000000000 */
[----:B------:R-:W-:Y:S01]  /*1970*/  FADD R16, R21, R22 ;  /* 0x0000001615107221 */ /* 0x000fe20000000000 */
[----:B------:R-:W-:Y:S06]  /*1980*/  @P2 BRA `(.L_x_32) ;  /* 0xfffffff400682947 */ /* 0x000fec000383ffff */
[----:B------:R-:W-:Y:S05]  /*1990*/  BSYNC.RECONVERGENT B0 ;  /* 0x0000000000007941 */ /* 0x000fea0003800200 */
.L_x_31:
[----:B------:R-:W-:Y:S01]  /*19a0*/  MOV R17, 0x44364000 ;  /* 0x4436400000117802 */ /* 0x000fe20000000f00 */
[----:B------:R-:W-:Y:S01]  /*19b0*/  IMAD.MOV.U32 R18, RZ, RZ, 0x3ab3cc07 ;  /* 0x3ab3cc07ff127424 */ /* 0x000fe200078e00ff */
[----:B------:R-:W0:Y:S01]  /*19c0*/  FCHK P2, R16, 729 ;  /* 0x4436400010007902 */ /* 0x000e220000040000 */
[----:B------:R-:W-:Y:S02]  /*19d0*/  BSSY.RECONVERGENT B1, `(.L_x_33) ;  /* 0x0000009000017945 */ /* 0x000fe40003800200 */
[----:B------:R-:W-:-:S04]  /*19e0*/  FFMA R17, R18, -R17, 1 ;  /* 0x3f80000012117423 */ /* 0x000fc80000000811 */
[----:B------:R-:W-:-:S04]  /*19f0*/  FFMA R17, R17, R18, 0.0013717421097680926323 ;  /* 0x3ab3cc0711117423 */ /* 0x000fc80000000012 */
[----:B------:R-:W-:-:S04]  /*1a00*/  FFMA R18, R16, R17, RZ ;  /* 0x0000001110127223 */ /* 0x000fc800000000ff */
[----:B------:R-:W-:-:S04]  /*1a10*/  FFMA R19, R18, -729, R16 ;  /* 0xc436400012137823 */ /* 0x000fc80000000010 */
[----:B------:R-:W-:Y:S01]  /*1a20*/  FFMA R19, R17, R19, R18 ;  /* 0x0000001311137223 */ /* 0x000fe20000000012 */
[----:B0-----:R-:W-:Y:S06]  /*1a30*/  @!P2 BRA `(.L_x_34) ;  /* 0x000000000008a947 */ /* 0x001fec0003800000 */
[----:B------:R-:W-:-:S07]  /*1a40*/  MOV R18, 0x1a60 ;  /* 0x00001a6000127802 */ /* 0x000fce0000000f00 */
[----:B------:R-:W-:Y:S05]  /*1a50*/  CALL.REL.NOINC `($__internal_0_$__cuda_sm3x_div_rn_noftz_f32_slowpath) ;  /* 0x00000000002c7944 */ /* 0x000fea0003c00000 */
.L_x_34:
[----:B------:R-:W-:Y:S05]  /*1a60*/  BSYNC.RECONVERGENT B1 ;  /* 0x0000000000017941 */ /* 0x000fea0003800200 */
.L_x_33:
[----:B------:R-:W0:Y:S02]  /*1a70*/  LDCU.64 UR4, c[0x0][0x388] ;  /* 0x00007100ff0477ac */ /* 0x000e240008000a00 */
[----:B0-----:R-:W-:-:S04]  /*1a80*/  LEA R16, P2, R11, UR4, 0x2 ;  /* 0x000000040b107c11 */ /* 0x001fc8000f8410ff */
[----:B------:R-:W-:Y:S02]  /*1a90*/  LEA.HI.X R17, R11, UR5, R10, 0x2, P2 ;  /* 0x000000050b117c11 */ /* 0x000fe400090f140a */
[----:B------:R-:W-:-:S03]  /*1aa0*/  LEA R11, P2, R14, R11, 0x3 ;  /* 0x0000000b0e0b7211 */ /* 0x000fc600078418ff */
[----:B------:R0:W-:Y:S01]  /*1ab0*/  STG.E desc[UR6][R16.64], R19 ;  /* 0x0000001310007986 */ /* 0x0001e2000c101906 */
[----:B------:R-:W-:-:S09]  /*1ac0*/  IADD3.X R10, PT, PT, R10, R25, RZ, P2, !PT ;  /* 0x000000190a0a7210 */ /* 0x000fd200017fe4ff */
.L_x_0:
[C---:B------:R-:W-:Y:S02]  /*1ad0*/  ISETP.GE.U32.AND P2, PT, R9.reuse, 0x7c, PT ;  /* 0x0000007c0900780c */ /* 0x040fe40003f46070 */
[----:B------:R-:W-:-:S11]  /*1ae0*/  IADD3 R9, PT, PT, R9, 0x8, RZ ;  /* 0x0000000809097810 */ /* 0x000fd60007ffe0ff */
[----:B------:R-:W-:Y:S05]  /*1af0*/  @!P2 BRA `(.L_x_35) ;  /* 0xffffffe400eca947 */ /* 0x000fea000383ffff */
[----:B------:R-:W-:Y:S05]  /*1b00*/  EXIT ;  /* 0x000000000000794d */ /* 0x000fea0003800000 */
        .weak           $__internal_0_$__cuda_sm3x_div_rn_noftz_f32_slowpath
        .type           $__internal_0_$__cuda_sm3x_div_rn_noftz_f32_slowpath,@function
        .size           $__internal_0_$__cuda_sm3x_div_rn_noftz_f32_slowpath,(.L_x_95 - $__internal_0_$__cuda_sm3x_div_rn_noftz_f32_slowpath)
$__internal_0_$__cuda_sm3x_div_rn_noftz_f32_slowpath:
[----:B------:R-:W-:Y:S01]  /*1b10*/  SHF.R.U32.HI R17, RZ, 0x17, R16 ;  /* 0x00000017ff117819 */ /* 0x000fe20000011610 */
[----:B------:R-:W-:Y:S04]  /*1b20*/  BSSY.RECONVERGENT B0, `(.L_x_36) ;  /* 0x000005c000007945 */ /* 0x000fe80003800200 */
[----:B------:R-:W-:Y:S01]  /*1b30*/  BSSY.RELIABLE B2, `(.L_x_37) ;  /* 0x000001a000027945 */ /* 0x000fe20003800100 */
[----:B------:R-:W-:Y:S02]  /*1b40*/  MOV R19, R16 ;  /* 0x0000001000137202 */ /* 0x000fe40000000f00 */
[----:B------:R-:W-:-:S05]  /*1b50*/  LOP3.LUT R22, R17, 0xff, RZ, 0xc0, !PT ;  /* 0x000000ff11167812 */ /* 0x000fca00078ec0ff */
[----:B------:R-:W-:-:S05]  /*1b60*/  VIADD R21, R22, 0xffffffff ;  /* 0xffffffff16157836 */ /* 0x000fca0000000000 */
[----:B------:R-:W-:-:S13]  /*1b70*/  ISETP.GT.U32.OR P2, PT, R21, 0xfd, !PT ;  /* 0x000000fd1500780c */ /* 0x000fda0007f44470 */
[----:B------:R-:W-:Y:S01]  /*1b80*/  @!P2 MOV R17, RZ ;  /* 0x000000ff0011a202 */ /* 0x000fe20000000f00 */
[----:B------:R-:W-:Y:S06]  /*1b90*/  @!P2 BRA `(.L_x_38) ;  /* 0x00000000004ca947 */ /* 0x000fec0003800000 */
[----:B------:R-:W-:-:S13]  /*1ba0*/  FSETP.GTU.FTZ.AND P2, PT, |R16|, +INF , PT ;  /* 0x7f8000001000780b */ /* 0x000fda0003f5c200 */
[----:B------:R-:W-:Y:S05]  /*1bb0*/  @P2 BREAK.RELIABLE B2 ;  /* 0x0000000000022942 */ /* 0x000fea0003800100 */
[----:B------:R-:W-:Y:S05]  /*1bc0*/  @P2 BRA `(.L_x_39) ;  /* 0x0000000400402947 */ /* 0x000fea0003800000 */
[----:B------:R-:W-:-:S05]  /*1bd0*/  HFMA2 R20, -RZ, RZ, 4.2109375, 2 ;  /* 0x44364000ff147431 */ /* 0x000fca00000001ff */
[----:B------:R-:W-:-:S13]  /*1be0*/  LOP3.LUT P2, RZ, R20, 0x7fffffff, R19, 0xc8, !PT ;  /* 0x7fffffff14ff7812 */ /* 0x000fda000784c813 */
[----:B------:R-:W-:Y:S05]  /*1bf0*/  @!P2 BREAK.RELIABLE B2 ;  /* 0x000000000002a942 */ /* 0x000fea0003800100 */
[----:B------:R-:W-:Y:S05]  /*1c00*/  @!P2 BRA `(.L_x_40) ;  /* 0x000000040028a947 */ /* 0x000fea0003800000 */
[----:B------:R-:W-:-:S13]  /*1c10*/  LOP3.LUT P2, RZ, R19, 0x7fffffff, RZ, 0xc0, !PT ;  /* 0x7fffffff13ff7812 */ /* 0x000fda000784c0ff */
[----:B------:R-:W-:Y:S05]  /*1c20*/  @!P2 BREAK.RELIABLE B2 ;  /* 0x000000000002a942 */ /* 0x000fea0003800100 */
[----:B------:R-:W-:Y:S05]  /*1c30*/  @!P2 BRA `(.L_x_41) ;  /* 0x000000040014a947 */ /* 0x000fea0003800000 */
[----:B------:R-:W-:Y:S02]  /*1c40*/  FSETP.NEU.FTZ.AND P3, PT, |R16|, +INF , PT ;  /* 0x7f8000001000780b */ /* 0x000fe40003f7d200 */
[----:B------:R-:W-:-:S04]  /*1c50*/  LOP3.LUT P2, RZ, R20, 0x7fffffff, RZ, 0xc0, !PT ;  /* 0x7fffffff14ff7812 */ /* 0x000fc8000784c0ff */
[----:B------:R-:W-:-:S13]  /*1c60*/  PLOP3.LUT P2, PT, P3, P2, PT, 0x2f, 0xf2 ;  /* 0x0000000000f2781c */ /* 0x000fda0001f44577 */
[----:B------:R-:W-:Y:S05]  /*1c70*/  @P2 BREAK.RELIABLE B2 ;  /* 0x0000000000022942 */ /* 0x000fea0003800100 */
[----:B------:R-:W-:Y:S05]  /*1c80*/  @P2 BRA `(.L_x_42) ;  /* 0x0000000000f42947 */ /* 0x000fea0003800000 */
[----:B------:R-:W-:-:S13]  /*1c90*/  ISETP.GE.AND P2, PT, R21, RZ, PT ;  /* 0x000000ff1500720c */ /* 0x000fda0003f46270 */
[----:B------:R-:W-:Y:S02]  /*1ca0*/  @P2 IMAD.MOV.U32 R17, RZ, RZ, RZ ;  /* 0x000000ffff112224 */ /* 0x000fe400078e00ff */
[----:B------:R-:W-:Y:S01]  /*1cb0*/  @!P2 FFMA R19, R16, 1.84467440737095516160e+19, RZ ;  /* 0x5f8000001013a823 */ /* 0x000fe200000000ff */
[----:B------:R-:W-:-:S07]  /*1cc0*/  @!P2 MOV R17, 0xffffffc0 ;  /* 0xffffffc00011a802 */ /* 0x000fce0000000f00 */
.L_x_38:
[----:B------:R-:W-:Y:S05]  /*1cd0*/  BSYNC.RELIABLE B2 ;  /* 0x0000000000027941 */ /* 0x000fea0003800100 */
.L_x_37:
[----:B------:R-:W-:Y:S01]  /*1ce0*/  UMOV UR4, 0x44364000 ;  /* 0x4436400000047882 */ /* 0x000fe20000000000 */
[----:B------:R-:W-:Y:S01]  /*1cf0*/  IADD3 R22, PT, PT, R22, -0x7f, RZ ;  /* 0xffffff8116167810 */ /* 0x000fe20007ffe0ff */
[----:B------:R-:W-:Y:S01]  /*1d00*/  UIADD3 UR4, UPT, UPT, UR4, -0x4800000, URZ ;  /* 0xfb80000004047890 */ /* 0x000fe2000fffe0ff */
[----:B------:R-:W-:Y:S02]  /*1d10*/  BSSY.RECONVERGENT B2, `(.L_x_43) ;  /* 0x0000033000027945 */ /* 0x000fe40003800200 */
[----:B------:R-:W-:Y:S01]  /*1d20*/  IADD3 R17, PT, PT, R17, -0x9, R22 ;  /* 0xfffffff711117810 */ /* 0x000fe20007ffe016 */
[----:B------:R-:W-:Y:S02]  /*1d30*/  IMAD R16, R22, -0x800000, R19 ;  /* 0xff80000016107824 */ /* 0x000fe400078e0213 */
[----:B------:R-:W-:-:S03]  /*1d40*/  FADD.FTZ R21, -RZ, -UR4 ;  /* 0x80000004ff157e21 */ /* 0x000fc60008010100 */
[----:B------:R-:W0:Y:S02]  /*1d50*/  MUFU.RCP R20, UR4 ;  /* 0x0000000400147d08 */ /* 0x000e240008001000 */
[----:B0-----:R-:W-:-:S04]  /*1d60*/  FFMA R23, R20, R21, 1 ;  /* 0x3f80000014177423 */ /* 0x001fc80000000015 */
[----:B------:R-:W-:-:S04]  /*1d70*/  FFMA R19, R20, R23, R20 ;  /* 0x0000001714137223 */ /* 0x000fc80000000014 */
[----:B------:R-:W-:-:S04]  /*1d80*/  FFMA R20, R16, R19, RZ ;  /* 0x0000001310147223 */ /* 0x000fc800000000ff */
[----:B------:R-:W-:-:S04]  /*1d90*/  FFMA R23, R21, R20, R16 ;  /* 0x0000001415177223 */ /* 0x000fc80000000010 */
[----:B------:R-:W-:-:S04]  /*1da0*/  FFMA R20, R19, R23, R20 ;  /* 0x0000001713147223 */ /* 0x000fc80000000014 */
[----:B------:R-:W-:-:S04]  /*1db0*/  FFMA R23, R21, R20, R16 ;  /* 0x0000001415177223 */ /* 0x000fc80000000010 */
[----:B------:R-:W-:-:S05]  /*1dc0*/  FFMA R16, R19, R23, R20 ;  /* 0x0000001713107223 */ /* 0x000fca0000000014 */
[----:B------:R-:W-:-:S04]  /*1dd0*/  SHF.R.U32.HI R21, RZ, 0x17, R16 ;  /* 0x00000017ff157819 */ /* 0x000fc80000011610 */
[----:B------:R-:W-:-:S04]  /*1de0*/  LOP3.LUT R21, R21, 0xff, RZ, 0xc0, !PT ;  /* 0x000000ff15157812 */ /* 0x000fc800078ec0ff */
[----:B------:R-:W-:-:S05]  /*1df0*/  IADD3 R29, PT, PT, R21, R17, RZ ;  /* 0x00000011151d7210 */ /* 0x000fca0007ffe0ff */
[----:B------:R-:W-:-:S05]  /*1e00*/  VIADD R21, R29, 0xffffffff ;  /* 0xffffffff1d157836 */ /* 0x000fca0000000000 */
[----:B------:R-:W-:-:S13]  /*1e10*/  ISETP.GE.U32.AND P2, PT, R21, 0xfe, PT ;  /* 0x000000fe1500780c */ /* 0x000fda0003f46070 */
[----:B------:R-:W-:Y:S05]  /*1e20*/  @!P2 BRA `(.L_x_44) ;  /* 0x000000000080a947 */ /* 0x000fea0003800000 */
[----:B------:R-:W-:-:S13]  /*1e30*/  ISETP.GT.AND P2, PT, R29, 0xfe, PT ;  /* 0x000000fe1d00780c */ /* 0x000fda0003f44270 */
[----:B------:R-:W-:Y:S05]  /*1e40*/  @P2 BRA `(.L_x_45) ;  /* 0x00000000006c2947 */ /* 0x000fea0003800000 */
[----:B------:R-:W-:-:S13]  /*1e50*/  ISETP.GE.AND P2, PT, R29, 0x1, PT ;  /* 0x000000011d00780c */ /* 0x000fda0003f46270 */
[----:B------:R-:W-:Y:S05]  /*1e60*/  @P2 BRA `(.L_x_46) ;  /* 0x0000000000742947 */ /* 0x000fea0003800000 */
[----:B------:R-:W-:Y:S02]  /*1e70*/  ISETP.GE.AND P2, PT, R29, -0x18, PT ;  /* 0xffffffe81d00780c */ /* 0x000fe40003f46270 */
[----:B------:R-:W-:-:S11]  /*1e80*/  LOP3.LUT R16, R16, 0x80000000, RZ, 0xc0, !PT ;  /* 0x8000000010107812 */ /* 0x000fd600078ec0ff */
[----:B------:R-:W-:Y:S05]  /*1e90*/  @!P2 BRA `(.L_x_46) ;  /* 0x000000000068a947 */ /* 0x000fea0003800000 */
[-CC-:B------:R-:W-:Y:S01]  /*1ea0*/  FFMA.RZ R17, R19, R23.reuse, R20.reuse ;  /* 0x0000001713117223 */ /* 0x180fe2000000c014 */
[C---:B------:R-:W-:Y:S02]  /*1eb0*/  IADD3 R22, PT, PT, R29.reuse, 0x20, RZ ;  /* 0x000000201d167810 */ /* 0x040fe40007ffe0ff */
[----:B------:R-:W-:Y:S02]  /*1ec0*/  ISETP.NE.AND P2, PT, R29, RZ, PT ;  /* 0x000000ff1d00720c */ /* 0x000fe40003f45270 */
[----:B------:R-:W-:Y:S01]  /*1ed0*/  LOP3.LUT R21, R17, 0x7fffff, RZ, 0xc0, !PT ;  /* 0x007fffff11157812 */ /* 0x000fe200078ec0ff */
[CCC-:B------:R-:W-:Y:S01]  /*1ee0*/  FFMA.RP R17, R19.reuse, R23.reuse, R20.reuse ;  /* 0x0000001713117223 */ /* 0x1c0fe20000008014 */
[----:B------:R-:W-:Y:S01]  /*1ef0*/  FFMA.RM R20, R19, R23, R20 ;  /* 0x0000001713147223 */ /* 0x000fe20000004014 */
[----:B------:R-:W-:Y:S02]  /*1f00*/  IADD3 R28, PT, PT, -R29, RZ, RZ ;  /* 0x000000ff1d1c7210 */ /* 0x000fe40007ffe1ff */
[----:B------:R-:W-:-:S02]  /*1f10*/  LOP3.LUT R21, R21, 0x800000, RZ, 0xfc, !PT ;  /* 0x0080000015157812 */ /* 0x000fc400078efcff */
[----:B------:R-:W-:Y:S02]  /*1f20*/  ISETP.NE.AND P3, PT, R29, RZ, PT ;  /* 0x000000ff1d00720c */ /* 0x000fe40003f65270 */
[----:B------:R-:W-:Y:S02]  /*1f30*/  SHF.L.U32 R22, R21, R22, RZ ;  /* 0x0000001615167219 */ /* 0x000fe400000006ff */
[----:B------:R-:W-:Y:S02]  /*1f40*/  SEL R28, R28, RZ, P2 ;  /* 0x000000ff1c1c7207 */ /* 0x000fe40001000000 */
[----:B------:R-:W-:Y:S02]  /*1f50*/  FSETP.NEU.FTZ.AND P2, PT, R17, R20, PT ;  /* 0x000000141100720b */ /* 0x000fe40003f5d000 */
[----:B------:R-:W-:Y:S02]  /*1f60*/  ISETP.NE.AND P3, PT, R22, RZ, P3 ;  /* 0x000000ff1600720c */ /* 0x000fe40001f65270 */
[----:B------:R-:W-:-:S02]  /*1f70*/  SHF.R.U32.HI R28, RZ, R28, R21 ;  /* 0x0000001cff1c7219 */ /* 0x000fc40000011615 */
[----:B------:R-:W-:Y:S02]  /*1f80*/  PLOP3.LUT P2, PT, P2, P3, PT, 0xf8, 0x8f ;  /* 0x00000000008f781c */ /* 0x000fe40001747f70 */
[----:B------:R-:W-:Y:S02]  /*1f90*/  SHF.R.U32.HI R20, RZ, 0x1, R28 ;  /* 0x00000001ff147819 */ /* 0x000fe4000001161c */
[----:B------:R-:W-:-:S04]  /*1fa0*/  SEL R17, RZ, 0x1, !P2 ;  /* 0x00000001ff117807 */ /* 0x000fc80005000000 */
[----:B------:R-:W-:-:S04]  /*1fb0*/  LOP3.LUT R17, R17, 0x1, R20, 0xf8, !PT ;  /* 0x0000000111117812 */ /* 0x000fc800078ef814 */
[----:B------:R-:W-:-:S04]  /*1fc0*/  LOP3.LUT R17, R17, R28, RZ, 0xc0, !PT ;  /* 0x0000001c11117212 */ /* 0x000fc800078ec0ff */
[----:B------:R-:W-:-:S04]  /*1fd0*/  IADD3 R17, PT, PT, R20, R17, RZ ;  /* 0x0000001114117210 */ /* 0x000fc80007ffe0ff */
[----:B------:R-:W-:Y:S01]  /*1fe0*/  LOP3.LUT R16, R17, R16, RZ, 0xfc, !PT ;  /* 0x0000001011107212 */ /* 0x000fe200078efcff */
[----:B------:R-:W-:Y:S06]  /*1ff0*/  BRA `(.L_x_46) ;  /* 0x0000000000107947 */ /* 0x000fec0003800000 */
.L_x_45:
[----:B------:R-:W-:-:S04]  /*2000*/  LOP3.LUT R16, R16, 0x80000000, RZ, 0xc0, !PT ;  /* 0x8000000010107812 */ /* 0x000fc800078ec0ff */
[----:B------:R-:W-:Y:S01]  /*2010*/  LOP3.LUT R16, R16, 0x7f800000, RZ, 0xfc, !PT ;  /* 0x7f80000010107812 */ /* 0x000fe200078efcff */
[----:B------:R-:W-:Y:S06]  /*2020*/  BRA `(.L_x_46) ;  /* 0x0000000000047947 */ /* 0x000fec0003800000 */
.L_x_44:
[----:B------:R-:W-:-:S07]  /*2030*/  IMAD R16, R17, 0x800000, R16 ;  /* 0x0080000011107824 */ /* 0x000fce00078e0210 */
.L_x_46:
[----:B------:R-:W-:Y:S05]  /*2040*/  BSYNC.RECONVERGENT B2 ;  /* 0x0000000000027941 */ /* 0x000fea0003800200 */
.L_x_43:
[----:B------:R-:W-:Y:S05]  /*2050*/  BRA `(.L_x_47) ;  /* 0x0000000000207947 */ /* 0x000fea0003800000 */
.L_x_42:
[----:B------:R-:W-:-:S04]  /*2060*/  LOP3.LUT R16, R20, 0x80000000, R19, 0x48, !PT ;  /* 0x8000000014107812 */ /* 0x000fc800078e4813 */
[----:B------:R-:W-:Y:S01]  /*2070*/  LOP3.LUT R16, R16, 0x7f800000, RZ, 0xfc, !PT ;  /* 0x7f80000010107812 */ /* 0x000fe200078efcff */
[----:B------:R-:W-:Y:S06]  /*2080*/  BRA `(.L_x_47) ;  /* 0x0000000000147947 */ /* 0x000fec0003800000 */
.L_x_41:
[----:B------:R-:W-:Y:S01]  /*2090*/  LOP3.LUT R16, R20, 0x80000000, R19, 0x48, !PT ;  /* 0x8000000014107812 */ /* 0x000fe200078e4813 */
[----:B------:R-:W-:Y:S06]  /*20a0*/  BRA `(.L_x_47) ;  /* 0x00000000000c7947 */ /* 0x000fec0003800000 */
.L_x_40:
[----:B------:R-:W0:Y:S01]  /*20b0*/  MUFU.RSQ R16, -QNAN ;  /* 0xffc0000000107908 */ /* 0x000e220000001400 */
[----:B------:R-:W-:Y:S05]  /*20c0*/  BRA `(.L_x_47) ;  /* 0x0000000000047947 */ /* 0x000fea0003800000 */
.L_x_39:
[----:B------:R-:W-:-:S07]  /*20d0*/  FADD.FTZ R16, R16, 729 ;  /* 0x4436400010107421 */ /* 0x000fce0000010000 */
.L_x_47:
[----:B------:R-:W-:Y:S05]  /*20e0*/  BSYNC.RECONVERGENT B0 ;  /* 0x0000000000007941 */ /* 0x000fea0003800200 */
.L_x_36:
[----:B------:R-:W-:Y:S01]  /*20f0*/  HFMA2 R17, -RZ, RZ, 0, 0 ;  /* 0x00000000ff117431 */ /* 0x000fe200000001ff */
[----:B0-----:R-:W-:Y:S02]  /*2100*/  MOV R19, R16 ;  /* 0x0000001000137202 */ /* 0x001fe40000000f00 */
[----:B------:R-:W-:-:S04]  /*2110*/  MOV R16, R18 ;  /* 0x0000001200107202 */ /* 0x000fc80000000f00 */
[----:B------:R-:W-:Y:S05]  /*2120*/  RET.REL.NODEC R16 `(_Z23median_filter_gpu_sm_3dPfS_i) ;  /* 0xffffffdc10b47950 */ /* 0x000fea0003c3ffff */
.L_x_48:
[----:B------:R-:W-:-:S00]  /*2130*/  BRA `(.L_x_48) ;  /* 0xfffffffc00fc7947 */ /* 0x000fc0000383ffff */
[----:B------:R-:W-:-:S00]  /*2140*/  NOP ;  /* 0x0000000000007918 */ /* 0x000fc00000000000 */
        /* <DEDUP_REMOVED lines=11> */
.L_x_95:


//--------------------- .text._Z23median_filter_gpu_sm_2dPfS_i --------------------------
	.section	.text._Z23median_filter_gpu_sm_2dPfS_i,"ax",@progbits
	.align	128
        .global         _Z23median_filter_gpu_sm_2dPfS_i
        .type           _Z23median_filter_gpu_sm_2dPfS_i,@function
        .size           _Z23median_filter_gpu_sm_2dPfS_i,(.L_x_96 - _Z23median_filter_gpu_sm_2dPfS_i)
        .other          _Z23median_filter_gpu_sm_2dPfS_i,@"STO_CUDA_ENTRY STV_DEFAULT"
_Z23median_filter_gpu_sm_2dPfS_i:
.text._Z23median_filter_gpu_sm_2dPfS_i:
[----:B------:R-:W0:Y:S01]  /*0000*/  LDC R1, c[0x0][0x37c] ;  /* 0x0000df00ff017b82 */ /* 0x000e220000000800 */
[----:B------:R-:W1:Y:S07]  /*0010*/  S2R R54, SR_TID.Y ;  /* 0x0000000000367919 */ /* 0x000e6e0000002200 */
[----:B------:R-:W2:Y:S01]  /*0020*/  S2UR UR5, SR_CgaCtaId ;  /* 0x00000000000579c3 */ /* 0x000ea20000008800 */
[----:B------:R-:W-:Y:S01]  /*0030*/  UMOV UR4, 0x400 ;  /* 0x0000040000047882 */ /* 0x000fe20000000000 */
[----:B0-----:R-:W-:Y:S01]  /*0040*/  IADD3 R1, PT, PT, R1, -0x11a8, RZ ;  /* 0xffffee5801017810 */ /* 0x001fe20007ffe0ff */
[----:B------:R-:W0:Y:S01]  /*0050*/  S2R R3, SR_CTAID.Y ;  /* 0x0000000000037919 */ /* 0x000e220000002600 */
[----:B------:R-:W3:Y:S02]  /*0060*/  LDCU.64 UR8, c[0x0][0x358] ;  /* 0x00006b00ff0877ac */ /* 0x000ee40008000a00 */
[----:B------:R-:W-:Y:S01]  /*0070*/  IADD3 R53, PT, PT, R1, 0xa0, RZ ;  /* 0x000000a001357810 */ /* 0x000fe20007ffe0ff */
[----:B------:R-:W4:Y:S01]  /*0080*/  S2R R51, SR_TID.X ;  /* 0x0000000000337919 */ /* 0x000f220000002100 */
[----:B------:R-:W5:Y:S01]  /*0090*/  LDC R17, c[0x0][0x390] ;  /* 0x0000e400ff117b82 */ /* 0x000f620000000800 */
[----:B------:R-:W4:Y:S01]  /*00a0*/  S2R R52, SR_CTAID.X ;  /* 0x0000000000347919 */ /* 0x000f220000002500 */
[----:B--2---:R-:W-:-:S06]  /*00b0*/  ULEA UR4, UR5, UR4, 0x18 ;  /* 0x0000000405047291 */ /* 0x004fcc000f8ec0ff */
[----:B-1----:R-:W-:Y:S01]  /*00c0*/  LEA R5, R54, UR4, 0x6 ;  /* 0x0000000436057c11 */ /* 0x002fe2000f8e30ff */
[----:B------:R-:W-:Y:S01]  /*00d0*/  UMOV UR4, URZ ;  /* 0x000000ff00047c82 */ /* 0x000fe20008000000 */
[----:B0-----:R-:W-:Y:S01]  /*00e0*/  LEA R12, R3, R54, 0x3 ;  /* 0x00000036030c7211 */ /* 0x001fe200078e18ff */
[----:B-----5:R-:W-:-:S03]  /*00f0*/  IMAD.WIDE R2, R17, R17, RZ ;  /* 0x0000001111027225 */ /* 0x020fc600078e02ff */
[C---:B------:R-:W-:Y:S02]  /*0100*/  IADD3 R4, PT, PT, R12.reuse, 0x4, RZ ;  /* 0x000000040c047810 */ /* 0x040fe40007ffe0ff */
[----:B------:R-:W-:Y:S02]  /*0110*/  IADD3 R6, PT, PT, R12, 0x8, RZ ;  /* 0x000000080c067810 */ /* 0x000fe40007ffe0ff */
[C---:B------:R-:W-:Y:S01]  /*0120*/  ISETP.GE.U32.AND P0, PT, R4.reuse, 0x84, PT ;  /* 0x000000840400780c */ /* 0x040fe20003f06070 */
[----:B------:R-:W-:Y:S01]  /*0130*/  IMAD R13, R4, R17, RZ ;  /* 0x00000011040d7224 */ /* 0x000fe200078e02ff */
[----:B----4-:R-:W-:Y:S01]  /*0140*/  LEA R7, R52, R51, 0x3 ;  /* 0x0000003334077211 */ /* 0x010fe200078e18ff */
[-C--:B------:R-:W-:Y:S01]  /*0150*/  IMAD R19, R6, R17.reuse, 0x4 ;  /* 0x0000000406137424 */ /* 0x080fe200078e0211 */
[----:B------:R-:W-:Y:S02]  /*0160*/  ISETP.GT.U32.AND P0, PT, R54, 0x3, !P0 ;  /* 0x000000033600780c */ /* 0x000fe40004704070 */
[----:B------:R-:W-:Y:S01]  /*0170*/  IADD3 R0, PT, PT, R7, 0x4, RZ ;  /* 0x0000000407007810 */ /* 0x000fe20007ffe0ff */
[-CC-:B------:R-:W-:Y:S01]  /*0180*/  IMAD R16, R12, R17.reuse, R7.reuse ;  /* 0x000000110c107224 */ /* 0x180fe200078e0207 */
[C---:B------:R-:W-:Y:S01]  /*0190*/  ISETP.GT.U32.AND P1, PT, R51.reuse, 0x3, P0 ;  /* 0x000000033300780c */ /* 0x040fe20000724070 */
[-C--:B------:R-:W-:Y:S01]  /*01a0*/  IMAD R18, R6, R17.reuse, R7 ;  /* 0x0000001106127224 */ /* 0x080fe200078e0207 */
[C---:B------:R-:W-:Y:S01]  /*01b0*/  ISETP.LT.U32.AND P2, PT, R51.reuse, 0x4, P0 ;  /* 0x000000043300780c */ /* 0x040fe20000741070 */
[----:B------:R-:W-:Y:S01]  /*01c0*/  IMAD R17, R12, R17, 0x4 ;  /* 0x000000040c117424 */ /* 0x000fe200078e0211 */
[----:B------:R-:W-:-:S02]  /*01d0*/  LOP3.LUT P4, RZ, R51, 0x3fc, R54, 0xc8, !PT ;  /* 0x000003fc33ff7812 */ /* 0x000fc4000788c836 */
[C---:B------:R-:W-:Y:S02]  /*01e0*/  ISETP.LT.AND P1, PT, R0.reuse, 0x84, P1 ;  /* 0x000000840000780c */ /* 0x040fe40000f21270 */
[----:B------:R-:W-:Y:S02]  /*01f0*/  ISETP.LT.AND P2, PT, R0, 0x84, P2 ;  /* 0x000000840000780c */ /* 0x000fe40001741270 */
[----:B------:R-:W-:Y:S02]  /*0200*/  LEA R14, R51, R5, 0x2 ;  /* 0x00000005330e7211 */ /* 0x000fe400078e10ff */
[----:B------:R-:W-:Y:S02]  /*0210*/  SHF.R.S32.HI R56, RZ, 0x1f, R0 ;  /* 0x0000001fff387819 */ /* 0x000fe40000011400 */
[----:B---3--:R-:W-:-:S07]  /*0220*/  IADD3 R15, PT, PT, R7, R13, RZ ;  /* 0x0000000d070f7210 */ /* 0x008fce0007ffe0ff */
.L_x_55:
[----:B------:R-:W0:Y:S01]  /*0230*/  @P1 LDC.64 R20, c[0x0][0x380] ;  /* 0x0000e000ff141b82 */ /* 0x000e220000000a00 */
[----:B------:R-:W-:Y:S02]  /*0240*/  @P1 IADD3 R5, PT, PT, R19, -0x4, RZ ;  /* 0xfffffffc13051810 */ /* 0x000fe40007ffe0ff */
[----:B------:R-:W-:Y:S02]  /*0250*/  IADD3 R11, PT, PT, R18, 0x4, RZ ;  /* 0x00000004120b7810 */ /* 0x000fe40007ffe0ff */
[C---:B------:R-:W-:Y:S02]  /*0260*/  @P1 IADD3 R8, P5, PT, R0.reuse, R5, RZ ;  /* 0x0000000500081210 */ /* 0x040fe40007fbe0ff */
[----:B------:R-:W-:Y:S01]  /*0270*/  IADD3 R9, PT, PT, R15, 0x4, RZ ;  /* 0x000000040f097810 */ /* 0x000fe20007ffe0ff */
[----:B------:R-:W1:Y:S01]  /*0280*/  LDC.64 R6, c[0x0][0x380] ;  /* 0x0000e000ff067b82 */ /* 0x000e620000000a00 */
[----:B------:R-:W-:Y:S02]  /*0290*/  @P1 LEA.HI.X.SX32 R5, R5, R56, 0x1, P5 ;  /* 0x0000003805051211 */ /* 0x000fe400028f0eff */
[----:B------:R-:W-:-:S04]  /*02a0*/  ISETP.GT.AND P3, PT, R0, 0x83, PT ;  /* 0x000000830000780c */ /* 0x000fc80003f64270 */
[----:B------:R-:W-:Y:S02]  /*02b0*/  ISETP.LT.U32.OR P3, PT, R51, 0x4, P3 ;  /* 0x000000043300780c */ /* 0x000fe40001f61470 */
[----:B0-----:R-:W-:-:S04]  /*02c0*/  @P1 LEA R4, P5, R8, R20, 0x2 ;  /* 0x0000001408041211 */ /* 0x001fc800078a10ff */
[----:B------:R-:W-:Y:S01]  /*02d0*/  @P1 LEA.HI.X R5, R8, R21, R5, 0x2, P5 ;  /* 0x0000001508051211 */ /* 0x000fe200028f1405 */
[----:B-1----:R-:W-:-:S05]  /*02e0*/  IMAD.WIDE R10, R11, 0x4, R6 ;  /* 0x000000040b0a7825 */ /* 0x002fca00078e0206 */
[----:B------:R-:W2:Y:S01]  /*02f0*/  @P1 LDG.E R5, desc[UR8][R4.64+0x10] ;  /* 0x0000100804051981 */ /* 0x000ea2000c1e1900 */
[----:B------:R-:W-:-:S03]  /*0300*/  IMAD.WIDE R8, R9, 0x4, R6 ;  /* 0x0000000409087825 */ /* 0x000fc600078e0206 */
[----:B------:R-:W3:Y:S04]  /*0310*/  @P0 LDG.E R23, desc[UR8][R10.64] ;  /* 0x000000080a170981 */ /* 0x000ee8000c1e1900 */
[----:B------:R-:W4:Y:S04]  /*0320*/  @P2 LDG.E R29, desc[UR8][R10.64+-0x10] ;  /* 0xfffff0080a1d2981 */ /* 0x000f28000c1e1900 */
[----:B------:R-:W5:Y:S04]  /*0330*/  LDG.E R21, desc[UR8][R8.64] ;  /* 0x0000000808157981 */ /* 0x000f68000c1e1900 */
[----:B------:R-:W5:Y:S01]  /*0340*/  @!P3 LDG.E R25, desc[UR8][R8.64+0x10] ;  /* 0x000010080819b981 */ /* 0x000f62000c1e1900 */
[----:B------:R-:W-:Y:S01]  /*0350*/  IADD3 R27, PT, PT, R16, 0x4, RZ ;  /* 0x00000004101b7810 */ /* 0x000fe20007ffe0ff */
[----:B------:R-:W-:Y:S04]  /*0360*/  BSSY.RECONVERGENT B1, `(.L_x_49) ;  /* 0x0000017000017945 */ /* 0x000fe80003800200 */
[----:B------:R-:W-:Y:S01]  /*0370*/  BSSY.RELIABLE B0, `(.L_x_50) ;  /* 0x0000013000007945 */ /* 0x000fe20003800100 */
[----:B------:R-:W-:Y:S01]  /*0380*/  IMAD.WIDE R6, R27, 0x4, R6 ;  /* 0x000000041b067825 */ /* 0x000fe200078e0206 */
[----:B--2---:R0:W-:Y:S04]  /*0390*/  @P1 STS [R14+0x220], R5 ;  /* 0x000220050e001388 */ /* 0x0041e80000000800 */
[----:B---3--:R0:W-:Y:S04]  /*03a0*/  @P0 STS [R14+0x210], R23 ;  /* 0x000210170e000388 */ /* 0x0081e80000000800 */
[----:B----4-:R0:W-:Y:S04]  /*03b0*/  @P2 STS [R14+0x200], R29 ;  /* 0x0002001d0e002388 */ /* 0x0101e80000000800 */
[----:B-----5:R0:W-:Y:S04]  /*03c0*/  STS [R14+0x110], R21 ;  /* 0x000110150e007388 */ /* 0x0201e80000000800 */
[----:B------:R0:W-:Y:S01]  /*03d0*/  @!P3 STS [R14+0x120], R25 ;  /* 0x000120190e00b388 */ /* 0x0001e20000000800 */
[----:B------:R-:W-:Y:S01]  /*03e0*/  @P2 PLOP3.LUT P3, PT, PT, PT, PT, 0x8, 0x80 ;  /* 0x000000000080281c */ /* 0x000fe20003f6e170 */
[----:B------:R-:W-:-:S12]  /*03f0*/  @P2 BRA `(.L_x_51) ;  /* 0x0000000000282947 */ /* 0x000fd80003800000 */
[C---:B------:R-:W-:Y:S01]  /*0400*/  ISETP.GT.U32.AND P5, PT, R54.reuse, 0x3, PT ;  /* 0x000000033600780c */ /* 0x040fe20003fa4070 */
[----:B------:R-:W-:Y:S01]  /*0410*/  BSSY.RECONVERGENT B2, `(.L_x_52) ;  /* 0x0000006000027945 */ /* 0x000fe20003800200 */
[----:B------:R-:W-:Y:S02]  /*0420*/  ISETP.LT.U32.AND P3, PT, R54, 0x4, PT ;  /* 0x000000043600780c */ /* 0x000fe40003f61070 */
[----:B------:R-:W-:-:S09]  /*0430*/  ISETP.GT.U32.AND P6, PT, R51, 0x3, PT ;  /* 0x000000033300780c */ /* 0x000fd20003fc4070 */
[----:B------:R-:W-:Y:S05]  /*0440*/  @P5 BRA `(.L_x_53) ;  /* 0x0000000000085947 */ /* 0x000fea0003800000 */
[----:B0-----:R-:W2:Y:S04]  /*0450*/  LDG.E R5, desc[UR8][R6.64] ;  /* 0x0000000806057981 */ /* 0x001ea8000c1e1900 */
[----:B--2---:R1:W-:Y:S02]  /*0460*/  STS [R14+0x10], R5 ;  /* 0x000010050e007388 */ /* 0x0043e40000000800 */
.L_x_53:
[----:B------:R-:W-:Y:S05]  /*0470*/  BSYNC.RECONVERGENT B2 ;  /* 0x0000000000027941 */ /* 0x000fea0003800200 */
.L_x_52:
[----:B------:R-:W-:Y:S05]  /*0480*/  @P6 BREAK.RELIABLE B0 ;  /* 0x0000000000006942 */ /* 0x000fea0003800100 */
[----:B------:R-:W-:Y:S05]  /*0490*/  @P6 BRA `(.L_x_54) ;  /* 0x00000000000c6947 */ /* 0x000fea0003800000 */
.L_x_51:
[----:B------:R-:W-:Y:S05]  /*04a0*/  BSYNC.RELIABLE B0 ;  /* 0x0000000000007941 */ /* 0x000fea0003800100 */
.L_x_50:
[----:B------:R-:W2:Y:S04]  /*04b0*/  LDG.E R9, desc[UR8][R8.64+-0x10] ;  /* 0xfffff00808097981 */ /* 0x000ea8000c1e1900 */
[----:B--2---:R2:W-:Y:S02]  /*04c0*/  STS [R14+0x100], R9 ;  /* 0x000100090e007388 */ /* 0x0045e40000000800 */
.L_x_54:
[----:B------:R-:W-:Y:S05]  /*04d0*/  BSYNC.RECONVERGENT B1 ;  /* 0x0000000000017941 */ /* 0x000fea0003800200 */
.L_x_49:
[----:B------:R-:W-:Y:S05]  /*04e0*/  WARPSYNC.ALL ;  /* 0x0000000000007948 */ /* 0x000fea0003800000 */
[----:B------:R-:W-:Y:S01]  /*04f0*/  ISETP.LT.U32.OR P3, PT, R51, 0x4, !P3 ;  /* 0x000000043300780c */ /* 0x000fe20005f61470 */
[----:B------:R-:W3:-:S12]  /*0500*/  @!P4 LDG.E R7, desc[UR8][R6.64+-0x10] ;  /* 0xfffff0080607c981 */ /* 0x000ed8000c1e1900 */
[----:B------:R-:W4:Y:S01]  /*0510*/  @!P3 LDC.64 R10, c[0x0][0x380] ;  /* 0x0000e000ff0abb82 */ /* 0x000f220000000a00 */
[----:B01----:R-:W-:-:S04]  /*0520*/  @!P3 IADD3 R5, PT, PT, R17, -0x4, RZ ;  /* 0xfffffffc1105b810 */ /* 0x003fc80007ffe0ff */
[----:B------:R-:W-:-:S04]  /*0530*/  @!P3 IADD3 R8, P5, PT, R0, R5, RZ ;  /* 0x000000050008b210 */ /* 0x000fc80007fbe0ff */
[----:B------:R-:W-:Y:S02]  /*0540*/  @!P3 LEA.HI.X.SX32 R5, R5, R56, 0x1, P5 ;  /* 0x000000380505b211 */ /* 0x000fe400028f0eff */
[----:B----4-:R-:W-:-:S04]  /*0550*/  @!P3 LEA R4, P5, R8, R10, 0x2 ;  /* 0x0000000a0804b211 */ /* 0x010fc800078a10ff */
[----:B------:R-:W-:-:S06]  /*0560*/  @!P3 LEA.HI.X R5, R8, R11, R5, 0x2, P5 ;  /* 0x0000000b0805b211 */ /* 0x000fcc00028f1405 */
[----:B------:R-:W4:Y:S01]  /*0570*/  @!P3 LDG.E R5, desc[UR8][R4.64+0x10] ;  /* 0x000010080405b981 */ /* 0x000f22000c1e1900 */
[----:B------:R-:W-:-:S04]  /*0580*/  UIADD3 UR4, UPT, UPT, UR4, 0x1, URZ ;  /* 0x0000000104047890 */ /* 0x000fc8000fffe0ff */
[----:B------:R-:W-:Y:S01]  /*0590*/  UISETP.NE.AND UP0, UPT, UR4, 0x8, UPT ;  /* 0x000000080400788c */ /* 0x000fe2000bf05270 */
[----:B---3--:R-:W-:Y:S04]  /*05a0*/  @!P4 STS [R14], R7 ;  /* 0x000000070e00c388 */ /* 0x008fe80000000800 */
[----:B----4-:R-:W-:Y:S01]  /*05b0*/  @!P3 STS [R14+0x20], R5 ;  /* 0x000020050e00b388 */ /* 0x010fe20000000800 */
[----:B------:R-:W-:Y:S06]  /*05c0*/  BAR.SYNC.DEFER_BLOCKING 0x0 ;  /* 0x0000000000007b1d */ /* 0x000fec0000010000 */
[----:B--2---:R-:W0:Y:S04]  /*05d0*/  LDS R9, [R14+0x4] ;  /* 0x000004000e097984 */ /* 0x004e280000000800 */
[----:B------:R-:W1:Y:S04]  /*05e0*/  LDS R8, [R14] ;  /* 0x000000000e087984 */ /* 0x000e680000000800 */
[----:B------:R-:W2:Y:S04]  /*05f0*/  LDS R4, [R14+0x18] ;  /* 0x000018000e047984 */ /* 0x000ea80000000800 */
[----:B------:R-:W-:Y:S04]  /*0600*/  LDS R10, [R14+0x8] ;  /* 0x000008000e0a7984 */ /* 0x000fe80000000800 */
[----:B------:R-:W-:Y:S04]  /*0610*/  LDS R11, [R14+0xc] ;  /* 0x00000c000e0b7984 */ /* 0x000fe80000000800 */
[----:B------:R-:W-:Y:S04]  /*0620*/  LDS R20, [R14+0x10] ;  /* 0x000010000e147984 */ /* 0x000fe80000000800 */
[----:B------:R-:W-:Y:S04]  /*0630*/  LDS R6, [R14+0x14] ;  /* 0x000014000e067984 */ /* 0x000fe80000000800 */
[----:B------:R-:W-:Y:S04]  /*0640*/  LDS R7, [R14+0x1c] ;  /* 0x00001c000e077984 */ /* 0x000fe80000000800 */
[----:B------:R-:W-:Y:S04]  /*0650*/  LDS R5, [R14+0x20] ;  /* 0x000020000e057984 */ /* 0x000fe80000000800 */
[----:B------:R-:W-:Y:S04]  /*0660*/  LDS R21, [R14+0x40] ;  /* 0x000040000e157984 */ /* 0x000fe80000000800 */
[----:B0-----:R-:W-:Y:S04]  /*0670*/  STL [R53+-0x9c], R9 ;  /* 0xffff640935007387 */ /* 0x001fe80000100800 */
[----:B------:R-:W0:Y:S04]  /*0680*/  LDS R9, [R14+0x10c] ;  /* 0x00010c000e097984 */ /* 0x000e280000000800 */
[----:B-1----:R-:W-:Y:S04]  /*0690*/  STL [R53+-0xa0], R8 ;  /* 0xffff600835007387 */ /* 0x002fe80000100800 */
[----:B--2---:R-:W-:Y:S04]  /*06a0*/  STL [R53+-0x88], R4 ;  /* 0xffff780435007387 */ /* 0x004fe80000100800 */
[----:B------:R-:W1:Y:S04]  /*06b0*/  LDS R22, [R14+0x44] ;  /* 0x000044000e167984 */ /* 0x000e680000000800 */
[----:B------:R-:W2:Y:S04]  /*06c0*/  LDS R23, [R14+0x48] ;  /* 0x000048000e177984 */ /* 0x000ea80000000800 */
[----:B------:R-:W3:Y:S04]  /*06d0*/  LDS R24, [R14+0x4c] ;  /* 0x00004c000e187984 */ /* 0x000ee80000000800 */
[----:B------:R-:W4:Y:S04]  /*06e0*/  LDS R8, [R14+0x50] ;  /* 0x000050000e087984 */ /* 0x000f280000000800 */
[----:B------:R-:W5:Y:S04]  /*06f0*/  LDS R25, [R14+0x54] ;  /* 0x000054000e197984 */ /* 0x000f680000000800 */
        /* <DEDUP_REMOVED lines=26> */
[----:B0-----:R-:W-:Y:S04]  /*08a0*/  STL [R53+-0x4], R9 ;  /* 0xfffffc0935007387 */ /* 0x001fe80000100800 */
[----:B------:R-:W0:Y:S04]  /*08b0*/  LDS R9, [R14+0x158] ;  /* 0x000158000e097984 */ /* 0x000e280000000800 */
[----:B------:R-:W-:Y:S04]  /*08c0*/  STL [R53+-0x98], R10 ;  /* 0xffff680a35007387 */ /* 0x000fe80000100800 */
[----:B------:R-:W-:Y:S04]  /*08d0*/  STL [R53+-0x94], R11 ;  /* 0xffff6c0b35007387 */ /* 0x000fe80000100800 */
[----:B------:R-:W-:Y:S04]  /*08e0*/  STL [R53+-0x90], R20 ;  /* 0xffff701435007387 */ /* 0x000fe80000100800 */
[----:B------:R-:W-:Y:S04]  /*08f0*/  STL [R53+-0x8c], R6 ;  /* 0xffff740635007387 */ /* 0x000fe80000100800 */
[----:B------:R-:W-:Y:S04]  /*0900*/  STL [R53+-0x84], R7 ;  /* 0xffff7c0735007387 */ /* 0x000fe80000100800 */
[----:B------:R-:W-:Y:S04]  /*0910*/  STL [R53+-0x80], R5 ;  /* 0xffff800535007387 */ /* 0x000fe80000100800 */
[----:B------:R-:W-:Y:S04]  /*0920*/  STL [R53+-0x7c], R21 ;  /* 0xffff841535007387 */ /* 0x000fe80000100800 */
[----:B-1----:R-:W-:Y:S04]  /*0930*/  STL [R53+-0x78], R22 ;  /* 0xffff881635007387 */ /* 0x002fe80000100800 */
[----:B--2---:R-:W-:Y:S04]  /*0940*/  STL [R53+-0x74], R23 ;  /* 0xffff8c1735007387 */ /* 0x004fe80000100800 */
[----:B---3--:R-:W-:Y:S04]  /*0950*/  STL [R53+-0x70], R24 ;  /* 0xffff901835007387 */ /* 0x008fe80000100800 */
[----:B----4-:R-:W-:Y:S04]  /*0960*/  STL [R53+-0x6c], R8 ;  /* 0xffff940835007387 */ /* 0x010fe80000100800 */
[----:B-----5:R-:W-:Y:S04]  /*0970*/  STL [R53+-0x68], R25 ;  /* 0xffff981935007387 */ /* 0x020fe80000100800 */
[----:B------:R-:W-:Y:S04]  /*0980*/  STL [R53+-0x64], R26 ;  /* 0xffff9c1a35007387 */ /* 0x000fe80000100800 */
        /* <DEDUP_REMOVED lines=23> */
[----:B------:R-:W-:Y:S04]  /*0b00*/  STL [R53], R50 ;  /* 0x0000003235007387 */ /* 0x000fe80000100800 */
[----:B------:R-:W-:Y:S04]  /*0b10*/  STL [R53+0x4], R4 ;  /* 0x0000040435007387 */ /* 0x000fe80000100800 */
        /* <DEDUP_REMOVED lines=38> */
[----:B0-----:R0:W-:Y:S02]  /*0d80*/  STL [R53+0x2c], R9 ;  /* 0x00002c0935007387 */ /* 0x0011e40000100800 */
[----:B0-----:R-:W0:Y:S02]  /*0d90*/  LDC R9, c[0x0][0x390] ;  /* 0x0000e400ff097b82 */ /* 0x001e240000000800 */
[----:B-1----:R-:W-:Y:S04]  /*0da0*/  STL [R53+0x8], R5 ;  /* 0x0000080535007387 */ /* 0x002fe80000100800 */
[----:B--2---:R-:W-:Y:S04]  /*0db0*/  STL [R53+0xc], R6 ;  /* 0x00000c0635007387 */ /* 0x004fe80000100800 */
[----:B---3--:R-:W-:Y:S04]  /*0dc0*/  STL [R53+0x10], R7 ;  /* 0x0000100735007387 */ /* 0x008fe80000100800 */
[----:B----4-:R-:W-:Y:S04]  /*0dd0*/  STL [R53+0x14], R8 ;  /* 0x0000140835007387 */ /* 0x010fe80000100800 */
[----:B-----5:R-:W-:Y:S04]  /*0de0*/  STL [R53+0x18], R10 ;  /* 0x0000180a35007387 */ /* 0x020fe80000100800 */
[----:B------:R-:W-:Y:S01]  /*0df0*/  STL [R53+0x1c], R11 ;  /* 0x00001c0b35007387 */ /* 0x000fe20000100800 */
[----:B0-----:R-:W-:-:S03]  /*0e00*/  IMAD R15, R9, R9, R15 ;  /* 0x00000009090f7224 */ /* 0x001fc600078e020f */
[----:B------:R-:W-:Y:S01]  /*0e10*/  STL [R53+0x20], R20 ;  /* 0x0000201435007387 */ /* 0x000fe20000100800 */
[CC--:B------:R-:W-:Y:S02]  /*0e20*/  IMAD R16, R9.reuse, R9.reuse, R16 ;  /* 0x0000000909107224 */ /* 0x0c0fe400078e0210 */
[CC--:B------:R-:W-:Y:S01]  /*0e30*/  IMAD R18, R9.reuse, R9.reuse, R18 ;  /* 0x0000000909127224 */ /* 0x0c0fe200078e0212 */
[----:B------:R-:W-:Y:S01]  /*0e40*/  STL [R53+0x24], R21 ;  /* 0x0000241535007387 */ /* 0x000fe20000100800 */
[CC--:B------:R-:W-:Y:S02]  /*0e50*/  IMAD R19, R9.reuse, R9.reuse, R19 ;  /* 0x0000000909137224 */ /* 0x0c0fe400078e0213 */
[----:B------:R-:W-:Y:S01]  /*0e60*/  IMAD R17, R9, R9, R17 ;  /* 0x0000000909117224 */ /* 0x000fe200078e0211 */
[----:B------:R-:W-:Y:S04]  /*0e70*/  STL [R53+0x28], R22 ;  /* 0x0000281635007387 */ /* 0x000fe80000100800 */
        /* <DEDUP_REMOVED lines=28> */
[----:B------:R0:W-:Y:S02]  /*1040*/  STL [R53+0xa0], R50 ;  /* 0x0000a03235007387 */ /* 0x0001e40000100800 */
[----:B0-----:R-:W-:Y:S01]  /*1050*/  IADD3 R53, PT, PT, R53, 0x144, RZ ;  /* 0x0000014435357810 */ /* 0x001fe20007ffe0ff */
[----:B------:R-:W-:Y:S06]  /*1060*/  BRA.U UP0, `(.L_x_55) ;  /* 0xfffffff100707547 */ /* 0x000fec000b83ffff */
[----:B------:R-:W0:Y:S01]  /*1070*/  LDCU.64 UR4, c[0x0][0x388] ;  /* 0x00007100ff0477ac */ /* 0x000e220008000a00 */
[----:B------:R-:W-:Y:S02]  /*1080*/  LEA R12, R9, R12, 0x3 ;  /* 0x0000000c090c7211 */ /* 0x000fe400078e18ff */
[----:B------:R-:W-:Y:S02]  /*1090*/  SHF.R.S32.HI R5, RZ, 0x1f, R13 ;  /* 0x0000001fff057819 */ /* 0x000fe4000001140d */
[----:B------:R-:W-:Y:S01]  /*10a0*/  LEA R13, P3, R2, R13, 0x2 ;  /* 0x0000000d020d7211 */ /* 0x000fe200078610ff */
[C---:B------:R-:W-:Y:S01]  /*10b0*/  IMAD R6, R12.reuse, R9, 0x4 ;  /* 0x000000040c067424 */ /* 0x040fe200078e0209 */
[----:B------:R-:W-:Y:S02]  /*10c0*/  IADD3 R4, PT, PT, R12, 0x4, RZ ;  /* 0x000000040c047810 */ /* 0x000fe40007ffe0ff */
[----:B------:R-:W-:Y:S01]  /*10d0*/  LEA.HI.X R7, R2, R5, R3, 0x2, P3 ;  /* 0x0000000502077211 */ /* 0x000fe200018f1403 */
[C-C-:B------:R-:W-:Y:S01]  /*10e0*/  IMAD R3, R12.reuse, R9, R51.reuse ;  /* 0x000000090c037224 */ /* 0x140fe200078e0233 */
[----:B------:R-:W-:Y:S01]  /*10f0*/  IADD3 R2, PT, PT, R12, 0x8, RZ ;  /* 0x000000080c027810 */ /* 0x000fe20007ffe0ff */
[----:B------:R0:W-:Y:S01]  /*1100*/  STL [R1+0x1048], R6 ;  /* 0x0010480601007387 */ /* 0x0001e20000100800 */
[----:B------:R-:W-:Y:S01]  /*1110*/  IADD3 R5, P3, PT, R0, R13, RZ ;  /* 0x0000000d00057210 */ /* 0x000fe20007f7e0ff */
[----:B------:R-:W-:-:S02]  /*1120*/  IMAD R4, R4, R9, R51 ;  /* 0x0000000904047224 */ /* 0x000fc400078e0233 */
[----:B------:R-:W-:Y:S01]  /*1130*/  IMAD R0, R2, R9, R51 ;  /* 0x0000000902007224 */ /* 0x000fe200078e0233 */
[----:B------:R-:W-:Y:S01]  /*1140*/  IADD3.X R56, PT, PT, R56, R7, RZ, P3, !PT ;  /* 0x0000000738387210 */ /* 0x000fe20001ffe4ff */
[----:B------:R-:W-:Y:S01]  /*1150*/  IMAD R2, R2, R9, 0x4 ;  /* 0x0000000402027424 */ /* 0x000fe200078e0209 */
[----:B0-----:R-:W-:-:S04]  /*1160*/  LEA R6, P4, R5, UR4, 0x2 ;  /* 0x0000000405067c11 */ /* 0x001fc8000f8810ff */
[----:B------:R0:W-:Y:S01]  /*1170*/  STL [R1+0x104c], R2 ;  /* 0x00104c0201007387 */ /* 0x0001e20000100800 */
[----:B------:R-:W-:-:S03]  /*1180*/  UMOV UR4, URZ ;  /* 0x000000ff00047c82 */ /* 0x000fc60008000000 */
[----:B------:R1:W-:Y:S01]  /*1190*/  STL [R1+0x1060], R6 ;  /* 0x0010600601007387 */ /* 0x0003e20000100800 */
[C---:B0-----:R-:W-:Y:S02]  /*11a0*/  LEA R2, R52.reuse, R4, 0x3 ;  /* 0x0000000434027211 */ /* 0x041fe400078e18ff */
[----:B-1----:R-:W-:-:S03]  /*11b0*/  LEA R6, R52, R3, 0x3 ;  /* 0x0000000334067211 */ /* 0x002fc600078e18ff */
[----:B------:R0:W-:Y:S01]  /*11c0*/  STL [R1+0x1050], R2 ;  /* 0x0010500201007387 */ /* 0x0001e20000100800 */
[----:B------:R-:W-:Y:S02]  /*11d0*/  LEA R3, R52, R0, 0x3 ;  /* 0x0000000034037211 */ /* 0x000fe400078e18ff */
[----:B------:R-:W-:Y:S01]  /*11e0*/  LEA.HI.X R0, R5, UR5, R56, 0x2, P4 ;  /* 0x0000000505007c11 */ /* 0x000fe2000a0f1438 */
[----:B------:R0:W-:Y:S04]  /*11f0*/  STL [R1+0x1054], R6 ;  /* 0x0010540601007387 */ /* 0x0001e80000100800 */
[----:B------:R0:W-:Y:S04]  /*1200*/  STL [R1+0x1058], R3 ;  /* 0x0010580301007387 */ /* 0x0001e80000100800 */
[----:B------:R0:W-:Y:S02]  /*1210*/  STL [R1+0x105c], R0 ;  /* 0x00105c0001007387 */ /* 0x0001e40000100800 */
.L_x_64:
[----:B0-----:R-:W2:Y:S01]  /*1220*/  LDL R0, [R1+0x104c] ;  /* 0x00104c0001007983 */ /* 0x001ea20000100800 */
[----:B-1----:R-:W0:Y:S03]  /*1230*/  @P1 LDC.64 R8, c[0x0][0x380] ;  /* 0x0000e000ff081b82 */ /* 0x002e260000000a00 */
[----:B------:R-:W3:Y:S04]  /*1240*/  LDL R2, [R1+0x1058] ;  /* 0x0010580001027983 */ /* 0x000ee80000100800 */
[----:B------:R-:W4:Y:S01]  /*1250*/  LDL R4, [R1+0x1050] ;  /* 0x0010500001047983 */ /* 0x000f220000100800 */
[----:B------:R-:W1:Y:S01]  /*1260*/  LDC.64 R82, c[0x0][0x380] ;  /* 0x0000e000ff527b82 */ /* 0x000e620000000a00 */
[----:B------:R-:W5:Y:S01]  /*1270*/  S2R R5, SR_TID.X ;  /* 0x0000000000057919 */ /* 0x000f620000002100 */
[----:B------:R-:W5:Y:S01]  /*1280*/  S2R R3, SR_CTAID.X ;  /* 0x0000000000037919 */ /* 0x000f620000002500 */
[----:B------:R-:W0:Y:S01]  /*1290*/  S2R R18, SR_TID.X ;  /* 0x0000000000127919 */ /* 0x000e220000002100 */
[----:B------:R-:W4:Y:S01]  /*12a0*/  LDL R10, [R1+0x1054] ;  /* 0x00105400010a7983 */ /* 0x000f220000100800 */
[----:B-----5:R-:W-:-:S04]  /*12b0*/  LEA R3, R3, R5, 0x3 ;  /* 0x0000000503037211 */ /* 0x020fc800078e18ff */
[----:B------:R-:W-:-:S04]  /*12c0*/  IADD3 R15, PT, PT, R3, 0x4, RZ ;  /* 0x00000004030f7810 */ /* 0x000fc80007ffe0ff */
[----:B------:R-:W-:Y:S02]  /*12d0*/  SHF.R.S32.HI R16, RZ, 0x1f, R15 ;  /* 0x0000001fff107819 */ /* 0x000fe4000001140f */
[----:B------:R-:W-:-:S04]  /*12e0*/  ISETP.GT.AND P3, PT, R15, 0x83, PT ;  /* 0x000000830f00780c */ /* 0x000fc80003f64270 */
[----:B0-----:R-:W-:Y:S02]  /*12f0*/  ISETP.LT.U32.OR P3, PT, R18, 0x4, P3 ;  /* 0x000000041200780c */ /* 0x001fe40001f61470 */
[----:B--2---:R-:W-:-:S04]  /*1300*/  @P1 IADD3 R0, PT, PT, R0, -0x4, RZ ;  /* 0xfffffffc00001810 */ /* 0x004fc80007ffe0ff */
[----:B------:R-:W-:Y:S02]  /*1310*/  @P1 IADD3 R3, P4, PT, R15, R0, RZ ;  /* 0x000000000f031210 */ /* 0x000fe40007f9e0ff */
[----:B---3--:R-:W-:Y:S02]  /*1320*/  IADD3 R7, PT, PT, R2, 0x4, RZ ;  /* 0x0000000402077810 */ /* 0x008fe40007ffe0ff */
[----:B------:R-:W-:Y:S02]  /*1330*/  @P1 LEA.HI.X.SX32 R0, R0, R16, 0x1, P4 ;  /* 0x0000001000001211 */ /* 0x000fe400020f0eff */
[----:B------:R-:W-:Y:S01]  /*1340*/  @P1 LEA R2, P4, R3, R8, 0x2 ;  /* 0x0000000803021211 */ /* 0x000fe200078810ff */
[----:B-1----:R-:W-:Y:S01]  /*1350*/  IMAD.WIDE R6, R7, 0x4, R82 ;  /* 0x0000000407067825 */ /* 0x002fe200078e0252 */
[----:B----4-:R-:W-:Y:S02]  /*1360*/  IADD3 R5, PT, PT, R4, 0x4, RZ ;  /* 0x0000000404057810 */ /* 0x010fe40007ffe0ff */
[----:B------:R-:W-:-:S02]  /*1370*/  @P1 LEA.HI.X R3, R3, R9, R0, 0x2, P4 ;  /* 0x0000000903031211 */ /* 0x000fc400020f1400 */
[----:B------:R-:W2:Y:S01]  /*1380*/  @P0 LDG.E R11, desc[UR8][R6.64] ;  /* 0x00000008060b0981 */ /* 0x000ea2000c1e1900 */
[----:B------:R-:W-:-:S03]  /*1390*/  IMAD.WIDE R4, R5, 0x4, R82 ;  /* 0x0000000405047825 */ /* 0x000fc600078e0252 */
[----:B------:R-:W3:Y:S04]  /*13a0*/  @P1 LDG.E R3, desc[UR8][R2.64+0x10] ;  /* 0x0000100802031981 */ /* 0x000ee8000c1e1900 */
[----:B------:R0:W4:Y:S04]  /*13b0*/  @P2 LDG.E R17, desc[UR8][R6.64+-0x10] ;  /* 0xfffff00806112981 */ /* 0x000128000c1e1900 */
[----:B------:R-:W5:Y:S04]  /*13c0*/  LDG.E R9, desc[UR8][R4.64] ;  /* 0x0000000804097981 */ /* 0x000f68000c1e1900 */
[----:B------:R-:W5:Y:S01]  /*13d0*/  @!P3 LDG.E R13, desc[UR8][R4.64+0x10] ;  /* 0x00001008040db981 */ /* 0x000f62000c1e1900 */
[----:B------:R-:W1:Y:S01]  /*13e0*/  S2UR UR6, SR_CgaCtaId ;  /* 0x00000000000679c3 */ /* 0x000e620000008800 */
[----:B------:R-:W0:Y:S01]  /*13f0*/  S2R R19, SR_TID.Y ;  /* 0x0000000000137919 */ /* 0x000e220000002200 */
[----:B------:R-:W-:-:S02]  /*1400*/  UMOV UR5, 0x400 ;  /* 0x0000040000057882 */ /* 0x000fc40000000000 */
[----:B-1----:R-:W-:-:S06]  /*1410*/  ULEA UR5, UR6, UR5, 0x18 ;  /* 0x0000000506057291 */ /* 0x002fcc000f8ec0ff */
[----:B0-----:R-:W-:-:S04]  /*1420*/  LEA R21, R19, UR5, 0x6 ;  /* 0x0000000513157c11 */ /* 0x001fc8000f8e30ff */
[----:B------:R-:W-:Y:S01]  /*1430*/  LEA R0, R18, R21, 0x2 ;  /* 0x0000001512007211 */ /* 0x000fe200078e10ff */
[----:B------:R-:W-:Y:S01]  /*1440*/  BSSY.RECONVERGENT B2, `(.L_x_56) ;  /* 0x0000018000027945 */ /* 0x000fe20003800200 */
[----:B------:R-:W-:-:S03]  /*1450*/  IADD3 R7, PT, PT, R10, 0x4, RZ ;  /* 0x000000040a077810 */ /* 0x000fc60007ffe0ff */
[----:B------:R-:W-:Y:S02]  /*1460*/  BSSY.RELIABLE B1, `(.L_x_57) ;  /* 0x0000013000017945 */ /* 0x000fe40003800100 */
        /* <DEDUP_REMOVED lines=15> */
.L_x_60:
[----:B------:R-:W-:Y:S05]  /*1560*/  BSYNC.RECONVERGENT B3 ;  /* 0x0000000000037941 */ /* 0x000fea0003800200 */
.L_x_59:
[----:B------:R-:W-:Y:S05]  /*1570*/  @P5 BREAK.RELIABLE B1 ;  /* 0x0000000000015942 */ /* 0x000fea0003800100 */
[----:B------:R-:W-:Y:S05]  /*1580*/  @P5 BRA `(.L_x_61) ;  /* 0x00000000000c5947 */ /* 0x000fea0003800000 */
.L_x_58:
[----:B------:R-:W-:Y:S05]  /*1590*/  BSYNC.RELIABLE B1 ;  /* 0x0000000000017941 */ /* 0x000fea0003800100 */
.L_x_57:
[----:B------:R-:W2:Y:S04]  /*15a0*/  LDG.E R5, desc[UR8][R4.64+-0x10] ;  /* 0xfffff00804057981 */ /* 0x000ea8000c1e1900 */
[----:B--2---:R2:W-:Y:S02]  /*15b0*/  STS [R0+0x100], R5 ;  /* 0x0001000500007388 */ /* 0x0045e40000000800 */
.L_x_61:
[----:B------:R-:W-:Y:S05]  /*15c0*/  BSYNC.RECONVERGENT B2 ;  /* 0x0000000000027941 */ /* 0x000fea0003800200 */
.L_x_56:
[----:B------:R-:W-:Y:S05]  /*15d0*/  WARPSYNC.ALL ;  /* 0x0000000000007948 */ /* 0x000fea0003800000 */
[----:B01----:R-:W3:Y:S04]  /*15e0*/  LDL.64 R2, [R1] ;  /* 0x0000000001027983 */ /* 0x003ee80000100a00 */
[----:B------:R-:W4:Y:S04]  /*15f0*/  LDL.64 R38, [R1+0x8] ;  /* 0x0000080001267983 */ /* 0x000f280000100a00 */
[----:B------:R-:W5:Y:S04]  /*1600*/  LDL.64 R40, [R1+0x10] ;  /* 0x0000100001287983 */ /* 0x000f680000100a00 */
        /* <DEDUP_REMOVED lines=34> */
[----:B--2---:R-:W2:Y:S04]  /*1830*/  LDL.64 R4, [R1+0x128] ;  /* 0x0001280001047983 */ /* 0x004ea80000100a00 */
[----:B------:R-:W2:Y:S01]  /*1840*/  LDL.64 R88, [R1+0x140] ;  /* 0x0001400001587983 */ /* 0x000ea20000100a00 */
[----:B------:R-:W-:-:S02]  /*1850*/  ISETP.LT.U32.OR P3, PT, R18, 0x4, !P3 ;  /* 0x000000041200780c */ /* 0x000fc40005f61470 */
[----:B------:R-:W-:Y:S01]  /*1860*/  LOP3.LUT P5, RZ, R18, 0x3fc, R19, 0xc8, !PT ;  /* 0x000003fc12ff7812 */ /* 0x000fe200078ac813 */
[----:B------:R-:W2:Y:S04]  /*1870*/  LDL.64 R126, [R1+0x698] ;  /* 0x00069800017e7983 */ /* 0x000ea80000100a00 */
[----:B------:R-:W2:Y:S04]  /*1880*/  LDL.64 R18, [R1+0x500] ;  /* 0x0005000001127983 */ /* 0x000ea80000100a00 */
[----:B------:R-:W2:Y:S04]  /*1890*/  LDL.64 R132, [R1+0x6b0] ;  /* 0x0006b00001847983 */ /* 0x000ea80000100a00 */
[----:B------:R-:W2:Y:S04]  /*18a0*/  @!P5 LDG.E R82, desc[UR8][R82.64+-0x10] ;  /* 0xfffff0085252d981 */ /* 0x000ea8000c1e1900 */
[----:B------:R-:W2:Y:S04]  /*18b0*/  LDL.64 R138, [R1+0x6d0] ;  /* 0x0006d000018a7983 */ /* 0x000ea80000100a00 */
        /* <DEDUP_REMOVED lines=30> */
[----:B------:R-:W2:Y:S01]  /*1aa0*/  LDL.64 R226, [R1+0x9b8] ;  /* 0x0009b80001e27983 */ /* 0x000ea20000100a00 */
[----:B---3--:R-:W-:-:S03]  /*1ab0*/  FADD R2, RZ, R2 ;  /* 0x00000002ff027221 */ /* 0x008fc60000000000 */
[----:B------:R-:W3:Y:S01]  /*1ac0*/  LDL.64 R228, [R1+0x9c0] ;  /* 0x0009c00001e47983 */ /* 0x000ee20000100a00 */
[----:B------:R-:W-:-:S03]  /*1ad0*/  FADD R9, R2, R3 ;  /* 0x0000000302097221 */ /* 0x000fc60000000000 */
[----:B------:R-:W3:Y:S01]  /*1ae0*/  LDL.64 R232, [R1+0x9d0] ;  /* 0x0009d00001e87983 */ /* 0x000ee20000100a00 */
[----:B----4-:R-:W-:-:S03]  /*1af0*/  FADD R38, R9, R38 ;  /* 0x0000002609267221 */ /* 0x010fc60000000000 */
[----:B------:R-:W4:Y:S01]  /*1b00*/  LDL.64 R2, [R1+0x130] ;  /* 0x0001300001027983 */ /* 0x000f220000100a00 */
[----:B------:R-:W-:-:S03]  /*1b10*/  FADD R39, R38, R39 ;  /* 0x0000002726277221 */ /* 0x000fc60000000000 */
[----:B------:R-:W3:Y:S01]  /*1b20*/  LDL.64 R8, [R1+0x138] ;  /* 0x0001380001087983 */ /* 0x000ee20000100a00 */
[----:B-----5:R-:W-:-:S03]  /*1b30*/  FADD R40, R39, R40 ;  /* 0x0000002827287221 */ /* 0x020fc60000000000 */
[----:B------:R-:W5:Y:S01]  /*1b40*/  LDL.64 R234, [R1+0x9d8] ;  /* 0x0009d80001ea7983 */ /* 0x000f620000100a00 */
[----:B------:R-:W-:-:S03]  /*1b50*/  FADD R41, R40, R41 ;  /* 0x0000002928297221 */ /* 0x000fc60000000000 */
[----:B------:R-:W2:Y:S04]  /*1b60*/  LDL.64 R38, [R1+0x148] ;  /* 0x0001480001267983 */ /* 0x000ea80000100a00 */
[----:B------:R-:W5:Y:S04]  /*1b70*/  LDL.64 R238, [R1+0x9e8] ;  /* 0x0009e80001ee7983 */ /* 0x000f680000100a00 */
[----:B------:R-:W5:Y:S04]  /*1b80*/  LDL.64 R240, [R1+0x9f0] ;  /* 0x0009f00001f07983 */ /* 0x000f680000100a00 */
[----:B------:R-:W5:Y:S04]  /*1b90*/  LDL.64 R244, [R1+0xa00] ;  /* 0x000a000001f47983 */ /* 0x000f680000100a00 */
[----:B------:R-:W5:Y:S04]  /*1ba0*/  LDL.64 R246, [R1+0xa08] ;  /* 0x000a080001f67983 */ /* 0x000f680000100a00 */
[----:B------:R-:W5:Y:S01]  /*1bb0*/  LDL.64 R250, [R1+0xa18] ;  /* 0x000a180001fa7983 */ /* 0x000f620000100a00 */
[----:B--2---:R-:W-:-:S02]  /*1bc0*/  MOV R178, R39 ;  /* 0x0000002700b27202 */ /* 0x004fc40000000f00 */
[----:B------:R-:W-:Y:S02]  /*1bd0*/  MOV R182, R38 ;  /* 0x0000002600b67202 */ /* 0x000fe40000000f00 */
[----:B------:R-:W2:Y:S02]  /*1be0*/  LDL.64 R38, [R1+0x150] ;  /* 0x0001500001267983 */ /* 0x000ea40000100a00 */
[----:B--2---:R-:W-:Y:S02]  /*1bf0*/  MOV R176, R39 ;  /* 0x0000002700b07202 */ /* 0x004fe40000000f00 */
[----:B------:R-:W-:Y:S02]  /*1c00*/  MOV R179, R38 ;  /* 0x0000002600b37202 */ /* 0x000fe40000000f00 */
[----:B------:R-:W2:Y:S02]  /*1c10*/  LDL.64 R38, [R1+0x158] ;  /* 0x0001580001267983 */ /* 0x000ea40000100a00 */
[----:B--2---:R-:W-:-:S02]  /*1c20*/  MOV R175, R39 ;  /* 0x0000002700af7202 */ /* 0x004fc40000000f00 */
[----:B------:R-:W-:Y:S02]  /*1c30*/  MOV R177, R38 ;  /* 0x0000002600b17202 */ /* 0x000fe40000000f00 */
[----:B------:R-:W2:Y:S02]  /*1c40*/  LDL.64 R38, [R1+0x160] ;  /* 0x0001600001267983 */ /* 0x000ea40000100a00 */
[----:B--2---:R-:W-:Y:S02]  /*1c50*/  MOV R120, R39 ;  /* 0x0000002700787202 */ /* 0x004fe40000000f00 */
[----:B------:R0:W-:Y:S01]  /*1c60*/  STL [R1+0xd38], R39 ;  /* 0x000d382701007387 */ /* 0x0001e20000100800 */
[----:B------:R-:W-:-:S03]  /*1c70*/  MOV R134, R38 ;  /* 0x0000002600867202 */ /* 0x000fc60000000f00 */
[----:B0-----:R-:W2:Y:S02]  /*1c80*/  LDL.64 R38, [R1+0x168] ;  /* 0x0001680001267983 */ /* 0x001ea40000100a00 */
[----:B--2---:R-:W-:Y:S02]  /*1c90*/  MOV R119, R38 ;  /* 0x0000002600777202 */ /* 0x004fe40000000f00 */
[----:B------:R0:W-:Y:S01]  /*1ca0*/  STL.64 [R1+0xd30], R38 ;  /* 0x000d302601007387 */ /* 0x0001e20000100a00 */
[----:B------:R-:W-:-:S03]  /*1cb0*/  MOV R118, R39 ;  /* 0x0000002700767202 */ /* 0x000fc60000000f00 */
[----:B0-----:R-:W2:Y:S01]  /*1cc0*/  LDL.64 R38, [R1+0x170] ;  /* 0x0001700001267983 */ /* 0x001ea20000100a00 */
[----:B------:R-:W-:-:S03]  /*1cd0*/  FADD R42, R41, R42 ;  /* 0x0000002a292a7221 */ /* 0x000fc60000000000 */
[----:B------:R-:W4:Y:S01]  /*1ce0*/  LDL.64 R40, [R1+0x1e8] ;  /* 0x0001e80001287983 */ /* 0x000f220000100a00 */
[----:B------:R-:W-:-:S04]  /*1cf0*/  FADD R43, R42, R43 ;  /* 0x0000002b2a2b7221 */ /* 0x000fc80000000000 */
[----:B------:R-:W-:-:S04]  /*1d00*/  FADD R44, R43, R44 ;  /* 0x0000002c2b2c7221 */ /* 0x000fc80000000000 */
[----:B------:R-:W-:-:S04]  /*1d10*/  FADD R45, R44, R45 ;  /* 0x0000002d2c2d7221 */ /* 0x000fc80000000000 */
[----:B------:R-:W-:-:S04]  /*1d20*/  FADD R46, R45, R46 ;  /* 0x0000002e2d2e7221 */ /* 0x000fc80000000000 */
[----:B------:R-:W-:-:S04]  /*1d30*/  FADD R47, R46, R47 ;  /* 0x0000002f2e2f7221 */ /* 0x000fc80000000000 */
[----:B------:R-:W-:Y:S01]  /*1d40*/  FADD R48, R47, R48 ;  /* 0x000000302f307221 */ /* 0x000fe20000000000 */
[----:B--2---:R-:W-:Y:S01]  /*1d50*/  MOV R117, R38 ;  /* 0x0000002600757202 */ /* 0x004fe20000000f00 */
[----:B------:R0:W-:Y:S01]  /*1d60*/  STL.64 [R1+0xd28], R38 ;  /* 0x000d282601007387 */ /* 0x0001e20000100a00 */
[----:B------:R-:W-:-:S03]  /*1d70*/  MOV R116, R39 ;  /* 0x0000002700747202 */ /* 0x000fc60000000f00 */
[----:B0-----:R-:W2:Y:S01]  /*1d80*/  LDL.64 R38, [R1+0x178] ;  /* 0x0001780001267983 */ /* 0x001ea20000100a00 */
[----:B------:R-:W-:-:S04]  /*1d90*/  FADD R49, R48, R49 ;  /* 0x0000003130317221 */ /* 0x000fc80000000000 */
        /* <DEDUP_REMOVED lines=9> */
[----:B0-----:R-:W2:Y:S02]  /*1e30*/  LDL.64 R38, [R1+0x180] ;  /* 0x0001800001267983 */ /* 0x001ea40000100a00 */
[----:B--2---:R-:W-:Y:S02]  /*1e40*/  MOV R52, R38 ;  /* 0x0000002600347202 */ /* 0x004fe40000000f00 */
        /* <DEDUP_REMOVED lines=15> */
[----:B--2---:R-:W-:Y:S02]  /*1f40*/  IMAD.MOV.U32 R43, RZ, RZ, R38 ;  /* 0x000000ffff2b7224 */ /* 0x004fe400078e0026 */
        /* <DEDUP_REMOVED lines=22> */
[----:B0-----:R-:W2:Y:S01]  /*20b0*/  LDL.64 R38, [R1+0x1d0] ;  /* 0x0001d00001267983 */ /* 0x001ea20000100a00 */
[----:B------:R-:W-:Y:S01]  /*20c0*/  FADD R56, R55, R56 ;  /* 0x0000003837387221 */ /* 0x000fe20000000000 */
[----:B--2---:R-:W-:Y:S02]  /*20d0*/  MOV R104, R38 ;  /* 0x0000002600687202 */ /* 0x004fe40000000f00 */
[----:B------:R0:W-:Y:S01]  /*20e0*/  STL.64 [R1+0xcc8], R38 ;  /* 0x000cc82601007387 */ /* 0x0001e20000100a00 */
[----:B------:R-:W-:-:S03]  /*20f0*/  MOV R103, R39 ;  /* 0x0000002700677202 */ /* 0x000fc60000000f00 */
[----:B0-----:R-:W2:Y:S01]  /*2100*/  LDL.64 R38, [R1+0x1d8] ;  /* 0x0001d80001267983 */ /* 0x001ea20000100a00 */
[----:B------:R-:W-:-:S04]  /*2110*/  FADD R57, R56, R57 ;  /* 0x0000003938397221 */ /* 0x000fc80000000000 */
[----:B------:R-:W-:Y:S02]  /*2120*/  FADD R58, R57, R58 ;  /* 0x0000003a393a7221 */ /* 0x000fe40000000000 */
[----:B------:R-:W3:Y:S01]  /*2130*/  LDL.64 R56, [R1+0x1f0] ;  /* 0x0001f00001387983 */ /* 0x000ee20000100a00 */
[----:B--2---:R-:W-:-:S03]  /*2140*/  MOV R102, R38 ;  /* 0x0000002600667202 */ /* 0x004fc60000000f00 */
[----:B------:R0:W-:Y:S01]  /*2150*/  STL.64 [R1+0xcc0], R38 ;  /* 0x000cc02601007387 */ /* 0x0001e20000100a00 */
[----:B------:R-:W-:-:S03]  /*2160*/  MOV R101, R39 ;  /* 0x0000002700657202 */ /* 0x000fc60000000f00 */
[----:B0-----:R-:W2:Y:S01]  /*2170*/  LDL.64 R38, [R1+0x1e0] ;  /* 0x0001e00001267983 */ /* 0x001ea20000100a00 */
[----:B---3--:R-:W-:-:S03]  /*2180*/  MOV R97, R57 ;  /* 0x0000003900617202 */ /* 0x008fc60000000f00 */
[----:B----4-:R-:W-:Y:S04]  /*2190*/  STL.64 [R1+0xcb0], R40 ;  /* 0x000cb02801007387 */ /* 0x010fe80000100a00 */
[----:B------:R-:W-:Y:S01]  /*21a0*/  STL.64 [R1+0xca8], R56 ;  /* 0x000ca83801007387 */ /* 0x000fe20000100a00 */
[----:B------:R-:W-:-:S04]  /*21b0*/  FADD R59, R58, R59 ;  /* 0x0000003b3a3b7221 */ /* 0x000fc80000000000 */
        /* <DEDUP_REMOVED lines=19> */
[----:B------:R0:W-:Y:S02]  /*22f0*/  STL.64 [R1+0xcb8], R38 ;  /* 0x000cb82601007387 */ /* 0x0001e40000100a00 */
[----:B0-----:R-:W-:Y:S02]  /*2300*/  MOV R38, R40 ;  /* 0x0000002800267202 */ /* 0x001fe40000000f00 */
[----:B------:R-:W-:Y:S02]  /*2310*/  MOV R40, R56 ;  /* 0x0000003800287202 */ /* 0x000fe40000000f00 */
[----:B------:R-:W2:Y:S01]  /*2320*/  LDL.64 R56, [R1+0x1f8] ;  /* 0x0001f80001387983 */ /* 0x000ea20000100a00 */
        /* <DEDUP_REMOVED lines=11> */
[----:B------:R-:W-:Y:S01]  /*23e0*/  MOV R98, R41 ;  /* 0x0000002900627202 */ /* 0x000fe20000000f00 */
[----:B------:R-:W3:Y:S02]  /*23f0*/  LDL.64 R36, [R1+0x208] ;  /* 0x0002080001247983 */ /* 0x000ee40000100a00 */
[----:B------:R-:W-:-:S04]  /*2400*/  FADD R35, R34, R35 ;  /* 0x0000002322237221 */ /* 0x000fc80000000000 */
[----:B------:R-:W-:Y:S02]  /*2410*/  FADD R32, R35, R32 ;  /* 0x0000002023207221 */ /* 0x000fe40000000000 */
[----:B------:R-:W4:Y:S02]  /*2420*/  LDL.64 R34, [R1+0x210] ;  /* 0x0002100001227983 */ /* 0x000f240000100a00 */
[----:B------:R-:W-:-:S04]  /*2430*/  FADD R33, R32, R33 ;  /* 0x0000002120217221 */ /* 0x000fc80000000000 */
[----:B------:R-:W-:Y:S02]  /*2440*/  FADD R30, R33, R30 ;  /* 0x0000001e211e7221 */ /* 0x000fe40000000000 */
[----:B------:R-:W5:Y:S02]  /*2450*/  LDL.64 R32, [R1+0x218] ;  /* 0x0002180001207983 */ /* 0x000f640000100a00 */
[----:B------:R-:W-:-:S04]  /*2460*/  FADD R31, R30, R31 ;  /* 0x0000001f1e1f7221 */ /* 0x000fc80000000000 */
[----:B------:R-:W-:Y:S02]  /*2470*/  FADD R28, R31, R28 ;  /* 0x0000001c1f1c7221 */ /* 0x000fe40000000000 */
[----:B------:R-:W5:Y:S02]  /*2480*/  LDL.64 R30, [R1+0x220] ;  /* 0x00022000011e7983 */ /* 0x000f640000100a00 */
[----:B------:R-:W-:-:S04]  /*2490*/  FADD R29, R28, R29 ;  /* 0x0000001d1c1d7221 */ /* 0x000fc80000000000 */
[----:B------:R-:W-:Y:S02]  /*24a0*/  FADD R26, R29, R26 ;  /* 0x0000001a1d1a7221 */ /* 0x000fe40000000000 */
[----:B------:R-:W5:Y:S02]  /*24b0*/  LDL.64 R28, [R1+0x228] ;  /* 0x00022800011c7983 */ /* 0x000f640000100a00 */
[----:B------:R-:W-:-:S04]  /*24c0*/  FADD R27, R26, R27 ;  /* 0x0000001b1a1b7221 */ /* 0x000fc80000000000 */
[----:B------:R-:W-:Y:S01]  /*24d0*/  FADD R24, R27, R24 ;  /* 0x000000181b187221 */ /* 0x000fe20000000000 */
[----:B------:R-:W-:Y:S01]  /*24e0*/  MOV R14, R88 ;  /* 0x00000058000e7202 */ /* 0x000fe20000000f00 */
        /* <DEDUP_REMOVED lines=41> */
[----:B------:R-:W-:Y:S02]  /*2780*/  FADD R8, R8, R120 ;  /* 0x0000007808087221 */ /* 0x000fe40000000000 */
[----:B------:R-:W2:Y:S02]  /*2790*/  LDL.64 R120, [R1+0x680] ;  /* 0x0006800001787983 */ /* 0x000ea40000100a00 */
[----:B------:R-:W-:-:S04]  /*27a0*/  FADD R8, R8, R119 ;  /* 0x0000007708087221 */ /* 0x000fc80000000000 */
[----:B------:R-:W-:Y:S01]  /*27b0*/  FADD R8, R8, R118 ;  /* 0x0000007608087221 */ /* 0x000fe20000000000 */
[----:B------:R-:W-:Y:S03]  /*27c0*/  STL.64 [R1+0xef8], R18 ;  /* 0x000ef81201007387 */ /* 0x000fe60000100a00 */
[----:B------:R-:W-:Y:S01]  /*27d0*/  FADD R8, R8, R117 ;  /* 0x0000007508087221 */ /* 0x000fe20000000000 */
[----:B---3--:R-:W-:Y:S02]  /*27e0*/  MOV R94, R36 ;  /* 0x00000024005e7202 */ /* 0x008fe40000000f00 */
[----:B------:R-:W-:Y:S01]  /*27f0*/  MOV R93, R37 ;  /* 0x00000025005d7202 */ /* 0x000fe20000000f00 */
[----:B------:R-:W-:Y:S01]  /*2800*/  FADD R8, R8, R116 ;  /* 0x0000007408087221 */ /* 0x000fe20000000000 */
[----:B------:R-:W-:Y:S03]  /*2810*/  STL.64 [R1+0xc90], R36 ;  /* 0x000c902401007387 */ /* 0x000fe60000100a00 */
[----:B------:R-:W-:Y:S01]  /*2820*/  FADD R8, R8, R115 ;  /* 0x0000007308087221 */ /* 0x000fe20000000000 */
[----:B----4-:R-:W-:-:S02]  /*2830*/  MOV R92, R34 ;  /* 0x00000022005c7202 */ /* 0x010fc40000000f00 */
[----:B------:R-:W-:Y:S01]  /*2840*/  MOV R91, R35 ;  /* 0x00000023005b7202 */ /* 0x000fe20000000f00 */
[----:B------:R-:W-:Y:S01]  /*2850*/  FADD R8, R8, R54 ;  /* 0x0000003608087221 */ /* 0x000fe20000000000 */
[----:B------:R-:W-:Y:S03]  /*2860*/  STL.64 [R1+0xc88], R34 ;  /* 0x000c882201007387 */ /* 0x000fe60000100a00 */
[----:B------:R-:W-:Y:S01]  /*2870*/  FADD R8, R8, R52 ;  /* 0x0000003408087221 */ /* 0x000fe20000000000 */
[----:B-----5:R-:W-:Y:S01]  /*2880*/  MOV R90, R32 ;  /* 0x00000020005a7202 */ /* 0x020fe20000000f00 */
[----:B------:R-:W-:Y:S02]  /*2890*/  STL.64 [R1+0xc80], R32 ;  /* 0x000c802001007387 */ /* 0x000fe40000100a00 */
[----:B------:R-:W-:Y:S01]  /*28a0*/  FADD R8, R8, R50 ;  /* 0x0000003208087221 */ /* 0x000fe20000000000 */
[----:B------:R-:W-:Y:S01]  /*28b0*/  MOV R89, R33 ;  /* 0x0000002100597202 */ /* 0x000fe20000000f00 */
[----:B------:R0:W-:Y:S02]  /*28c0*/  STL.64 [R1+0xf28], R126 ;  /* 0x000f287e01007387 */ /* 0x0001e40000100a00 */
[----:B------:R-:W-:Y:S01]  /*28d0*/  FADD R8, R8, R49 ;  /* 0x0000003108087221 */ /* 0x000fe20000000000 */
[----:B------:R-:W-:-:S02]  /*28e0*/  MOV R88, R30 ;  /* 0x0000001e00587202 */ /* 0x000fc40000000f00 */
[----:B------:R-:W-:Y:S01]  /*28f0*/  MOV R87, R31 ;  /* 0x0000001f00577202 */ /* 0x000fe20000000f00 */
[----:B------:R-:W-:Y:S01]  /*2900*/  FADD R8, R8, R48 ;  /* 0x0000003008087221 */ /* 0x000fe20000000000 */
[----:B------:R-:W-:Y:S03]  /*2910*/  STL.64 [R1+0xc78], R30 ;  /* 0x000c781e01007387 */ /* 0x000fe60000100a00 */
[----:B------:R-:W-:Y:S01]  /*2920*/  FADD R8, R8, R47 ;  /* 0x0000002f08087221 */ /* 0x000fe20000000000 */
[----:B------:R-:W-:Y:S01]  /*2930*/  MOV R86, R28 ;  /* 0x0000001c00567202 */ /* 0x000fe20000000f00 */
[----:B------:R-:W-:Y:S02]  /*2940*/  STL.64 [R1+0xc70], R28 ;  /* 0x000c701c01007387 */ /* 0x000fe40000100a00 */
[----:B------:R-:W-:Y:S02]  /*2950*/  FADD R8, R8, R46 ;  /* 0x0000002e08087221 */ /* 0x000fe40000000000 */
[----:B0-----:R-:W3:Y:S02]  /*2960*/  LDL.64 R126, [R1+0x758] ;  /* 0x00075800017e7983 */ /* 0x001ee40000100a00 */
[----:B------:R-:W-:Y:S01]  /*2970*/  FADD R8, R8, R45 ;  /* 0x0000002d08087221 */ /* 0x000fe20000000000 */
[----:B------:R-:W-:-:S02]  /*2980*/  MOV R51, R26 ;  /* 0x0000001a00337202 */ /* 0x000fc40000000f00 */
[----:B------:R-:W-:Y:S01]  /*2990*/  MOV R58, R27 ;  /* 0x0000001b003a7202 */ /* 0x000fe20000000f00 */
[----:B------:R-:W-:Y:S01]  /*29a0*/  FADD R8, R8, R44 ;  /* 0x0000002c08087221 */ /* 0x000fe20000000000 */
[----:B------:R-:W-:Y:S03]  /*29b0*/  STL.64 [R1+0xc68], R26 ;  /* 0x000c681a01007387 */ /* 0x000fe60000100a00 */
[----:B------:R-:W-:Y:S01]  /*29c0*/  FADD R8, R8, R43 ;  /* 0x0000002b08087221 */ /* 0x000fe20000000000 */
[----:B------:R-:W-:Y:S02]  /*29d0*/  MOV R53, R24 ;  /* 0x0000001800357202 */ /* 0x000fe40000000f00 */
[----:B------:R-:W-:Y:S01]  /*29e0*/  MOV R60, R25 ;  /* 0x00000019003c7202 */ /* 0x000fe20000000f00 */
[----:B------:R-:W-:Y:S01]  /*29f0*/  FADD R8, R8, R114 ;  /* 0x0000007208087221 */ /* 0x000fe20000000000 */
[----:B------:R-:W-:Y:S03]  /*2a00*/  STL.64 [R1+0xc60], R24 ;  /* 0x000c601801007387 */ /* 0x000fe60000100a00 */
        /* <DEDUP_REMOVED lines=9> */
[----:B------:R-:W4:Y:S02]  /*2aa0*/  LDL.64 R114, [R1+0x668] ;  /* 0x0006680001727983 */ /* 0x000f240000100a00 */
[----:B------:R-:W-:Y:S01]  /*2ab0*/  FADD R8, R8, R110 ;  /* 0x0000006e08087221 */ /* 0x000fe20000000000 */
[----:B------:R-:W-:Y:S01]  /*2ac0*/  MOV R59, R12 ;  /* 0x0000000c003b7202 */ /* 0x000fe20000000f00 */
[----:B------:R-:W-:Y:S02]  /*2ad0*/  STL.64 [R1+0xc48], R12 ;  /* 0x000c480c01007387 */ /* 0x000fe40000100a00 */
[----:B------:R-:W-:Y:S01]  /*2ae0*/  FADD R8, R8, R109 ;  /* 0x0000006d08087221 */ /* 0x000fe20000000000 */
[----:B------:R-:W-:Y:S01]  /*2af0*/  MOV R66, R13 ;  /* 0x0000000d00427202 */ /* 0x000fe20000000f00 */
[----:B------:R0:W-:Y:S02]  /*2b00*/  STL.64 [R1+0xf50], R132 ;  /* 0x000f508401007387 */ /* 0x0001e40000100a00 */
[----:B------:R-:W-:Y:S01]  /*2b10*/  FADD R8, R8, R108 ;  /* 0x0000006c08087221 */ /* 0x000fe20000000000 */
[----:B------:R-:W-:Y:S01]  /*2b20*/  MOV R61, R10 ;  /* 0x0000000a003d7202 */ /* 0x000fe20000000f00 */
[----:B------:R-:W-:Y:S02]  /*2b30*/  STL.64 [R1+0xc40], R10 ;  /* 0x000c400a01007387 */ /* 0x000fe40000100a00 */
[----:B------:R-:W-:Y:S01]  /*2b40*/  FADD R8, R8, R107 ;  /* 0x0000006b08087221 */ /* 0x000fe20000000000 */
[----:B------:R-:W-:Y:S01]  /*2b50*/  MOV R63, R11 ;  /* 0x0000000b003f7202 */ /* 0x000fe20000000f00 */
[----:B------:R-:W5:Y:S02]  /*2b60*/  LDL.64 R108, [R1+0x710] ;  /* 0x00071000016c7983 */ /* 0x000f640000100a00 */
[----:B------:R-:W-:Y:S01]  /*2b70*/  FADD R8, R8, R106 ;  /* 0x0000006a08087221 */ /* 0x000fe20000000000 */
[----:B------:R-:W-:-:S02]  /*2b80*/  MOV R17, R6 ;  /* 0x0000000600117202 */ /* 0x000fc40000000f00 */
[----:B------:R-:W-:Y:S01]  /*2b90*/  MOV R70, R7 ;  /* 0x0000000700467202 */ /* 0x000fe20000000f00 */
[----:B------:R-:W-:Y:S01]  /*2ba0*/  FADD R8, R8, R105 ;  /* 0x0000006908087221 */ /* 0x000fe20000000000 */
[----:B------:R-:W-:Y:S03]  /*2bb0*/  STL.64 [R1+0xc38], R6 ;  /* 0x000c380601007387 */ /* 0x000fe60000100a00 */
[----:B------:R-:W-:Y:S01]  /*2bc0*/  FADD R8, R8, R104 ;  /* 0x0000006808087221 */ /* 0x000fe20000000000 */
[----:B------:R-:W-:Y:S01]  /*2bd0*/  IMAD.MOV.U32 R65, RZ, RZ, R4 ;  /* 0x000000ffff417224 */ /* 0x000fe200078e0004 */
[----:B------:R-:W-:Y:S01]  /*2be0*/  MOV R72, R5 ;  /* 0x0000000500487202 */ /* 0x000fe20000000f00 */
[----:B------:R1:W-:Y:S01]  /*2bf0*/  STL.64 [R1+0xc30], R4 ;  /* 0x000c300401007387 */ /* 0x0003e20000100a00 */
[----:B------:R-:W-:-:S03]  /*2c00*/  FADD R8, R8, R103 ;  /* 0x0000006708087221 */ /* 0x000fc60000000000 */
[----:B0-----:R-:W3:Y:S01]  /*2c10*/  LDL.64 R132, [R1+0x770] ;  /* 0x0007700001847983 */ /* 0x001ee20000100a00 */
[----:B------:R-:W-:Y:S01]  /*2c20*/  FADD R8, R8, R102 ;  /* 0x0000006608087221 */ /* 0x000fe20000000000 */
[----:B------:R-:W-:Y:S02]  /*2c30*/  MOV R67, R2 ;  /* 0x0000000200437202 */ /* 0x000fe40000000f00 */
[----:B------:R0:W-:Y:S01]  /*2c40*/  STL.64 [R1+0xc28], R2 ;  /* 0x000c280201007387 */ /* 0x0001e20000100a00 */
[----:B------:R-:W-:Y:S01]  /*2c50*/  FADD R8, R8, R101 ;  /* 0x0000006508087221 */ /* 0x000fe20000000000 */
[----:B------:R-:W-:Y:S02]  /*2c60*/  MOV R74, R3 ;  /* 0x00000003004a7202 */ /* 0x000fe40000000f00 */
[----:B-1----:R-:W3:Y:S01]  /*2c70*/  LDL.64 R4, [R1+0x340] ;  /* 0x0003400001047983 */ /* 0x002ee20000100a00 */
[----:B------:R-:W-:-:S03]  /*2c80*/  FADD R8, R8, R100 ;  /* 0x0000006408087221 */ /* 0x000fc60000000000 */
[----:B------:R-:W4:Y:S01]  /*2c90*/  LDL.64 R100, [R1+0x480] ;  /* 0x0004800001647983 */ /* 0x000f220000100a00 */
[----:B------:R-:W-:-:S03]  /*2ca0*/  FADD R8, R8, R99 ;  /* 0x0000006308087221 */ /* 0x000fc60000000000 */
[----:B0-----:R-:W5:Y:S01]  /*2cb0*/  LDL.64 R2, [R1+0x278] ;  /* 0x0002780001027983 */ /* 0x001f620000100a00 */
[----:B------:R-:W-:-:S03]  /*2cc0*/  FADD R8, R8, R38 ;  /* 0x0000002608087221 */ /* 0x000fc60000000000 */
[----:B------:R-:W3:Y:S01]  /*2cd0*/  LDL.64 R6, [R1+0x348] ;  /* 0x0003480001067983 */ /* 0x000ee20000100a00 */
[----:B------:R-:W-:-:S03]  /*2ce0*/  FADD R8, R8, R98 ;  /* 0x0000006208087221 */ /* 0x000fc60000000000 */
[----:B------:R-:W3:Y:S01]  /*2cf0*/  LDL.64 R102, [R1+0x6f8] ;  /* 0x0006f80001667983 */ /* 0x000ee20000100a00 */
[----:B------:R-:W-:-:S03]  /*2d00*/  FADD R8, R8, R40 ;  /* 0x0000002808087221 */ /* 0x000fc60000000000 */
[----:B------:R0:W-:Y:S01]  /*2d10*/  STL.64 [R1+0xf70], R138 ;  /* 0x000f708a01007387 */ /* 0x0001e20000100a00 */
[----:B------:R-:W-:-:S03]  /*2d20*/  FADD R8, R8, R97 ;  /* 0x0000006108087221 */ /* 0x000fc60000000000 */
[----:B------:R-:W-:Y:S01]  /*2d30*/  STL [R1+0x1198], R173 ;  /* 0x001198ad01007387 */ /* 0x000fe20000100800 */
[----:B------:R-:W-:-:S03]  /*2d40*/  FADD R8, R8, R41 ;  /* 0x0000002908087221 */ /* 0x000fc60000000000 */
[----:B------:R-:W3:Y:S01]  /*2d50*/  LDL.64 R104, [R1+0x660] ;  /* 0x0006600001687983 */ /* 0x000ee20000100a00 */
[----:B------:R-:W-:-:S03]  /*2d60*/  FADD R8, R8, R96 ;  /* 0x0000006008087221 */ /* 0x000fc60000000000 */
[----:B0-----:R-:W3:Y:S04]  /*2d70*/  LDL.64 R138, [R1+0x788] ;  /* 0x00078800018a7983 */ /* 0x001ee80000100a00 */
[----:B------:R-:W3:Y:S04]  /*2d80*/  LDL.64 R112, [R1+0x670] ;  /* 0x0006700001707983 */ /* 0x000ee80000100a00 */
[----:B------:R-:W3:Y:S04]  /*2d90*/  LDL.64 R110, [R1+0x678] ;  /* 0x00067800016e7983 */ /* 0x000ee80000100a00 */
[----:B------:R-:W3:Y:S04]  /*2da0*/  LDL.64 R118, [R1+0x688] ;  /* 0x0006880001767983 */ /* 0x000ee80000100a00 */
[----:B------:R-:W3:Y:S04]  /*2db0*/  LDL.64 R116, [R1+0x690] ;  /* 0x0006900001747983 */ /* 0x000ee80000100a00 */
[----:B------:R-:W-:Y:S04]  /*2dc0*/  @!P5 STS [R0], R82 ;  /* 0x000000520000d388 */ /* 0x000fe80000000800 */
[----:B------:R-:W-:Y:S04]  /*2dd0*/  STL.64 [R1+0xf60], R124 ;  /* 0x000f607c01007387 */ /* 0x000fe80000100a00 */
[----:B------:R-:W-:Y:S04]  /*2de0*/  STL.64 [R1+0xf58], R122 ;  /* 0x000f587a01007387 */ /* 0x000fe80000100a00 */
[----:B------:R-:W-:Y:S04]  /*2df0*/  STL.64 [R1+0xf48], R130 ;  /* 0x000f488201007387 */ /* 0x000fe80000100a00 */
[----:B------:R-:W-:Y:S04]  /*2e00*/  STL.64 [R1+0xf80], R128 ;  /* 0x000f808001007387 */ /* 0x000fe80000100a00 */
[----:B------:R-:W-:Y:S04]  /*2e10*/  STL.64 [R1+0xf78], R140 ;  /* 0x000f788c01007387 */ /* 0x000fe80000100a00 */
[----:B------:R-:W-:Y:S04]  /*2e20*/  STL.64 [R1+0xf68], R136 ;  /* 0x000f688801007387 */ /* 0x000fe80000100a00 */
[----:B------:R-:W3:Y:S01]  /*2e30*/  LDL.64 R106, [R1+0x718] ;  /* 0x00071800016a7983 */ /* 0x000ee20000100a00 */
[----:B--2---:R-:W-:-:S02]  /*2e40*/  MOV R39, R56 ;  /* 0x0000003800277202 */ /* 0x004fc40000000f00 */
[----:B------:R-:W-:Y:S01]  /*2e50*/  MOV R95, R57 ;  /* 0x00000039005f7202 */ /* 0x000fe20000000f00 */
[----:B------:R0:W-:Y:S02]  /*2e60*/  STL.64 [R1+0xc98], R56 ;  /* 0x000c983801007387 */ /* 0x0001e40000100a00 */
[----:B------:R-:W-:Y:S01]  /*2e70*/  FADD R8, R8, R39 ;  /* 0x0000002708087221 */ /* 0x000fe20000000000 */
[----:B-----5:R-:W-:-:S03]  /*2e80*/  MOV R69, R2 ;  /* 0x0000000200457202 */ /* 0x020fc60000000f00 */
[----:B------:R-:W-:Y:S01]  /*2e90*/  FADD R8, R8, R95 ;  /* 0x0000005f08087221 */ /* 0x000fe20000000000 */
[----:B------:R1:W-:Y:S03]  /*2ea0*/  STL.64 [R1+0xc20], R2 ;  /* 0x000c200201007387 */ /* 0x0003e60000100a00 */
[----:B------:R-:W-:Y:S01]  /*2eb0*/  FADD R8, R8, R94 ;  /* 0x0000005e08087221 */ /* 0x000fe20000000000 */
[----:B------:R-:W-:Y:S01]  /*2ec0*/  MOV R71, R3 ;  /* 0x0000000300477202 */ /* 0x000fe20000000f00 */
[----:B----4-:R-:W-:Y:S02]  /*2ed0*/  STL.64 [R1+0xe78], R100 ;  /* 0x000e786401007387 */ /* 0x010fe40000100a00 */
[----:B------:R-:W-:Y:S02]  /*2ee0*/  FADD R8, R8, R93 ;  /* 0x0000005d08087221 */ /* 0x000fe40000000000 */
[----:B------:R2:W-:Y:S02]  /*2ef0*/  STL.64 [R1+0xf18], R114 ;  /* 0x000f187201007387 */ /* 0x0005e40000100a00 */
[----:B------:R-:W-:Y:S01]  /*2f00*/  FADD R8, R8, R92 ;  /* 0x0000005c08087221 */ /* 0x000fe20000000000 */
[----:B0-----:R-:W-:Y:S01]  /*2f10*/  MOV R56, R29 ;  /* 0x0000001d00387202 */ /* 0x001fe20000000f00 */
[----:B-1----:R-:W4:Y:S02]  /*2f20*/  LDL.64 R2, [R1+0x280] ;  /* 0x0002800001027983 */ /* 0x002f240000100a00 */
[----:B------:R-:W-:-:S02]  /*2f30*/  FADD R8, R8, R91 ;  /* 0x0000005b08087221 */ /* 0x000fc40000000000 */
[----:B------:R0:W-:Y:S02]  /*2f40*/  STL.64 [R1+0xf40], R120 ;  /* 0x000f407801007387 */ /* 0x0001e40000100a00 */
[----:B------:R-:W-:Y:S01]  /*2f50*/  FADD R8, R8, R90 ;  /* 0x0000005a08087221 */ /* 0x000fe20000000000 */
[----:B------:R-:W-:Y:S01]  /*2f60*/  MOV R57, R20 ;  /* 0x0000001400397202 */ /* 0x000fe20000000f00 */
[----:B--2---:R-:W2:Y:S02]  /*2f70*/  LDL.64 R114, [R1+0x728] ;  /* 0x0007280001727983 */ /* 0x004ea40000100a00 */
[----:B------:R-:W-:Y:S02]  /*2f80*/  FADD R8, R8, R89 ;  /* 0x0000005908087221 */ /* 0x000fe40000000000 */
[----:B---3--:R-:W-:Y:S02]  /*2f90*/  STL.64 [R1+0xf88], R102 ;  /* 0x000f886601007387 */ /* 0x008fe40000100a00 */
[----:B------:R-:W-:-:S02]  /*2fa0*/  FADD R10, R8, R88 ;  /* 0x00000058080a7221 */ /* 0x000fc40000000000 */
[----:B------:R-:W3:Y:S02]  /*2fb0*/  LDL.64 R88, [R1+0x3d8] ;  /* 0x0003d80001587983 */ /* 0x000ee40000100a00 */
[----:B------:R-:W-:Y:S02]  /*2fc0*/  FADD R10, R10, R87 ;  /* 0x000000570a0a7221 */ /* 0x000fe40000000000 */
[----:B------:R-:W5:Y:S02]  /*2fd0*/  LDL.64 R8, [R1+0x350] ;  /* 0x0003500001087983 */ /* 0x000f640000100a00 */
[----:B------:R-:W-:Y:S02]  /*2fe0*/  FADD R12, R10, R86 ;  /* 0x000000560a0c7221 */ /* 0x000fe40000000000 */
[----:B------:R-:W4:Y:S02]  /*2ff0*/  LDL.64 R86, [R1+0x360] ;  /* 0x0003600001567983 */ /* 0x000f240000100a00 */
[----:B------:R-:W-:-:S02]  /*3000*/  FADD R12, R12, R56 ;  /* 0x000000380c0c7221 */ /* 0x000fc40000000000 */
[----:B------:R-:W5:Y:S02]  /*3010*/  LDL.64 R10, [R1+0x358] ;  /* 0x00035800010a7983 */ /* 0x000f640000100a00 */
[----:B------:R-:W-:Y:S02]  /*3020*/  FADD R12, R12, R51 ;  /* 0x000000330c0c7221 */ /* 0x000fe40000000000 */
[----:B0-----:R-:W5:Y:S04]  /*3030*/  LDL.64 R120, [R1+0x740] ;  /* 0x0007400001787983 */ /* 0x001f680000100a00 */
[----:B------:R-:W-:Y:S04]  /*3040*/  STL.64 [R1+0xfb0], R108 ;  /* 0x000fb06c01007387 */ /* 0x000fe80000100a00 */
[----:B------:R-:W-:Y:S04]  /*3050*/  STL.64 [R1+0xfe8], R126 ;  /* 0x000fe87e01007387 */ /* 0x000fe80000100a00 */
[----:B------:R-:W-:Y:S04]  /*3060*/  STL.64 [R1+0x1010], R132 ;  /* 0x0010108401007387 */ /* 0x000fe80000100a00 */
[----:B------:R-:W-:Y:S01]  /*3070*/  STL.64 [R1+0x1038], R138 ;  /* 0x0010388a01007387 */ /* 0x000fe20000100a00 */
[----:B------:R-:W-:-:S03]  /*3080*/  MOV R173, R175 ;  /* 0x000000af00ad7202 */ /* 0x000fc60000000f00 */
[----:B------:R-:W-:Y:S04]  /*3090*/  STL.64 [R1+0xf20], R104 ;  /* 0x000f206801007387 */ /* 0x000fe80000100a00 */
[----:B------:R-:W-:Y:S04]  /*30a0*/  STL.64 [R1+0xf10], R112 ;  /* 0x000f107001007387 */ /* 0x000fe80000100a00 */
[----:B------:R-:W-:Y:S04]  /*30b0*/  STL.64 [R1+0xf08], R110 ;  /* 0x000f086e01007387 */ /* 0x000fe80000100a00 */
[----:B------:R-:W-:Y:S04]  /*30c0*/  STL.64 [R1+0xf38], R118 ;  /* 0x000f387601007387 */ /* 0x000fe80000100a00 */
[----:B------:R-:W-:Y:S04]  /*30d0*/  STL.64 [R1+0xf30], R116 ;  /* 0x000f307401007387 */ /* 0x000fe80000100a00 */
[----:B------:R-:W5:Y:S04]  /*30e0*/  LDL.64 R124, [R1+0x760] ;  /* 0x00076000017c7983 */ /* 0x000f680000100a00 */
[----:B------:R-:W5:Y:S04]  /*30f0*/  LDL.64 R122, [R1+0x768] ;  /* 0x00076800017a7983 */ /* 0x000f680000100a00 */
[----:B------:R-:W5:Y:S04]  /*3100*/  LDL.64 R130, [R1+0x778] ;  /* 0x0007780001827983 */ /* 0x000f680000100a00 */
[----:B------:R-:W5:Y:S04]  /*3110*/  LDL.64 R128, [R1+0x780] ;  /* 0x0007800001807983 */ /* 0x000f680000100a00 */
[----:B------:R-:W5:Y:S04]  /*3120*/  LDL.64 R140, [R1+0x790] ;  /* 0x00079000018c7983 */ /* 0x000f680000100a00 */
[----:B------:R-:W5:Y:S01]  /*3130*/  LDL.64 R136, [R1+0x798] ;  /* 0x0007980001887983 */ /* 0x000f620000100a00 */
[----:B----4-:R-:W-:-:S03]  /*3140*/  MOV R51, R86 ;  /* 0x0000005600337202 */ /* 0x010fc60000000f00 */
[----:B------:R0:W-:Y:S01]  /*3150*/  STL.64 [R1+0xd58], R86 ;  /* 0x000d585601007387 */ /* 0x0001e20000100a00 */
[----:B------:R-:W-:Y:S01]  /*3160*/  MOV R56, R87 ;  /* 0x0000005700387202 */ /* 0x000fe20000000f00 */
[----:B------:R-:W-:Y:S01]  /*3170*/  FADD R12, R12, R58 ;  /* 0x0000003a0c0c7221 */ /* 0x000fe20000000000 */
[----:B------:R-:W-:Y:S01]  /*3180*/  MOV R14, R2 ;  /* 0x00000002000e7202 */ /* 0x000fe20000000f00 */
[----:B------:R1:W-:Y:S01]  /*3190*/  STL.64 [R1+0xc18], R2 ;  /* 0x000c180201007387 */ /* 0x0003e20000100a00 */
[----:B------:R-:W-:Y:S02]  /*31a0*/  MOV R78, R3 ;  /* 0x00000003004e7202 */ /* 0x000fe40000000f00 */
[----:B---3--:R-:W-:Y:S01]  /*31b0*/  MOV R96, R89 ;  /* 0x0000005900607202 */ /* 0x008fe20000000f00 */
[----:B------:R-:W-:Y:S04]  /*31c0*/  STL.64 [R1+0xda0], R88 ;  /* 0x000da05801007387 */ /* 0x000fe80000100a00 */
[----:B0-----:R-:W3:Y:S01]  /*31d0*/  LDL.64 R86, [R1+0x368] ;  /* 0x0003680001567983 */ /* 0x001ee20000100a00 */
[----:B------:R-:W-:-:S03]  /*31e0*/  FADD R12, R12, R53 ;  /* 0x000000350c0c7221 */ /* 0x000fc60000000000 */
[----:B-1----:R-:W4:Y:S04]  /*31f0*/  LDL.64 R2, [R1+0x288] ;  /* 0x0002880001027983 */ /* 0x002f280000100a00 */
[----:B--2---:R-:W-:Y:S04]  /*3200*/  STL.64 [R1+0xfd8], R114 ;  /* 0x000fd87201007387 */ /* 0x004fe80000100a00 */
[----:B-----5:R-:W-:Y:S04]  /*3210*/  STL.64 [R1+0x1000], R120 ;  /* 0x0010007801007387 */ /* 0x020fe80000100a00 */
[----:B------:R-:W2:Y:S04]  /*3220*/  LDL.64 R104, [R1+0x720] ;  /* 0x0007200001687983 */ /* 0x000ea80000100a00 */
[----:B------:R-:W5:Y:S04]  /*3230*/  LDL.64 R112, [R1+0x730] ;  /* 0x0007300001707983 */ /* 0x000f680000100a00 */
[----:B------:R-:W5:Y:S04]  /*3240*/  LDL.64 R110, [R1+0x738] ;  /* 0x00073800016e7983 */ /* 0x000f680000100a00 */
[----:B------:R-:W5:Y:S04]  /*3250*/  LDL.64 R118, [R1+0x748] ;  /* 0x0007480001767983 */ /* 0x000f680000100a00 */
[----:B------:R-:W5:Y:S01]  /*3260*/  LDL.64 R116, [R1+0x750] ;  /* 0x0007500001747983 */ /* 0x000f620000100a00 */
[----:B---3--:R-:W-:-:S03]  /*3270*/  MOV R53, R86 ;  /* 0x0000005600357202 */ /* 0x008fc60000000f00 */
[----:B------:R0:W-:Y:S01]  /*3280*/  STL.64 [R1+0xd50], R86 ;  /* 0x000d505601007387 */ /* 0x0001e20000100a00 */
[----:B------:R-:W-:-:S03]  /*3290*/  MOV R58, R87 ;  /* 0x00000057003a7202 */ /* 0x000fc60000000f00 */
[----:B0-----:R-:W3:Y:S01]  /*32a0*/  LDL.64 R86, [R1+0x370] ;  /* 0x0003700001567983 */ /* 0x001ee20000100a00 */
[----:B------:R-:W-:-:S04]  /*32b0*/  FADD R12, R12, R60 ;  /* 0x0000003c0c0c7221 */ /* 0x000fc80000000000 */
[----:B------:R-:W-:Y:S01]  /*32c0*/  FADD R12, R12, R55 ;  /* 0x000000370c0c7221 */ /* 0x000fe20000000000 */
[----:B---3--:R-:W-:Y:S01]  /*32d0*/  MOV R55, R86 ;  /* 0x0000005600377202 */ /* 0x008fe20000000f00 */
[----:B------:R0:W-:Y:S01]  /*32e0*/  STL.64 [R1+0xd48], R86 ;  /* 0x000d485601007387 */ /* 0x0001e20000100a00 */
[----:B------:R-:W-:-:S03]  /*32f0*/  MOV R60, R87 ;  /* 0x00000057003c7202 */ /* 0x000fc60000000f00 */
[----:B0-----:R-:W3:Y:S01]  /*3300*/  LDL.64 R86, [R1+0x378] ;  /* 0x0003780001567983 */ /* 0x001ee20000100a00 */
[----:B------:R-:W-:Y:S01]  /*3310*/  FADD R12, R12, R62 ;  /* 0x0000003e0c0c7221 */ /* 0x000fe20000000000 */
[----:B----4-:R-:W-:Y:S02]  /*3320*/  MOV R73, R2 ;  /* 0x0000000200497202 */ /* 0x010fe40000000f00 */
[----:B------:R0:W-:Y:S01]  /*3330*/  STL.64 [R1+0xc10], R2 ;  /* 0x000c100201007387 */ /* 0x0001e20000100a00 */
[----:B------:R-:W-:Y:S01]  /*3340*/  MOV R80, R3 ;  /* 0x0000000300507202 */ /* 0x000fe20000000f00 */
[----:B------:R-:W-:Y:S02]  /*3350*/  FADD R12, R12, R57 ;  /* 0x000000390c0c7221 */ /* 0x000fe40000000000 */
[----:B0-----:R-:W4:Y:S01]  /*3360*/  LDL.64 R2, [R1+0x290] ;  /* 0x0002900001027983 */ /* 0x001f220000100a00 */
[----:B---3--:R-:W-:-:S03]  /*3370*/  MOV R57, R86 ;  /* 0x0000005600397202 */ /* 0x008fc60000000f00 */
        /* <DEDUP_REMOVED lines=88> */
[----:B0-----:R-:W4:Y:S02]  /*3900*/  LDL.64 R2, [R1+0x2d8] ;  /* 0x0002d80001027983 */ /* 0x001f240000100a00 */
[----:B------:R-:W-:-:S04]  /*3910*/  FADD R12, R12, R84 ;  /* 0x000000540c0c7221 */ /* 0x000fc80000000000 */
[----:B------:R-:W-:-:S04]  /*3920*/  FADD R12, R12, R77 ;  /* 0x0000004d0c0c7221 */ /* 0x000fc80000000000 */
[----:B------:R-:W-:-:S04]  /*3930*/  FADD R12, R12, R85 ;  /* 0x000000550c0c7221 */ /* 0x000fc80000000000 */
[----:B------:R-:W-:-:S04]  /*3940*/  FADD R12, R12, R79 ;  /* 0x0000004f0c0c7221 */ /* 0x000fc80000000000 */
[----:B------:R-:W-:-:S04]  /*3950*/  FADD R12, R12, R81 ;  /* 0x000000510c0c7221 */ /* 0x000fc80000000000 */
[----:B------:R-:W-:-:S04]  /*3960*/  FADD R12, R12, R76 ;  /* 0x0000004c0c0c7221 */ /* 0x000fc80000000000 */
[----:B------:R-:W-:Y:S01]  /*3970*/  FADD R12, R12, R68 ;  /* 0x000000440c0c7221 */ /* 0x000fe20000000000 */
[----:B---3--:R-:W-:Y:S01]  /*3980*/  MOV R75, R86 ;  /* 0x00000056004b7202 */ /* 0x008fe20000000f00 */
[----:B------:R0:W-:Y:S01]  /*3990*/  STL.64 [R1+0xdb8], R86 ;  /* 0x000db85601007387 */ /* 0x0001e20000100a00 */
[----:B------:R-:W-:-:S03]  /*39a0*/  MOV R80, R87 ;  /* 0x0000005700507202 */ /* 0x000fc60000000f00 */
[----:B0-----:R-:W3:Y:S01]  /*39b0*/  LDL.64 R86, [R1+0x3c8] ;  /* 0x0003c80001567983 */ /* 0x001ee20000100a00 */
[----:B------:R-:W-:-:S04]  /*39c0*/  FADD R12, R12, R54 ;  /* 0x000000360c0c7221 */ /* 0x000fc80000000000 */
[----:B------:R-:W-:-:S04]  /*39d0*/  FADD R12, R12, R52 ;  /* 0x000000340c0c7221 */ /* 0x000fc80000000000 */
[----:B------:R-:W-:-:S04]  /*39e0*/  FADD R12, R12, R50 ;  /* 0x000000320c0c7221 */ /* 0x000fc80000000000 */
[----:B------:R-:W-:-:S04]  /*39f0*/  FADD R12, R12, R49 ;  /* 0x000000310c0c7221 */ /* 0x000fc80000000000 */
[----:B------:R-:W-:Y:S01]  /*3a00*/  FADD R12, R12, R48 ;  /* 0x000000300c0c7221 */ /* 0x000fe20000000000 */
[----:B----4-:R-:W-:Y:S01]  /*3a10*/  MOV R42, R2 ;  /* 0x00000002002a7202 */ /* 0x010fe20000000f00 */
[----:B------:R0:W-:Y:S02]  /*3a20*/  STL.64 [R1+0xbc0], R2 ;  /* 0x000bc00201007387 */ /* 0x0001e40000100a00 */
[----:B------:R-:W-:Y:S01]  /*3a30*/  FADD R12, R12, R47 ;  /* 0x0000002f0c0c7221 */ /* 0x000fe20000000000 */
[----:B------:R-:W-:Y:S01]  /*3a40*/  MOV R22, R3 ;  /* 0x0000000300167202 */ /* 0x000fe20000000f00 */
[----:B------:R-:W4:Y:S02]  /*3a50*/  LDL.64 R48, [R1+0x3f0] ;  /* 0x0003f00001307983 */ /* 0x000f240000100a00 */
[----:B------:R-:W-:Y:S01]  /*3a60*/  FADD R12, R12, R46 ;  /* 0x0000002e0c0c7221 */ /* 0x000fe20000000000 */
[----:B------:R-:W-:Y:S01]  /*3a70*/  MOV R81, R88 ;  /* 0x0000005800517202 */ /* 0x000fe20000000f00 */
[----:B------:R-:W2:Y:S02]  /*3a80*/  LDL.64 R46, [R1+0x3f8] ;  /* 0x0003f800012e7983 */ /* 0x000ea40000100a00 */
[----:B------:R-:W-:-:S02]  /*3a90*/  FADD R12, R12, R45 ;  /* 0x0000002d0c0c7221 */ /* 0x000fc40000000000 */
[----:B0-----:R-:W5:Y:S02]  /*3aa0*/  LDL.64 R2, [R1+0x2e0] ;  /* 0x0002e00001027983 */ /* 0x001f640000100a00 */
[----:B------:R-:W-:Y:S02]  /*3ab0*/  FADD R12, R12, R44 ;  /* 0x0000002c0c0c7221 */ /* 0x000fe40000000000 */
[----:B------:R-:W4:Y:S02]  /*3ac0*/  LDL.64 R88, [R1+0x3e0] ;  /* 0x0003e00001587983 */ /* 0x000f240000100a00 */
[----:B------:R-:W-:Y:S02]  /*3ad0*/  FADD R12, R12, R43 ;  /* 0x0000002b0c0c7221 */ /* 0x000fe40000000000 */
[----:B------:R-:W2:Y:S02]  /*3ae0*/  LDL.64 R44, [R1+0x400] ;  /* 0x00040000012c7983 */ /* 0x000ea40000100a00 */
[----:B------:R-:W-:-:S02]  /*3af0*/  FADD R12, R12, R42 ;  /* 0x0000002a0c0c7221 */ /* 0x000fc40000000000 */
[----:B------:R-:W5:Y:S01]  /*3b00*/  LDL.64 R42, [R1+0x408] ;  /* 0x00040800012a7983 */ /* 0x000f620000100a00 */
[----:B---3--:R-:W-:-:S03]  /*3b10*/  MOV R77, R86 ;  /* 0x00000056004d7202 */ /* 0x008fc60000000f00 */
[----:B------:R0:W-:Y:S01]  /*3b20*/  STL.64 [R1+0xdb0], R86 ;  /* 0x000db05601007387 */ /* 0x0001e20000100a00 */
[----:B------:R-:W-:-:S03]  /*3b30*/  MOV R84, R87 ;  /* 0x0000005700547202 */ /* 0x000fc60000000f00 */
[----:B0-----:R-:W3:Y:S04]  /*3b40*/  LDL.64 R86, [R1+0x3d0] ;  /* 0x0003d00001567983 */ /* 0x001ee80000100a00 */
[----:B-----5:R-:W-:Y:S01]  /*3b50*/  STL.64 [R1+0xdf0], R42 ;  /* 0x000df02a01007387 */ /* 0x020fe20000100a00 */
[----:B------:R-:W-:Y:S02]  /*3b60*/  MOV R85, R43 ;  /* 0x0000002b00557202 */ /* 0x000fe40000000f00 */
[----:B---3--:R-:W-:Y:S01]  /*3b70*/  MOV R79, R86 ;  /* 0x00000056004f7202 */ /* 0x008fe20000000f00 */
[----:B------:R0:W-:Y:S02]  /*3b80*/  STL.64 [R1+0xda8], R86 ;  /* 0x000da85601007387 */ /* 0x0001e40000100a00 */
[----:B0-----:R-:W-:-:S02]  /*3b90*/  MOV R86, R42 ;  /* 0x0000002a00567202 */ /* 0x001fc40000000f00 */
[----:B------:R-:W3:Y:S01]  /*3ba0*/  LDL.64 R42, [R1+0x410] ;  /* 0x00041000012a7983 */ /* 0x000ee20000100a00 */
[----:B------:R-:W-:Y:S01]  /*3bb0*/  MOV R20, R2 ;  /* 0x0000000200147202 */ /* 0x000fe20000000f00 */
[----:B------:R-:W-:Y:S01]  /*3bc0*/  FADD R12, R12, R22 ;  /* 0x000000160c0c7221 */ /* 0x000fe20000000000 */
[----:B------:R-:W-:Y:S01]  /*3bd0*/  MOV R24, R3 ;  /* 0x0000000300187202 */ /* 0x000fe20000000f00 */
[----:B------:R0:W-:Y:S02]  /*3be0*/  STL.64 [R1+0xbb8], R2 ;  /* 0x000bb80201007387 */ /* 0x0001e40000100a00 */
[----:B------:R-:W-:Y:S02]  /*3bf0*/  FADD R12, R12, R20 ;  /* 0x000000140c0c7221 */ /* 0x000fe40000000000 */
[----:B0-----:R-:W5:Y:S01]  /*3c00*/  LDL.64 R2, [R1+0x2e8] ;  /* 0x0002e80001027983 */ /* 0x001f620000100a00 */
[----:B---3--:R-:W-:-:S03]  /*3c10*/  MOV R20, R42 ;  /* 0x0000002a00147202 */ /* 0x008fc60000000f00 */
[----:B------:R0:W-:Y:S01]  /*3c20*/  STL.64 [R1+0xde8], R42 ;  /* 0x000de82a01007387 */ /* 0x0001e20000100a00 */
[----:B------:R-:W-:-:S03]  /*3c30*/  MOV R22, R43 ;  /* 0x0000002b00167202 */ /* 0x000fc60000000f00 */
[----:B0-----:R-:W3:Y:S01]  /*3c40*/  LDL.64 R42, [R1+0x418] ;  /* 0x00041800012a7983 */ /* 0x001ee20000100a00 */
[----:B------:R-:W-:Y:S01]  /*3c50*/  FADD R12, R12, R24 ;  /* 0x000000180c0c7221 */ /* 0x000fe20000000000 */
[----:B-----5:R-:W-:Y:S02]  /*3c60*/  MOV R21, R2 ;  /* 0x0000000200157202 */ /* 0x020fe40000000f00 */
[----:B------:R0:W-:Y:S01]  /*3c70*/  STL.64 [R1+0xbb0], R2 ;  /* 0x000bb00201007387 */ /* 0x0001e20000100a00 */
[----:B------:R-:W-:Y:S02]  /*3c80*/  MOV R26, R3 ;  /* 0x00000003001a7202 */ /* 0x000fe40000000f00 */
[----:B------:R-:W-:Y:S01]  /*3c90*/  FADD R12, R12, R21 ;  /* 0x000000150c0c7221 */ /* 0x000fe20000000000 */
        /* <DEDUP_REMOVED lines=21> */
[----:B---3--:R-:W-:-:S03]  /*3df0*/  IMAD.MOV.U32 R25, RZ, RZ, R42 ;  /* 0x000000ffff197224 */ /* 0x008fc600078e002a */
        /* <DEDUP_REMOVED lines=57> */
[----:B----4-:R-:W-:Y:S01]  /*4190*/  MOV R95, R88 ;  /* 0x00000058005f7202 */ /* 0x010fe20000000f00 */
[----:B------:R1:W-:Y:S01]  /*41a0*/  STL.64 [R1+0xdd8], R88 ;  /* 0x000dd85801007387 */ /* 0x0003e20000100a00 */
[----:B------:R-:W-:Y:S01]  /*41b0*/  MOV R94, R89 ;  /* 0x00000059005e7202 */ /* 0x000fe20000000f00 */
[----:B------:R-:W-:-:S02]  /*41c0*/  FADD R12, R12, R37 ;  /* 0x000000250c0c7221 */ /* 0x000fc40000000000 */
[----:B0-----:R-:W4:Y:S01]  /*41d0*/  LDL.64 R2, [R1+0x330] ;  /* 0x0003300001027983 */ /* 0x001f220000100a00 */
[----:B--2---:R-:W-:-:S03]  /*41e0*/  MOV R97, R46 ;  /* 0x0000002e00617202 */ /* 0x004fc60000000f00 */
[----:B-1----:R-:W2:Y:S01]  /*41f0*/  LDL.64 R88, [R1+0x3e8] ;  /* 0x0003e80001587983 */ /* 0x002ea20000100a00 */
[----:B------:R-:W-:-:S03]  /*4200*/  MOV R90, R47 ;  /* 0x0000002f005a7202 */ /* 0x000fc60000000f00 */
[----:B------:R0:W-:Y:S04]  /*4210*/  STL.64 [R1+0xdc0], R46 ;  /* 0x000dc02e01007387 */ /* 0x0001e80000100a00 */
[----:B0-----:R-:W5:Y:S01]  /*4220*/  LDL.64 R46, [R1+0x470] ;  /* 0x00047000012e7983 */ /* 0x001f620000100a00 */
[----:B---3--:R-:W-:-:S03]  /*4230*/  MOV R37, R42 ;  /* 0x0000002a00257202 */ /* 0x008fc60000000f00 */
[----:B------:R0:W-:Y:S01]  /*4240*/  STL.64 [R1+0xe20], R42 ;  /* 0x000e202a01007387 */ /* 0x0001e20000100a00 */
[----:B------:R-:W-:-:S03]  /*4250*/  MOV R40, R43 ;  /* 0x0000002b00287202 */ /* 0x000fc60000000f00 */
[----:B0-----:R-:W3:Y:S01]  /*4260*/  LDL.64 R42, [R1+0x460] ;  /* 0x00046000012a7983 */ /* 0x001ee20000100a00 */
[----:B------:R-:W-:Y:S01]  /*4270*/  FADD R12, R12, R41 ;  /* 0x000000290c0c7221 */ /* 0x000fe20000000000 */
[----:B----4-:R-:W-:Y:S02]  /*4280*/  IMAD.MOV.U32 R39, RZ, RZ, R2 ;  /* 0x000000ffff277224 */ /* 0x010fe400078e0002 */
[----:B------:R-:W-:Y:S01]  /*4290*/  STL.64 [R1+0xdf8], R44 ;  /* 0x000df82c01007387 */ /* 0x000fe20000100a00 */
[----:B--2---:R-:W-:-:S03]  /*42a0*/  MOV R93, R88 ;  /* 0x00000058005d7202 */ /* 0x004fc60000000f00 */
[----:B------:R0:W-:Y:S01]  /*42b0*/  STL.64 [R1+0xdd0], R88 ;  /* 0x000dd05801007387 */ /* 0x0001e20000100a00 */
[----:B------:R-:W-:Y:S01]  /*42c0*/  MOV R92, R89 ;  /* 0x00000059005c7202 */ /* 0x000fe20000000f00 */
[----:B------:R-:W-:Y:S01]  /*42d0*/  FADD R12, R12, R39 ;  /* 0x000000270c0c7221 */ /* 0x000fe20000000000 */
[----:B------:R-:W-:Y:S01]  /*42e0*/  MOV R91, R48 ;  /* 0x00000030005b7202 */ /* 0x000fe20000000f00 */
[----:B------:R1:W-:Y:S01]  /*42f0*/  STL.64 [R1+0xdc8], R48 ;  /* 0x000dc83001007387 */ /* 0x0003e20000100a00 */
[----:B------:R-:W-:Y:S02]  /*4300*/  MOV R98, R49 ;  /* 0x0000003100627202 */ /* 0x000fe40000000f00 */
[----:B------:R-:W-:Y:S02]  /*4310*/  MOV R50, R101 ;  /* 0x0000006500327202 */ /* 0x000fe40000000f00 */
[----:B0-----:R-:W-:Y:S02]  /*4320*/  MOV R89, R44 ;  /* 0x0000002c00597202 */ /* 0x001fe40000000f00 */
[----:B------:R-:W-:Y:S01]  /*4330*/  MOV R88, R45 ;  /* 0x0000002d00587202 */ /* 0x000fe20000000f00 */
[----:B-----5:R-:W-:Y:S04]  /*4340*/  STL.64 [R1+0xe48], R46 ;  /* 0x000e482e01007387 */ /* 0x020fe80000100a00 */
[----:B------:R-:W2:Y:S04]  /*4350*/  LDL.64 R44, [R1+0x468] ;  /* 0x00046800012c7983 */ /* 0x000ea80000100a00 */
[----:B-1----:R-:W4:Y:S01]  /*4360*/  LDL.64 R48, [R1+0x478] ;  /* 0x0004780001307983 */ /* 0x002f220000100a00 */
[----:B------:R-:W-:-:S03]  /*4370*/  MOV R13, R3 ;  /* 0x00000003000d7202 */ /* 0x000fc60000000f00 */
[----:B------:R0:W-:Y:S04]  /*4380*/  STL.64 [R1+0xb68], R2 ;  /* 0x000b680201007387 */ /* 0x0001e80000100a00 */
[----:B0-----:R-:W5:Y:S01]  /*4390*/  LDL.64 R2, [R1+0x338] ;  /* 0x0003380001027983 */ /* 0x001f620000100a00 */
[----:B---3--:R-:W-:-:S03]  /*43a0*/  MOV R39, R42 ;  /* 0x0000002a00277202 */ /* 0x008fc60000000f00 */
[----:B------:R0:W-:Y:S02]  /*43b0*/  STL.64 [R1+0xe58], R42 ;  /* 0x000e582a01007387 */ /* 0x0001e40000100a00 */
[----:B0-----:R-:W-:Y:S02]  /*43c0*/  MOV R42, R43 ;  /* 0x0000002b002a7202 */ /* 0x001fe40000000f00 */
[----:B------:R-:W-:Y:S02]  /*43d0*/  MOV R43, R46 ;  /* 0x0000002e002b7202 */ /* 0x000fe40000000f00 */
[----:B------:R-:W-:Y:S02]  /*43e0*/  MOV R46, R47 ;  /* 0x0000002f002e7202 */ /* 0x000fe40000000f00 */
[----:B------:R-:W-:Y:S02]  /*43f0*/  MOV R47, R100 ;  /* 0x00000064002f7202 */ /* 0x000fe40000000f00 */
[----:B------:R-:W3:Y:S01]  /*4400*/  LDL.64 R100, [R1+0x488] ;  /* 0x0004880001647983 */ /* 0x000ee20000100a00 */
[----:B--2---:R-:W-:-:S03]  /*4410*/  MOV R41, R44 ;  /* 0x0000002c00297202 */ /* 0x004fc60000000f00 */
[----:B------:R0:W-:Y:S04]  /*4420*/  STL.64 [R1+0xe50], R44 ;  /* 0x000e502c01007387 */ /* 0x0001e80000100a00 */
[----:B----4-:R1:W-:Y:S01]  /*4430*/  STL.64 [R1+0xe40], R48 ;  /* 0x000e403001007387 */ /* 0x0103e20000100a00 */
[----:B0-----:R-:W-:Y:S02]  /*4440*/  MOV R44, R45 ;  /* 0x0000002d002c7202 */ /* 0x001fe40000000f00 */
[----:B------:R-:W-:Y:S02]  /*4450*/  MOV R45, R48 ;  /* 0x00000030002d7202 */ /* 0x000fe40000000f00 */
[----:B-1----:R-:W-:Y:S01]  /*4460*/  MOV R48, R49 ;  /* 0x0000003100307202 */ /* 0x002fe20000000f00 */
[----:B------:R-:W-:-:S04]  /*4470*/  FADD R13, R12, R13 ;  /* 0x0000000d0c0d7221 */ /* 0x000fc80000000000 */
[----:B-----5:R-:W-:-:S04]  /*4480*/  FADD R12, R13, R2 ;  /* 0x000000020d0c7221 */ /* 0x020fc80000000000 */
[----:B------:R-:W-:Y:S01]  /*4490*/  FADD R13, R12, R3 ;  /* 0x000000030c0d7221 */ /* 0x000fe20000000000 */
[----:B---3--:R-:W-:Y:S01]  /*44a0*/  MOV R49, R100 ;  /* 0x0000006400317202 */ /* 0x008fe20000000f00 */
        /* <DEDUP_REMOVED lines=52> */
[----:B------:R-:W-:-:S03]  /*47f0*/  FADD R12, R12, R17 ;  /* 0x000000110c0c7221 */ /* 0x000fc60000000000 */
[----:B------:R-:W3:Y:S01]  /*4800*/  LDL R17, [R1+0x1048] ;  /* 0x0010480001117983 */ /* 0x000ee20000100800 */
[----:B------:R-:W-:Y:S01]  /*4810*/  FADD R12, R12, R65 ;  /* 0x000000410c0c7221 */ /* 0x000fe20000000000 */
[----:B--2---:R-:W-:Y:S02]  /*4820*/  MOV R65, R100 ;  /* 0x0000006400417202 */ /* 0x004fe40000000f00 */
        /* <DEDUP_REMOVED lines=14> */
[----:B------:R-:W0:Y:S02]  /*4910*/  @!P3 LDC.64 R12, c[0x0][0x380] ;  /* 0x0000e000ff0cbb82 */ /* 0x000e240000000a00 */
[----:B------:R-:W-:-:S04]  /*4920*/  FADD R14, R14, R73 ;  /* 0x000000490e0e7221 */ /* 0x000fc80000000000 */
[----:B------:R-:W-:-:S04]  /*4930*/  FADD R14, R14, R78 ;  /* 0x0000004e0e0e7221 */ /* 0x000fc80000000000 */
[----:B------:R-:W-:-:S04]  /*4940*/  FADD R14, R14, R75 ;  /* 0x0000004b0e0e7221 */ /* 0x000fc80000000000 */
[----:B------:R-:W-:Y:S01]  /*4950*/  FADD R14, R14, R80 ;  /* 0x000000500e0e7221 */ /* 0x000fe20000000000 */
[----:B---3--:R-:W-:-:S03]  /*4960*/  @!P3 IADD3 R17, PT, PT, R17, -0x4, RZ ;  /* 0xfffffffc1111b810 */ /* 0x008fc60007ffe0ff */
[----:B------:R-:W-:Y:S01]  /*4970*/  FADD R14, R14, R77 ;  /* 0x0000004d0e0e7221 */ /* 0x000fe20000000000 */
[----:B------:R-:W-:-:S03]  /*4980*/  @!P3 IADD3 R15, P4, PT, R15, R17, RZ ;  /* 0x000000110f0fb210 */ /* 0x000fc60007f9e0ff */
[----:B------:R-:W-:Y:S01]  /*4990*/  FADD R14, R14, R84 ;  /* 0x000000540e0e7221 */ /* 0x000fe20000000000 */
[----:B------:R-:W-:-:S03]  /*49a0*/  @!P3 LEA.HI.X.SX32 R16, R17, R16, 0x1, P4 ;  /* 0x000000101110b211 */ /* 0x000fc600020f0eff */
[----:B------:R-:W-:Y:S01]  /*49b0*/  FADD R14, R14, R79 ;  /* 0x0000004f0e0e7221 */ /* 0x000fe20000000000 */
[----:B0-----:R-:W-:-:S03]  /*49c0*/  @!P3 LEA R12, P4, R15, R12, 0x2 ;  /* 0x0000000c0f0cb211 */ /* 0x001fc600078810ff */
[----:B------:R-:W-:Y:S01]  /*49d0*/  FADD R14, R14, R87 ;  /* 0x000000570e0e7221 */ /* 0x000fe20000000000 */
[----:B------:R-:W-:Y:S02]  /*49e0*/  @!P3 LEA.HI.X R13, R15, R13, R16, 0x2, P4 ;  /* 0x0000000d0f0db211 */ /* 0x000fe400020f1410 */
[----:B------:R-:W3:Y:S01]  /*49f0*/  LDL.64 R16, [R1+0x508] ;  /* 0x0005080001107983 */ /* 0x000ee20000100a00 */
[----:B------:R-:W-:-:S03]  /*4a00*/  FADD R14, R14, R81 ;  /* 0x000000510e0e7221 */ /* 0x000fc60000000000 */
[----:B------:R0:W4:Y:S02]  /*4a10*/  @!P3 LDG.E R81, desc[UR8][R12.64+0x10] ;  /* 0x000010080c51b981 */ /* 0x000124000c1e1900 */
[----:B0-----:R-:W-:Y:S02]  /*4a20*/  FADD R12, R14, R96 ;  /* 0x000000600e0c7221 */ /* 0x001fe40000000000 */
[----:B------:R-:W5:Y:S01]  /*4a30*/  LDL.64 R14, [R1+0x510] ;  /* 0x00051000010e7983 */ /* 0x000f620000100a00 */
[----:B--2---:R-:W-:-:S03]  /*4a40*/  MOV R69, R100 ;  /* 0x0000006400457202 */ /* 0x004fc60000000f00 */
[----:B------:R0:W-:Y:S01]  /*4a50*/  STL.64 [R1+0xea0], R100 ;  /* 0x000ea06401007387 */ /* 0x0001e20000100a00 */
[----:B------:R-:W-:-:S03]  /*4a60*/  MOV R72, R101 ;  /* 0x0000006500487202 */ /* 0x000fc60000000f00 */
[----:B0-----:R-:W2:Y:S01]  /*4a70*/  LDL.64 R100, [R1+0x4e0] ;  /* 0x0004e00001647983 */ /* 0x001ea20000100a00 */
[----:B------:R-:W-:Y:S01]  /*4a80*/  FADD R12, R12, R95 ;  /* 0x0000005f0c0c7221 */ /* 0x000fe20000000000 */
[----:B-----5:R-:W-:Y:S02]  /*4a90*/  MOV R96, R14 ;  /* 0x0000000e00607202 */ /* 0x020fe40000000f00 */
[----:B------:R0:W-:Y:S01]  /*4aa0*/  STL.64 [R1+0xee8], R14 ;  /* 0x000ee80e01007387 */ /* 0x0001e20000100a00 */
[----:B------:R-:W-:-:S03]  /*4ab0*/  MOV R95, R15 ;  /* 0x0000000f005f7202 */ /* 0x000fc60000000f00 */
[----:B0-----:R-:W5:Y:S01]  /*4ac0*/  LDL.64 R14, [R1+0x518] ;  /* 0x00051800010e7983 */ /* 0x001f620000100a00 */
[----:B--2---:R-:W-:-:S03]  /*4ad0*/  MOV R71, R100 ;  /* 0x0000006400477202 */ /* 0x004fc60000000f00 */
[----:B------:R0:W-:Y:S01]  /*4ae0*/  STL.64 [R1+0xed8], R100 ;  /* 0x000ed86401007387 */ /* 0x0001e20000100a00 */
[----:B------:R-:W-:-:S03]  /*4af0*/  MOV R74, R101 ;  /* 0x00000065004a7202 */ /* 0x000fc60000000f00 */
[----:B0-----:R-:W2:Y:S01]  /*4b00*/  LDL.64 R100, [R1+0x4e8] ;  /* 0x0004e80001647983 */ /* 0x001ea20000100a00 */
[----:B------:R-:W-:-:S04]  /*4b10*/  FADD R12, R12, R94 ;  /* 0x0000005e0c0c7221 */ /* 0x000fc80000000000 */
[----:B------:R-:W-:Y:S01]  /*4b20*/  FADD R12, R12, R93 ;  /* 0x0000005d0c0c7221 */ /* 0x000fe20000000000 */
[----:B-----5:R-:W-:Y:S01]  /*4b30*/  MOV R94, R14 ;  /* 0x0000000e005e7202 */ /* 0x020fe20000000f00 */
        /* <DEDUP_REMOVED lines=8> */
[----:B------:R-:W-:-:S04]  /*4bc0*/  FADD R12, R12, R91 ;  /* 0x0000005b0c0c7221 */ /* 0x000fc80000000000 */
[----:B------:R-:W-:Y:S01]  /*4bd0*/  FADD R12, R12, R98 ;  /* 0x000000620c0c7221 */ /* 0x000fe20000000000 */
[----:B---3--:R-:W-:Y:S01]  /*4be0*/  MOV R83, R16 ;  /* 0x0000001000537202 */ /* 0x008fe20000000f00 */
[----:B------:R-:W-:Y:S01]  /*4bf0*/  STL.64 [R1+0xef0], R16 ;  /* 0x000ef01001007387 */ /* 0x000fe20000100a00 */
[----:B------:R-:W-:Y:S02]  /*4c00*/  MOV R79, R18 ;  /* 0x00000012004f7202 */ /* 0x000fe40000000f00 */
[----:B------:R-:W-:Y:S02]  /*4c10*/  MOV R84, R19 ;  /* 0x0000001300547202 */ /* 0x000fe40000000f00 */
[----:B------:R-:W-:Y:S01]  /*4c20*/  MOV R87, R17 ;  /* 0x0000001100577202 */ /* 0x000fe20000000f00 */
[----:B----4-:R-:W-:Y:S01]  /*4c30*/  @!P3 STS [R0+0x20], R81 ;  /* 0x000020510000b388 */ /* 0x010fe20000000800 */
[----:B------:R-:W-:Y:S06]  /*4c40*/  BAR.SYNC.DEFER_BLOCKING 0x0 ;  /* 0x0000000000007b1d */ /* 0x000fec0000010000 */
[----:B------:R-:W3:Y:S04]  /*4c50*/  LDL.64 R98, [R1+0x708] ;  /* 0x0007080001627983 */ /* 0x000ee80000100a00 */
[----:B------:R-:W-:Y:S01]  /*4c60*/  LDS R209, [R0+0x4] ;  /* 0x0000040000d17984 */ /* 0x000fe20000000800 */
[----:B-----5:R-:W-:-:S03]  /*4c70*/  MOV R92, R14 ;  /* 0x0000000e005c7202 */ /* 0x020fc60000000f00 */
[----:B------:R0:W-:Y:S02]  /*4c80*/  STL.64 [R1+0xf00], R14 ;  /* 0x000f000e01007387 */ /* 0x0001e40000100a00 */
[----:B0-----:R-:W-:Y:S02]  /*4c90*/  FADD R14, R12, R97 ;  /* 0x000000610c0e7221 */ /* 0x001fe40000000000 */
[----:B------:R-:W4:Y:S02]  /*4ca0*/  LDL.64 R12, [R1+0x528] ;  /* 0x00052800010c7983 */ /* 0x000f240000100a00 */
[----:B------:R-:W-:-:S04]  /*4cb0*/  FADD R14, R14, R90 ;  /* 0x0000005a0e0e7221 */ /* 0x000fc80000000000 */
[----:B------:R-:W-:-:S04]  /*4cc0*/  FADD R16, R14, R89 ;  /* 0x000000590e107221 */ /* 0x000fc80000000000 */
[----:B------:R-:W-:Y:S01]  /*4cd0*/  FADD R16, R16, R88 ;  /* 0x0000005810107221 */ /* 0x000fe20000000000 */
[----:B--2---:R-:W-:Y:S01]  /*4ce0*/  MOV R75, R100 ;  /* 0x00000064004b7202 */ /* 0x004fe20000000f00 */
[----:B------:R0:W-:Y:S01]  /*4cf0*/  STL.64 [R1+0xec8], R100 ;  /* 0x000ec86401007387 */ /* 0x0001e20000100a00 */
[----:B------:R-:W-:Y:S01]  /*4d00*/  IMAD.MOV.U32 R78, RZ, RZ, R101 ;  /* 0x000000ffff4e7224 */ /* 0x000fe200078e0065 */
[----:B------:R-:W-:Y:S01]  /*4d10*/  MOV R91, R15 ;  /* 0x0000000f005b7202 */ /* 0x000fe20000000f00 */
[----:B------:R-:W-:Y:S01]  /*4d20*/  FADD R18, R16, R86 ;  /* 0x0000005610127221 */ /* 0x000fe20000000000 */
[----:B------:R-:W2:Y:S04]  /*4d30*/  LDL.64 R14, [R1+0x530] ;  /* 0x00053000010e7983 */ /* 0x000ea80000100a00 */
[----:B------:R-:W-:Y:S04]  /*4d40*/  STL.64 [R1+0xfa8], R106 ;  /* 0x000fa86a01007387 */ /* 0x000fe80000100a00 */
[----:B0-----:R-:W5:Y:S01]  /*4d50*/  LDL.64 R100, [R1+0x4f8] ;  /* 0x0004f80001647983 */ /* 0x001f620000100a00 */
[----:B------:R-:W-:-:S03]  /*4d60*/  FADD R18, R18, R85 ;  /* 0x0000005512127221 */ /* 0x000fc60000000000 */
[----:B------:R-:W2:Y:S01]  /*4d70*/  LDL.64 R16, [R1+0x538] ;  /* 0x0005380001107983 */ /* 0x000ea20000100a00 */
[----:B------:R-:W-:-:S03]  /*4d80*/  FADD R20, R18, R20 ;  /* 0x0000001412147221 */ /* 0x000fc60000000000 */
[----:B------:R-:W2:Y:S01]  /*4d90*/  LDL.64 R18, [R1+0x540] ;  /* 0x0005400001127983 */ /* 0x000ea20000100a00 */
[----:B------:R-:W-:-:S03]  /*4da0*/  FADD R20, R20, R22 ;  /* 0x0000001614147221 */ /* 0x000fc60000000000 */
[----:B------:R-:W-:Y:S01]  /*4db0*/  STL.64 [R1+0xfe0], R104 ;  /* 0x000fe06801007387 */ /* 0x000fe20000100a00 */
[----:B------:R-:W-:-:S03]  /*4dc0*/  FADD R22, R20, R21 ;  /* 0x0000001514167221 */ /* 0x000fc60000000000 */
[----:B------:R-:W2:Y:S01]  /*4dd0*/  LDL.64 R20, [R1+0x548] ;  /* 0x0005480001147983 */ /* 0x000ea20000100a00 */
[----:B------:R-:W-:-:S03]  /*4de0*/  FADD R22, R22, R24 ;  /* 0x0000001816167221 */ /* 0x000fc60000000000 */
[----:B---3--:R0:W-:Y:S01]  /*4df0*/  STL.64 [R1+0xfb8], R98 ;  /* 0x000fb86201007387 */ /* 0x0081e20000100a00 */
[----:B------:R-:W-:-:S03]  /*4e00*/  FADD R24, R22, R23 ;  /* 0x0000001716187221 */ /* 0x000fc60000000000 */
[----:B------:R-:W3:Y:S01]  /*4e10*/  LDL.64 R22, [R1+0x550] ;  /* 0x0005500001167983 */ /* 0x000ee20000100a00 */
[----:B------:R-:W-:-:S03]  /*4e20*/  FADD R24, R24, R26 ;  /* 0x0000001a18187221 */ /* 0x000fc60000000000 */
[----:B------:R-:W-:Y:S01]  /*4e30*/  STL.64 [R1+0xfd0], R112 ;  /* 0x000fd07001007387 */ /* 0x000fe20000100a00 */
[----:B------:R-:W-:-:S03]  /*4e40*/  FADD R26, R24, R25 ;  /* 0x00000019181a7221 */ /* 0x000fc60000000000 */
[----:B------:R-:W3:Y:S01]  /*4e50*/  LDL.64 R24, [R1+0x558] ;  /* 0x0005580001187983 */ /* 0x000ee20000100a00 */
[----:B------:R-:W-:-:S03]  /*4e60*/  FADD R26, R26, R28 ;  /* 0x0000001c1a1a7221 */ /* 0x000fc60000000000 */
[----:B------:R1:W-:Y:S01]  /*4e70*/  STL.64 [R1+0xfc8], R110 ;  /* 0x000fc86e01007387 */ /* 0x0003e20000100a00 */
        /* <DEDUP_REMOVED lines=35> */
[----:B------:R-:W3:Y:S01]  /*50b0*/  LDL.64 R88, [R1+0x658] ;  /* 0x0006580001587983 */ /* 0x000ee20000100a00 */
[----:B------:R-:W-:-:S03]  /*50c0*/  FADD R46, R44, R45 ;  /* 0x0000002d2c2e7221 */ /* 0x000fc60000000000 */
[----:B------:R-:W3:Y:S01]  /*50d0*/  LDL.64 R44, [R1+0x5a8] ;  /* 0x0005a800012c7983 */ /* 0x000ee20000100a00 */
[----:B------:R-:W-:-:S03]  /*50e0*/  FADD R46, R46, R48 ;  /* 0x000000302e2e7221 */ /* 0x000fc60000000000 */
[----:B0-----:R-:W3:Y:S01]  /*50f0*/  LDL.64 R98, [R1+0x7c0] ;  /* 0x0007c00001627983 */ /* 0x001ee20000100a00 */
[----:B------:R-:W-:-:S03]  /*5100*/  FADD R48, R46, R47 ;  /* 0x0000002f2e307221 */ /* 0x000fc60000000000 */
[----:B------:R-:W3:Y:S01]  /*5110*/  LDL.64 R46, [R1+0x5b0] ;  /* 0x0005b000012e7983 */ /* 0x000ee20000100a00 */
        /* <DEDUP_REMOVED lines=9> */
[----:B-1----:R-:W3:Y:S01]  /*51b0*/  LDL.64 R110, [R1+0x7f0] ;  /* 0x0007f000016e7983 */ /* 0x002ee20000100a00 */
[----:B------:R-:W-:-:S03]  /*51c0*/  FADD R54, R52, R53 ;  /* 0x0000003534367221 */ /* 0x000fc60000000000 */
[----:B------:R-:W3:Y:S01]  /*51d0*/  LDL.64 R52, [R1+0x5c8] ;  /* 0x0005c80001347983 */ /* 0x000ee20000100a00 */
[----:B------:R-:W-:-:S03]  /*51e0*/  FADD R54, R54, R56 ;  /* 0x0000003836367221 */ /* 0x000fc60000000000 */
[----:B------:R-:W3:Y:S01]  /*51f0*/  LDL.64 R112, [R1+0x7f8] ;  /* 0x0007f80001707983 */ /* 0x000ee20000100a00 */
[----:B------:R-:W-:-:S03]  /*5200*/  FADD R56, R54, R55 ;  /* 0x0000003736387221 */ /* 0x000fc60000000000 */
[----:B------:R-:W3:Y:S01]  /*5210*/  LDL.64 R54, [R1+0x5d0] ;  /* 0x0005d00001367983 */ /* 0x000ee20000100a00 */
[----:B------:R-:W-:-:S03]  /*5220*/  FADD R56, R56, R58 ;  /* 0x0000003a38387221 */ /* 0x000fc60000000000 */
[----:B----4-:R-:W4:Y:S01]  /*5230*/  LDL.64 R116, [R1+0x808] ;  /* 0x0008080001747983 */ /* 0x010f220000100a00 */
[----:B------:R-:W-:-:S03]  /*5240*/  FADD R58, R56, R57 ;  /* 0x00000039383a7221 */ /* 0x000fc60000000000 */
[----:B------:R-:W4:Y:S01]  /*5250*/  LDL.64 R56, [R1+0x5d8] ;  /* 0x0005d80001387983 */ /* 0x000f220000100a00 */
        /* <DEDUP_REMOVED lines=28> */
[----:B------:R-:W-:-:S04]  /*5420*/  FADD R72, R72, R74 ;  /* 0x0000004a48487221 */ /* 0x000fc80000000000 */
[----:B------:R-:W-:Y:S01]  /*5430*/  FADD R74, R72, R73 ;  /* 0x00000049484a7221 */ /* 0x000fe20000000000 */
[----:B------:R-:W-:Y:S03]  /*5440*/  STL [R1+0x1140], R184 ;  /* 0x001140b801007387 */ /* 0x000fe60000100800 */
[----:B------:R-:W-:Y:S01]  /*5450*/  FADD R74, R74, R76 ;  /* 0x0000004c4a4a7221 */ /* 0x000fe20000000000 */
[----:B------:R-:W4:Y:S03]  /*5460*/  LDL.64 R72, [R1+0x618] ;  /* 0x0006180001487983 */ /* 0x000f260000100a00 */
[----:B------:R-:W-:Y:S01]  /*5470*/  FADD R76, R74, R75 ;  /* 0x0000004b4a4c7221 */ /* 0x000fe20000000000 */
[----:B------:R-:W-:Y:S03]  /*5480*/  STL [R1+0x1138], R185 ;  /* 0x001138b901007387 */ /* 0x000fe60000100800 */
[----:B------:R-:W-:Y:S01]  /*5490*/  FADD R76, R76, R78 ;  /* 0x0000004e4c4c7221 */ /* 0x000fe20000000000 */
[----:B------:R-:W4:Y:S01]  /*54a0*/  LDL.64 R74, [R1+0x620] ;  /* 0x00062000014a7983 */ /* 0x000f220000100a00 */
[----:B-----5:R-:W-:-:S02]  /*54b0*/  MOV R77, R100 ;  /* 0x00000064004d7202 */ /* 0x020fc40000000f00 */
[----:B------:R-:W-:-:S03]  /*54c0*/  MOV R80, R101 ;  /* 0x0000006500507202 */ /* 0x000fc60000000f00 */
[----:B------:R-:W-:Y:S01]  /*54d0*/  FADD R78, R76, R77 ;  /* 0x0000004d4c4e7221 */ /* 0x000fe20000000000 */
[----:B------:R0:W-:Y:S03]  /*54e0*/  STL.64 [R1+0xec0], R100 ;  /* 0x000ec06401007387 */ /* 0x0001e60000100a00 */
[----:B------:R-:W-:Y:S01]  /*54f0*/  FADD R78, R78, R80 ;  /* 0x000000504e4e7221 */ /* 0x000fe20000000000 */
[----:B------:R-:W5:Y:S03]  /*5500*/  LDL.64 R76, [R1+0x628] ;  /* 0x00062800014c7983 */ /* 0x000f660000100a00 */
[----:B------:R-:W-:Y:S01]  /*5510*/  FADD R80, R78, R79 ;  /* 0x0000004f4e507221 */ /* 0x000fe20000000000 */
[----:B------:R-:W-:Y:S03]  /*5520*/  STL [R1+0x1120], R188 ;  /* 0x001120bc01007387 */ /* 0x000fe60000100800 */
[----:B------:R-:W-:Y:S01]  /*5530*/  FADD R80, R80, R84 ;  /* 0x0000005450507221 */ /* 0x000fe20000000000 */
[----:B0-----:R-:W3:Y:S03]  /*5540*/  LDL.64 R100, [R1+0x700] ;  /* 0x0007000001647983 */ /* 0x001ee60000100a00 */
[----:B------:R-:W-:Y:S01]  /*5550*/  FADD R86, R80, R83 ;  /* 0x0000005350567221 */ /* 0x000fe20000000000 */
[----:B------:R-:W5:Y:S03]  /*5560*/  LDL.64 R78, [R1+0x630] ;  /* 0x00063000014e7983 */ /* 0x000f660000100a00 */
[----:B------:R-:W-:Y:S01]  /*5570*/  FADD R90, R86, R87 ;  /* 0x00000057565a7221 */ /* 0x000fe20000000000 */
[----:B------:R-:W5:Y:S03]  /*5580*/  LDL.64 R80, [R1+0x638] ;  /* 0x0006380001507983 */ /* 0x000f660000100a00 */
[----:B------:R-:W-:Y:S01]  /*5590*/  FADD R90, R90, R96 ;  /* 0x000000605a5a7221 */ /* 0x000fe20000000000 */
[----:B------:R-:W5:Y:S04]  /*55a0*/  LDL.64 R82, [R1+0x640] ;  /* 0x0006400001527983 */ /* 0x000f680000100a00 */
[----:B------:R-:W4:Y:S01]  /*55b0*/  LDL.64 R96, [R1+0x6e0] ;  /* 0x0006e00001607983 */ /* 0x000f220000100a00 */
[----:B------:R-:W-:-:S03]  /*55c0*/  FADD R90, R90, R95 ;  /* 0x0000005f5a5a7221 */ /* 0x000fc60000000000 */
[----:B------:R-:W5:Y:S01]  /*55d0*/  LDL.64 R84, [R1+0x648] ;  /* 0x0006480001547983 */ /* 0x000f620000100a00 */
[----:B------:R-:W-:-:S03]  /*55e0*/  FADD R90, R90, R94 ;  /* 0x0000005e5a5a7221 */ /* 0x000fc60000000000 */
[----:B------:R-:W3:Y:S01]  /*55f0*/  LDL.64 R94, [R1+0x6e8] ;  /* 0x0006e800015e7983 */ /* 0x000ee20000100a00 */
[----:B------:R-:W-:-:S03]  /*5600*/  FADD R90, R90, R93 ;  /* 0x0000005d5a5a7221 */ /* 0x000fc60000000000 */
[----:B------:R-:W5:Y:S01]  /*5610*/  LDL.64 R86, [R1+0x650] ;  /* 0x0006500001567983 */ /* 0x000f620000100a00 */
[----:B------:R-:W-:-:S03]  /*5620*/  FADD R90, R90, R92 ;  /* 0x0000005c5a5a7221 */ /* 0x000fc60000000000 */
[----:B------:R-:W5:Y:S01]  /*5630*/  LDL.64 R92, [R1+0x6f0] ;  /* 0x0006f000015c7983 */ /* 0x000f620000100a00 */
[----:B------:R-:W-:-:S04]  /*5640*/  FADD R90, R90, R91 ;  /* 0x0000005b5a5a7221 */ /* 0x000fc80000000000 */
[----:B------:R-:W-:-:S04]  /*5650*/  FADD R90, R90, R12 ;  /* 0x0000000c5a5a7221 */ /* 0x000fc80000000000 */
[----:B------:R-:W-:-:S04]  /*5660*/  FADD R90, R90, R13 ;  /* 0x0000000d5a5a7221 */ /* 0x000fc80000000000 */
[----:B--2---:R-:W-:-:S04]  /*5670*/  FADD R90, R90, R14 ;  /* 0x0000000e5a5a7221 */ /* 0x004fc80000000000 */
[----:B------:R-:W-:-:S04]  /*5680*/  FADD R90, R90, R15 ;  /* 0x0000000f5a5a7221 */ /* 0x000fc80000000000 */
[----:B------:R-:W-:-:S04]  /*5690*/  FADD R90, R90, R16 ;  /* 0x000000105a5a7221 */ /* 0x000fc80000000000 */
[----:B------:R-:W-:-:S04]  /*56a0*/  FADD R90, R90, R17 ;  /* 0x000000115a5a7221 */ /* 0x000fc80000000000 */
[----:B------:R-:W-:Y:S01]  /*56b0*/  FADD R90, R90, R18 ;  /* 0x000000125a5a7221 */ /* 0x000fe20000000000 */
[----:B----4-:R0:W-:Y:S03]  /*56c0*/  STL.64 [R1+0xfa0], R96 ;  /* 0x000fa06001007387 */ /* 0x0101e60000100a00 */
[----:B0-----:R-:W-:Y:S01]  /*56d0*/  FADD R96, R90, R19 ;  /* 0x000000135a607221 */ /* 0x001fe20000000000 */
[----:B---3--:R-:W-:Y:S03]  /*56e0*/  STL.64 [R1+0xf98], R94 ;  /* 0x000f985e01007387 */ /* 0x008fe60000100a00 */
[----:B------:R-:W-:Y:S01]  /*56f0*/  FADD R102, R96, R20 ;  /* 0x0000001460667221 */ /* 0x000fe20000000000 */
[----:B-----5:R0:W-:Y:S03]  /*5700*/  STL.64 [R1+0xf90], R92 ;  /* 0x000f905c01007387 */ /* 0x0201e60000100a00 */
[----:B------:R-:W-:Y:S01]  /*5710*/  FADD R108, R102, R21 ;  /* 0x00000015666c7221 */ /* 0x000fe20000000000 */
[----:B------:R1:W-:Y:S03]  /*5720*/  STL.64 [R1+0xfc0], R100 ;  /* 0x000fc06401007387 */ /* 0x0003e60000100a00 */
[----:B------:R-:W-:Y:S01]  /*5730*/  FADD R114, R108, R22 ;  /* 0x000000166c727221 */ /* 0x000fe20000000000 */
[----:B------:R-:W2:Y:S03]  /*5740*/  LDL.64 R90, [R1+0x7a0] ;  /* 0x0007a000015a7983 */ /* 0x000ea60000100a00 */
[----:B------:R-:W-:Y:S01]  /*5750*/  FADD R120, R114, R23 ;  /* 0x0000001772787221 */ /* 0x000fe20000000000 */
[----:B0-----:R-:W3:Y:S03]  /*5760*/  LDL.64 R92, [R1+0x7a8] ;  /* 0x0007a800015c7983 */ /* 0x001ee60000100a00 */
[----:B------:R-:W-:Y:S01]  /*5770*/  FADD R126, R120, R24 ;  /* 0x00000018787e7221 */ /* 0x000fe20000000000 */
[----:B------:R-:W4:Y:S03]  /*5780*/  LDL.64 R94, [R1+0x7b0] ;  /* 0x0007b000015e7983 */ /* 0x000f260000100a00 */
[----:B------:R-:W-:Y:S01]  /*5790*/  FADD R132, R126, R25 ;  /* 0x000000197e847221 */ /* 0x000fe20000000000 */
[----:B------:R-:W5:Y:S03]  /*57a0*/  LDL.64 R96, [R1+0x7b8] ;  /* 0x0007b80001607983 */ /* 0x000f660000100a00 */
[----:B------:R-:W-:Y:S01]  /*57b0*/  FADD R138, R132, R26 ;  /* 0x0000001a848a7221 */ /* 0x000fe20000000000 */
[----:B-1----:R-:W5:Y:S03]  /*57c0*/  LDL.64 R100, [R1+0x7c8] ;  /* 0x0007c80001647983 */ /* 0x002f660000100a00 */
[----:B------:R-:W-:Y:S01]  /*57d0*/  FADD R144, R138, R27 ;  /* 0x0000001b8a907221 */ /* 0x000fe20000000000 */
[----:B------:R-:W2:Y:S03]  /*57e0*/  LDL.64 R132, [R1+0x848] ;  /* 0x0008480001847983 */ /* 0x000ea60000100a00 */
[----:B------:R-:W-:Y:S01]  /*57f0*/  FADD R150, R144, R28 ;  /* 0x0000001c90967221 */ /* 0x000fe20000000000 */
[----:B------:R-:W5:Y:S03]  /*5800*/  LDL.64 R102, [R1+0x7d0] ;  /* 0x0007d00001667983 */ /* 0x000f660000100a00 */
        /* <DEDUP_REMOVED lines=9> */
[----:B------:R-:W5:Y:S04]  /*58a0*/  LDL.64 R138, [R1+0x860] ;  /* 0x00086000018a7983 */ /* 0x000f680000100a00 */
[----:B------:R-:W3:Y:S04]  /*58b0*/  LDL.64 R174, [R1+0x8f0] ;  /* 0x0008f00001ae7983 */ /* 0x000ee80000100a00 */
[----:B------:R-:W5:Y:S04]  /*58c0*/  LDL.64 R144, [R1+0x878] ;  /* 0x0008780001907983 */ /* 0x000f680000100a00 */
[----:B------:R-:W5:Y:S04]  /*58d0*/  LDL.64 R150, [R1+0x890] ;  /* 0x0008900001967983 */ /* 0x000f680000100a00 */
[----:B------:R-:W5:Y:S04]  /*58e0*/  LDL.64 R156, [R1+0x8a8] ;  /* 0x0008a800019c7983 */ /* 0x000f680000100a00 */
[----:B------:R-:W5:Y:S04]  /*58f0*/  LDL.64 R162, [R1+0x8c0] ;  /* 0x0008c00001a27983 */ /* 0x000f680000100a00 */
[----:B------:R-:W5:Y:S04]  /*5900*/  LDL.64 R168, [R1+0x8d8] ;  /* 0x0008d80001a87983 */ /* 0x000f680000100a00 */
[----:B---3--:R0:W-:Y:S04]  /*5910*/  STL [R1+0x1190], R174 ;  /* 0x001190ae01007387 */ /* 0x0081e80000100800 */
[----:B------:R1:W-:Y:S01]  /*5920*/  STL [R1+0x1184], R175 ;  /* 0x001184af01007387 */ /* 0x0003e20000100800 */
[----:B0-----:R-:W-:-:S02]  /*5930*/  MOV R174, R177 ;  /* 0x000000b100ae7202 */ /* 0x001fc40000000f00 */
[----:B-1----:R-:W-:Y:S02]  /*5940*/  MOV R175, R176 ;  /* 0x000000b000af7202 */ /* 0x002fe40000000f00 */
[----:B------:R-:W3:Y:S01]  /*5950*/  LDL.64 R176, [R1+0x8f8] ;  /* 0x0008f80001b07983 */ /* 0x000ee20000100a00 */
[----:B------:R-:W-:-:S04]  /*5960*/  FADD R186, R180, R34 ;  /* 0x00000022b4ba7221 */ /* 0x000fc80000000000 */
[----:B------:R-:W-:Y:S02]  /*5970*/  FADD R192, R186, R35 ;  /* 0x00000023bac07221 */ /* 0x000fe40000000000 */
[----:B------:R-:W4:Y:S02]  /*5980*/  LDL.64 R186, [R1+0x920] ;  /* 0x0009200001ba7983 */ /* 0x000f240000100a00 */
[----:B------:R-:W-:Y:S02]  /*5990*/  FADD R198, R192, R36 ;  /* 0x00000024c0c67221 */ /* 0x000fe40000000000 */
[----:B------:R-:W5:Y:S04]  /*59a0*/  LDL.64 R192, [R1+0x938] ;  /* 0x0009380001c07983 */ /* 0x000f680000100a00 */
[----:B---3--:R0:W-:Y:S04]  /*59b0*/  STL [R1+0x1180], R176 ;  /* 0x001180b001007387 */ /* 0x0081e80000100800 */
[----:B------:R1:W-:Y:S01]  /*59c0*/  STL [R1+0x1178], R177 ;  /* 0x001178b101007387 */ /* 0x0003e20000100800 */
[----:B0-----:R-:W-:-:S02]  /*59d0*/  MOV R176, R179 ;  /* 0x000000b300b07202 */ /* 0x001fc40000000f00 */
[----:B-1----:R-:W-:Y:S02]  /*59e0*/  MOV R177, R178 ;  /* 0x000000b200b17202 */ /* 0x002fe40000000f00 */
[----:B------:R-:W3:Y:S01]  /*59f0*/  LDL.64 R178, [R1+0x900] ;  /* 0x0009000001b27983 */ /* 0x000ee20000100a00 */
[----:B------:R-:W-:-:S03]  /*5a00*/  FADD R204, R198, R37 ;  /* 0x00000025c6cc7221 */ /* 0x000fc60000000000 */
[----:B------:R-:W5:Y:S01]  /*5a10*/  LDL.64 R198, [R1+0x950] ;  /* 0x0009500001c67983 */ /* 0x000f620000100a00 */
[----:B------:R-:W-:-:S03]  /*5a20*/  FADD R208, R204, R38 ;  /* 0x00000026ccd07221 */ /* 0x000fc60000000000 */
[----:B------:R-:W5:Y:S01]  /*5a30*/  LDL.64 R204, [R1+0x968] ;  /* 0x0009680001cc7983 */ /* 0x000f620000100a00 */
[----:B------:R-:W-:-:S03]  /*5a40*/  FADD R212, R208, R39 ;  /* 0x00000027d0d47221 */ /* 0x000fc60000000000 */
[----:B------:R-:W0:Y:S01]  /*5a50*/  LDS R208, [R0] ;  /* 0x0000000000d07984 */ /* 0x000e220000000800 */
[----:B------:R-:W-:-:S03]  /*5a60*/  FADD R218, R212, R40 ;  /* 0x00000028d4da7221 */ /* 0x000fc60000000000 */
[----:B------:R-:W5:Y:S01]  /*5a70*/  LDL.64 R212, [R1+0x980] ;  /* 0x0009800001d47983 */ /* 0x000f620000100a00 */
[----:B------:R-:W-:-:S03]  /*5a80*/  FADD R224, R218, R41 ;  /* 0x00000029dae07221 */ /* 0x000fc60000000000 */
[----:B------:R-:W5:Y:S04]  /*5a90*/  LDL.64 R218, [R1+0x998] ;  /* 0x0009980001da7983 */ /* 0x000f680000100a00 */
[----:B---3--:R1:W-:Y:S04]  /*5aa0*/  STL [R1+0x1164], R179 ;  /* 0x001164b301007387 */ /* 0x0083e80000100800 */
[----:B------:R3:W-:Y:S01]  /*5ab0*/  STL [R1+0x1170], R178 ;  /* 0x001170b201007387 */ /* 0x0007e20000100800 */
[----:B-1----:R-:W-:-:S03]  /*5ac0*/  MOV R179, R181 ;  /* 0x000000b500b37202 */ /* 0x002fc60000000f00 */
[----:B------:R-:W5:Y:S01]  /*5ad0*/  LDL.64 R180, [R1+0x908] ;  /* 0x0009080001b47983 */ /* 0x000f620000100a00 */
[----:B---3--:R-:W-:-:S03]  /*5ae0*/  MOV R178, R182 ;  /* 0x000000b600b27202 */ /* 0x008fc60000000f00 */
[----:B------:R-:W3:Y:S01]  /*5af0*/  LDL.64 R182, [R1+0x910] ;  /* 0x0009100001b67983 */ /* 0x000ee20000100a00 */
[----:B------:R-:W-:-:S03]  /*5b00*/  FADD R230, R224, R42 ;  /* 0x0000002ae0e67221 */ /* 0x000fc60000000000 */
[----:B--2---:R1:W-:Y:S01]  /*5b10*/  STL [R1+0x11a0], R133 ;  /* 0x0011a08501007387 */ /* 0x0043e20000100800 */
[----:B------:R-:W-:-:S03]  /*5b20*/  FADD R236, R230, R43 ;  /* 0x0000002be6ec7221 */ /* 0x000fc60000000000 */
[----:B------:R-:W2:Y:S01]  /*5b30*/  LDL.64 R224, [R1+0x9b0] ;  /* 0x0009b00001e07983 */ /* 0x000ea20000100a00 */
[----:B------:R-:W-:-:S03]  /*5b40*/  FADD R242, R236, R44 ;  /* 0x0000002cecf27221 */ /* 0x000fc60000000000 */
[----:B------:R-:W2:Y:S01]  /*5b50*/  LDL.64 R230, [R1+0x9c8] ;  /* 0x0009c80001e67983 */ /* 0x000ea20000100a00 */
[----:B------:R-:W-:Y:S01]  /*5b60*/  FADD R248, R242, R45 ;  /* 0x0000002df2f87221 */ /* 0x000fe20000000000 */
[----:B-1----:R-:W-:Y:S02]  /*5b70*/  MOV R133, R134 ;  /* 0x0000008600857202 */ /* 0x002fe40000000f00 */
[----:B------:R-:W2:Y:S01]  /*5b80*/  LDL.64 R134, [R1+0x850] ;  /* 0x0008500001867983 */ /* 0x000ea20000100a00 */
[----:B------:R-:W-:-:S03]  /*5b90*/  FADD R252, R248, R46 ;  /* 0x0000002ef8fc7221 */ /* 0x000fc60000000000 */
[----:B------:R-:W2:Y:S04]  /*5ba0*/  LDL.64 R236, [R1+0x9e0] ;  /* 0x0009e00001ec7983 */ /* 0x000ea80000100a00 */
[----:B------:R-:W2:Y:S04]  /*5bb0*/  LDL.64 R242, [R1+0x9f8] ;  /* 0x0009f80001f27983 */ /* 0x000ea80000100a00 */
[----:B------:R-:W2:Y:S04]  /*5bc0*/  LDL.64 R248, [R1+0xa10] ;  /* 0x000a100001f87983 */ /* 0x000ea80000100a00 */
[----:B----4-:R-:W-:Y:S04]  /*5bd0*/  STL [R1+0x1130], R186 ;  /* 0x001130ba01007387 */ /* 0x010fe80000100800 */
[----:B------:R-:W-:Y:S04]  /*5be0*/  STL [R1+0x1124], R187 ;  /* 0x001124bb01007387 */ /* 0x000fe80000100800 */
[----:B------:R-:W-:Y:S04]  /*5bf0*/  STL [R1+0x1118], R189 ;  /* 0x001118bd01007387 */ /* 0x000fe80000100800 */
[----:B------:R-:W-:Y:S04]  /*5c00*/  STL [R1+0x1110], R190 ;  /* 0x001110be01007387 */ /* 0x000fe80000100800 */
[----:B------:R-:W-:Y:S04]  /*5c10*/  STL [R1+0x1104], R191 ;  /* 0x001104bf01007387 */ /* 0x000fe80000100800 */
[----:B-----5:R-:W-:Y:S04]  /*5c20*/  STL [R1+0x1100], R192 ;  /* 0x001100c001007387 */ /* 0x020fe80000100800 */
        /* <DEDUP_REMOVED lines=23> */
[----:B0-----:R-:W-:Y:S04]  /*5da0*/  STL.64 [R1+0xa20], R208 ;  /* 0x000a20d001007387 */ /* 0x001fe80000100a00 */
[----:B------:R0:W-:Y:S04]  /*5db0*/  STL [R1+0x1160], R180 ;  /* 0x001160b401007387 */ /* 0x0001e80000100800 */
[----:B------:R1:W-:Y:S01]  /*5dc0*/  STL [R1+0x1158], R181 ;  /* 0x001158b501007387 */ /* 0x0003e20000100800 */
[----:B0-----:R-:W-:-:S02]  /*5dd0*/  MOV R180, R179 ;  /* 0x000000b300b47202 */ /* 0x001fc40000000f00 */
[----:B-1----:R-:W-:Y:S01]  /*5de0*/  MOV R181, R178 ;  /* 0x000000b200b57202 */ /* 0x002fe20000000f00 */
[----:B---3--:R-:W-:Y:S04]  /*5df0*/  STL [R1+0x1150], R182 ;  /* 0x001150b601007387 */ /* 0x008fe80000100800 */
[----:B------:R-:W-:Y:S04]  /*5e00*/  STL [R1+0x1144], R183 ;  /* 0x001144b701007387 */ /* 0x000fe80000100800 */
[----:B------:R-:W-:Y:S04]  /*5e10*/  STL [R1+0x1094], R218 ;  /* 0x001094da01007387 */ /* 0x000fe80000100800 */
[----:B------:R0:W-:Y:S01]  /*5e20*/  STL.64 [R1], R180 ;  /* 0x000000b401007387 */ /* 0x0001e20000100a00 */
[----:B------:R-:W-:-:S02]  /*5e30*/  MOV R178, R177 ;  /* 0x000000b100b27202 */ /* 0x000fc40000000f00 */
[----:B------:R-:W-:Y:S01]  /*5e40*/  MOV R179, R176 ;  /* 0x000000b000b37202 */ /* 0x000fe20000000f00 */
[----:B------:R-:W3:Y:S04]  /*5e50*/  LDL.LU R186, [R1+0xbdc] ;  /* 0x000bdc0001ba7983 */ /* 0x000ee80000300800 */
[----:B------:R-:W3:Y:S04]  /*5e60*/  LDL.LU R187, [R1+0xbd0] ;  /* 0x000bd00001bb7983 */ /* 0x000ee80000300800 */
[----:B0-----:R-:W4:Y:S04]  /*5e70*/  LDL.LU R180, [R1+0xd38] ;  /* 0x000d380001b47983 */ /* 0x001f280000300800 */
[----:B------:R-:W4:Y:S04]  /*5e80*/  LDL.LU R181, [R1+0xd30] ;  /* 0x000d300001b57983 */ /* 0x000f280000300800 */
[----:B------:R0:W-:Y:S04]  /*5e90*/  STL.64 [R1+0x8], R178 ;  /* 0x000008b201007387 */ /* 0x0001e80000100a00 */
[----:B------:R-:W5:Y:S04]  /*5ea0*/  LDL.LU R182, [R1+0xc1c] ;  /* 0x000c1c0001b67983 */ /* 0x000f680000300800 */
[----:B------:R-:W5:Y:S04]  /*5eb0*/  LDL.LU R183, [R1+0xc10] ;  /* 0x000c100001b77983 */ /* 0x000f680000300800 */
[----:B0-----:R-:W2:Y:S04]  /*5ec0*/  LDL.LU R178, [R1+0xd34] ;  /* 0x000d340001b27983 */ /* 0x001ea80000300800 */
[----:B------:R-:W2:Y:S04]  /*5ed0*/  LDL.LU R179, [R1+0xd28] ;  /* 0x000d280001b37983 */ /* 0x000ea80000300800 */
[----:B------:R-:W5:Y:S04]  /*5ee0*/  LDL.LU R184, [R1+0xbfc] ;  /* 0x000bfc0001b87983 */ /* 0x000f680000300800 */
[----:B------:R-:W5:Y:S04]  /*5ef0*/  LDL.LU R185, [R1+0xbf0] ;  /* 0x000bf00001b97983 */ /* 0x000f680000300800 */
[----:B------:R-:W5:Y:S04]  /*5f00*/  LDL.LU R188, [R1+0xbbc] ;  /* 0x000bbc0001bc7983 */ /* 0x000f680000300800 */
[----:B------:R-:W5:Y:S04]  /*5f10*/  LDL.LU R189, [R1+0xbb0] ;  /* 0x000bb00001bd7983 */ /* 0x000f680000300800 */
[----:B------:R-:W5:Y:S04]  /*5f20*/  LDL.LU R190, [R1+0xb9c] ;  /* 0x000b9c0001be7983 */ /* 0x000f680000300800 */
[----:B------:R-:W5:Y:S04]  /*5f30*/  LDL.LU R191, [R1+0xb90] ;  /* 0x000b900001bf7983 */ /* 0x000f680000300800 */
[----:B----4-:R0:W-:Y:S04]  /*5f40*/  STL.64 [R1+0x20], R180 ;  /* 0x000020b401007387 */ /* 0x0101e80000100a00 */
[----:B0-----:R-:W4:Y:S04]  /*5f50*/  LDL.LU R180, [R1+0xd1c] ;  /* 0x000d1c0001b47983 */ /* 0x001f280000300800 */
[----:B------:R-:W4:Y:S01]  /*5f60*/  LDL.LU R181, [R1+0xd10] ;  /* 0x000d100001b57983 */ /* 0x000f220000300800 */
[----:B------:R-:W-:-:S02]  /*5f70*/  MOV R176, R175 ;  /* 0x000000af00b07202 */ /* 0x000fc40000000f00 */
[----:B------:R-:W-:Y:S01]  /*5f80*/  MOV R177, R174 ;  /* 0x000000ae00b17202 */ /* 0x000fe20000000f00 */
[----:B--2---:R0:W-:Y:S04]  /*5f90*/  STL.64 [R1+0x28], R178 ;  /* 0x000028b201007387 */ /* 0x0041e80000100a00 */
[----:B------:R1:W-:Y:S04]  /*5fa0*/  STL.64 [R1+0x10], R176 ;  /* 0x000010b001007387 */ /* 0x0003e80000100a00 */
[----:B0-----:R-:W2:Y:S04]  /*5fb0*/  LDL.LU R178, [R1+0xd14] ;  /* 0x000d140001b27983 */ /* 0x001ea80000300800 */
[----:B-1----:R-:W5:Y:S04]  /*5fc0*/  LDL.LU R176, [R1+0xd2c] ;  /* 0x000d2c0001b07983 */ /* 0x002f680000300800 */
[----:B------:R-:W5:Y:S04]  /*5fd0*/  LDL.LU R177, [R1+0xd20] ;  /* 0x000d200001b17983 */ /* 0x000f680000300800 */
[----:B------:R-:W2:Y:S04]  /*5fe0*/  LDL.LU R179, [R1+0xd08] ;  /* 0x000d080001b37983 */ /* 0x000ea80000300800 */
[----:B----4-:R0:W-:Y:S04]  /*5ff0*/  STL.64 [R1+0x40], R180 ;  /* 0x000040b401007387 */ /* 0x0101e80000100a00 */
[----:B0-----:R-:W4:Y:S04]  /*6000*/  LDL.LU R180, [R1+0xcfc] ;  /* 0x000cfc0001b47983 */ /* 0x001f280000300800 */
[----:B------:R-:W4:Y:S01]  /*6010*/  LDL.LU R181, [R1+0xcf0] ;  /* 0x000cf00001b57983 */ /* 0x000f220000300800 */
[----:B------:R-:W-:-:S02]  /*6020*/  MOV R174, R173 ;  /* 0x000000ad00ae7202 */ /* 0x000fc40000000f00 */
[----:B------:R-:W-:Y:S01]  /*6030*/  MOV R175, R133 ;  /* 0x0000008500af7202 */ /* 0x000fe20000000f00 */
[----:B---3--:R-:W-:Y:S04]  /*6040*/  STL.64 [R1+0x180], R186 ;  /* 0x000180ba01007387 */ /* 0x008fe80000100a00 */
[----:B------:R0:W-:Y:S04]  /*6050*/  STL.64 [R1+0x18], R174 ;  /* 0x000018ae01007387 */ /* 0x0001e80000100a00 */
[----:B-----5:R1:W-:Y:S04]  /*6060*/  STL.64 [R1+0x30], R176 ;  /* 0x000030b001007387 */ /* 0x0203e80000100a00 */
[----:B--2---:R2:W-:Y:S04]  /*6070*/  STL.64 [R1+0x48], R178 ;  /* 0x000048b201007387 */ /* 0x0045e80000100a00 */
[----:B0-----:R-:W3:Y:S04]  /*6080*/  LDL.LU R174, [R1+0xd24] ;  /* 0x000d240001ae7983 */ /* 0x001ee80000300800 */
[----:B------:R-:W3:Y:S04]  /*6090*/  LDL.LU R175, [R1+0xd18] ;  /* 0x000d180001af7983 */ /* 0x000ee80000300800 */
[----:B-1----:R-:W5:Y:S04]  /*60a0*/  LDL.LU R176, [R1+0xd0c] ;  /* 0x000d0c0001b07983 */ /* 0x002f680000300800 */
[----:B------:R-:W5:Y:S04]  /*60b0*/  LDL.LU R177, [R1+0xd00] ;  /* 0x000d000001b17983 */ /* 0x000f680000300800 */
[----:B--2---:R-:W2:Y:S04]  /*60c0*/  LDL.LU R178, [R1+0xcf4] ;  /* 0x000cf40001b27983 */ /* 0x004ea80000300800 */
[----:B------:R-:W2:Y:S04]  /*60d0*/  LDL.LU R179, [R1+0xce8] ;  /* 0x000ce80001b37983 */ /* 0x000ea80000300800 */
[----:B------:R-:W2:Y:S04]  /*60e0*/  LDL.LU R186, [R1+0xbb4] ;  /* 0x000bb40001ba7983 */ /* 0x000ea80000300800 */
[----:B------:R-:W2:Y:S04]  /*60f0*/  LDL.LU R187, [R1+0xba8] ;  /* 0x000ba80001bb7983 */ /* 0x000ea80000300800 */
[----:B------:R0:W-:Y:S04]  /*6100*/  STL.64 [R1+0x140], R182 ;  /* 0x000140b601007387 */ /* 0x0001e80000100a00 */
[----:B------:R1:W-:Y:S04]  /*6110*/  STL.64 [R1+0x160], R184 ;  /* 0x000160b801007387 */ /* 0x0003e80000100a00 */
[----:B------:R1:W-:Y:S04]  /*6120*/  STL.64 [R1+0x1a0], R188 ;  /* 0x0001a0bc01007387 */ /* 0x0003e80000100a00 */
[----:B0-----:R-:W2:Y:S04]  /*6130*/  LDL.LU R182, [R1+0xbf4] ;  /* 0x000bf40001b67983 */ /* 0x001ea80000300800 */
[----:B------:R-:W2:Y:S04]  /*6140*/  LDL.LU R183, [R1+0xbe8] ;  /* 0x000be80001b77983 */ /* 0x000ea80000300800 */
[----:B-1----:R-:W2:Y:S04]  /*6150*/  LDL.LU R184, [R1+0xbd4] ;  /* 0x000bd40001b87983 */ /* 0x002ea80000300800 */
[----:B------:R-:W2:Y:S04]  /*6160*/  LDL.LU R185, [R1+0xbc8] ;  /* 0x000bc80001b97983 */ /* 0x000ea80000300800 */
[----:B------:R-:W2:Y:S04]  /*6170*/  LDL.LU R188, [R1+0xb94] ;  /* 0x000b940001bc7983 */ /* 0x000ea80000300800 */
[----:B------:R-:W2:Y:S04]  /*6180*/  LDL.LU R189, [R1+0xb88] ;  /* 0x000b880001bd7983 */ /* 0x000ea80000300800 */
[----:B------:R0:W-:Y:S04]  /*6190*/  STL.64 [R1+0x1c0], R190 ;  /* 0x0001c0be01007387 */ /* 0x0001e80000100a00 */
[----:B------:R-:W-:Y:S04]  /*61a0*/  STL [R1+0x1114], R234 ;  /* 0x001114ea01007387 */ /* 0x000fe80000100800 */
[----:B------:R-:W-:Y:S04]  /*61b0*/  STL [R1+0x1128], R236 ;  /* 0x001128ec01007387 */ /* 0x000fe80000100800 */
[----:B0-----:R-:W2:Y:S04]  /*61c0*/  LDL.LU R190, [R1+0xb7c] ;  /* 0x000b7c0001be7983 */ /* 0x001ea80000300800 */
[----:B------:R-:W2:Y:S04]  /*61d0*/  LDL.LU R191, [R1+0xb70] ;  /* 0x000b700001bf7983 */ /* 0x000ea80000300800 */
        /* <DEDUP_REMOVED lines=15> */
[----:B------:R0:W-:Y:S04]  /*62d0*/  STL [R1+0x119c], R209 ;  /* 0x00119cd101007387 */ /* 0x0001e80000100800 */
        /* <DEDUP_REMOVED lines=16> */
[----:B------:R-:W2:Y:S04]  /*63e0*/  LDL.LU R133, [R1+0xf20] ;  /* 0x000f200001857983 */ /* 0x000ea80000300800 */
[----:B0-----:R-:W2:Y:S04]  /*63f0*/  LDL.LU R209, [R1+0xf24] ;  /* 0x000f240001d17983 */ /* 0x001ea80000300800 */
[----:B------:R-:W2:Y:S04]  /*6400*/  LDL.LU R173, [R1+0xf18] ;  /* 0x000f180001ad7983 */ /* 0x000ea80000300800 */
        /* <DEDUP_REMOVED lines=13> */
[----:B----4-:R0:W-:Y:S04]  /*64e0*/  STL.64 [R1+0x60], R180 ;  /* 0x000060b401007387 */ /* 0x0101e80000100a00 */
[----:B------:R-:W4:Y:S04]  /*64f0*/  LDL.LU R239, [R1+0xf74] ;  /* 0x000f740001ef7983 */ /* 0x000f280000300800 */
[----:B------:R-:W4:Y:S04]  /*6500*/  LDL.LU R236, [R1+0xf68] ;  /* 0x000f680001ec7983 */ /* 0x000f280000300800 */
[----:B0-----:R-:W4:Y:S04]  /*6510*/  LDL.LU R180, [R1+0xcdc] ;  /* 0x000cdc0001b47983 */ /* 0x001f280000300800 */
[----:B------:R-:W4:Y:S04]  /*6520*/  LDL.LU R181, [R1+0xcd0] ;  /* 0x000cd00001b57983 */ /* 0x000f280000300800 */
[----:B------:R-:W4:Y:S04]  /*6530*/  LDL.LU R237, [R1+0xfa4] ;  /* 0x000fa40001ed7983 */ /* 0x000f280000300800 */
[----:B---3--:R0:W-:Y:S04]  /*6540*/  STL.64 [R1+0x38], R174 ;  /* 0x000038ae01007387 */ /* 0x0081e80000100a00 */
[----:B------:R-:W3:Y:S04]  /*6550*/  LDL.LU R234, [R1+0xf9c] ;  /* 0x000f9c0001ea7983 */ /* 0x000ee80000300800 */
[----:B-----5:R1:W-:Y:S04]  /*6560*/  STL.64 [R1+0x50], R176 ;  /* 0x000050b001007387 */ /* 0x0203e80000100a00 */
[----:B0-----:R-:W5:Y:S04]  /*6570*/  LDL.LU R174, [R1+0xd04] ;  /* 0x000d040001ae7983 */ /* 0x001f680000300800 */
[----:B--2---:R0:W-:Y:S04]  /*6580*/  STL.64 [R1+0x68], R178 ;  /* 0x000068b201007387 */ /* 0x0041e80000100a00 */
[----:B------:R-:W5:Y:S04]  /*6590*/  LDL.LU R175, [R1+0xcf8] ;  /* 0x000cf80001af7983 */ /* 0x000f680000300800 */
[----:B-1----:R-:W2:Y:S04]  /*65a0*/  LDL.LU R176, [R1+0xcec] ;  /* 0x000cec0001b07983 */ /* 0x002ea80000300800 */
[----:B------:R-:W2:Y:S04]  /*65b0*/  LDL.LU R177, [R1+0xce0] ;  /* 0x000ce00001b17983 */ /* 0x000ea80000300800 */
[----:B0-----:R-:W3:Y:S04]  /*65c0*/  LDL.LU R178, [R1+0xcd4] ;  /* 0x000cd40001b27983 */ /* 0x001ee80000300800 */
[----:B------:R-:W3:Y:S04]  /*65d0*/  LDL.LU R179, [R1+0xcc8] ;  /* 0x000cc80001b37983 */ /* 0x000ee80000300800 */
[----:B----4-:R0:W-:Y:S04]  /*65e0*/  STL.64 [R1+0x80], R180 ;  /* 0x000080b401007387 */ /* 0x0101e80000100a00 */
[----:B0-----:R-:W4:Y:S04]  /*65f0*/  LDL.LU R180, [R1+0xcbc] ;  /* 0x000cbc0001b47983 */ /* 0x001f280000300800 */
[----:B------:R-:W4:Y:S04]  /*6600*/  LDL.LU R181, [R1+0xcb0] ;  /* 0x000cb00001b57983 */ /* 0x000f280000300800 */
[----:B-----5:R0:W-:Y:S04]  /*6610*/  STL.64 [R1+0x58], R174 ;  /* 0x000058ae01007387 */ /* 0x0201e80000100a00 */
[----:B--2---:R1:W-:Y:S04]  /*6620*/  STL.64 [R1+0x70], R176 ;  /* 0x000070b001007387 */ /* 0x0043e80000100a00 */
[----:B0-----:R-:W2:Y:S04]  /*6630*/  LDL.LU R174, [R1+0xce4] ;  /* 0x000ce40001ae7983 */ /* 0x001ea80000300800 */
[----:B---3--:R0:W-:Y:S04]  /*6640*/  STL.64 [R1+0x88], R178 ;  /* 0x000088b201007387 */ /* 0x0081e80000100a00 */
[----:B------:R-:W2:Y:S04]  /*6650*/  LDL.LU R175, [R1+0xcd8] ;  /* 0x000cd80001af7983 */ /* 0x000ea80000300800 */
[----:B-1----:R-:W3:Y:S04]  /*6660*/  LDL.LU R176, [R1+0xccc] ;  /* 0x000ccc0001b07983 */ /* 0x002ee80000300800 */
[----:B------:R-:W3:Y:S04]  /*6670*/  LDL.LU R177, [R1+0xcc0] ;  /* 0x000cc00001b17983 */ /* 0x000ee80000300800 */
[----:B0-----:R-:W5:Y:S04]  /*6680*/  LDL.LU R178, [R1+0xcb4] ;  /* 0x000cb40001b27983 */ /* 0x001f680000300800 */
[----:B------:R-:W5:Y:S04]  /*6690*/  LDL.LU R179, [R1+0xca8] ;  /* 0x000ca80001b37983 */ /* 0x000f680000300800 */
[----:B----4-:R0:W-:Y:S04]  /*66a0*/  STL.64 [R1+0xa0], R180 ;  /* 0x0000a0b401007387 */ /* 0x0101e80000100a00 */
[----:B0-----:R-:W4:Y:S04]  /*66b0*/  LDL.LU R180, [R1+0xc9c] ;  /* 0x000c9c0001b47983 */ /* 0x001f280000300800 */
[----:B------:R-:W4:Y:S04]  /*66c0*/  LDL.LU R181, [R1+0xc90] ;  /* 0x000c900001b57983 */ /* 0x000f280000300800 */
[----:B--2---:R0:W-:Y:S04]  /*66d0*/  STL.64 [R1+0x78], R174 ;  /* 0x000078ae01007387 */ /* 0x0041e80000100a00 */
[----:B---3--:R1:W-:Y:S04]  /*66e0*/  STL.64 [R1+0x90], R176 ;  /* 0x000090b001007387 */ /* 0x0083e80000100a00 */
[----:B0-----:R-:W2:Y:S04]  /*66f0*/  LDL.LU R174, [R1+0xcc4] ;  /* 0x000cc40001ae7983 */ /* 0x001ea80000300800 */
[----:B-----5:R0:W-:Y:S04]  /*6700*/  STL.64 [R1+0xa8], R178 ;  /* 0x0000a8b201007387 */ /* 0x0201e80000100a00 */
        /* <DEDUP_REMOVED lines=44> */
[----:B------:R0:W-:Y:S04]  /*69d0*/  STL.64 [R1+0x1a8], R186 ;  /* 0x0001a8ba01007387 */ /* 0x0001e80000100a00 */
[----:B0-----:R-:W4:Y:S04]  /*69e0*/  LDL.LU R186, [R1+0xb8c] ;  /* 0x000b8c0001ba7983 */ /* 0x001f280000300800 */
[----:B------:R-:W4:Y:S04]  /*69f0*/  LDL.LU R187, [R1+0xb80] ;  /* 0x000b800001bb7983 */ /* 0x000f280000300800 */
[----:B------:R0:W-:Y:S04]  /*6a00*/  STL.64 [R1+0x168], R182 ;  /* 0x000168b601007387 */ /* 0x0001e80000100a00 */
[----:B------:R-:W-:Y:S04]  /*6a10*/  STL.64 [R1+0x188], R184 ;  /* 0x000188b801007387 */ /* 0x000fe80000100a00 */
[----:B--2---:R1:W-:Y:S04]  /*6a20*/  STL.64 [R1+0xf8], R174 ;  /* 0x0000f8ae01007387 */ /* 0x0043e80000100a00 */
[----:B0-----:R-:W2:Y:S04]  /*6a30*/  LDL.LU R182, [R1+0xbcc] ;  /* 0x000bcc0001b67983 */ /* 0x001ea80000300800 */
[----:B---3--:R0:W-:Y:S04]  /*6a40*/  STL.64 [R1+0x110], R176 ;  /* 0x000110b001007387 */ /* 0x0081e80000100a00 */
[----:B-1----:R-:W3:Y:S04]  /*6a50*/  LDL.LU R174, [R1+0xc44] ;  /* 0x000c440001ae7983 */ /* 0x002ee80000300800 */
[----:B-----5:R1:W-:Y:S04]  /*6a60*/  STL.64 [R1+0x128], R178 ;  /* 0x000128b201007387 */ /* 0x0203e80000100a00 */
[----:B------:R-:W3:Y:S04]  /*6a70*/  LDL.LU R175, [R1+0xc38] ;  /* 0x000c380001af7983 */ /* 0x000ee80000300800 */
[----:B0-----:R-:W5:Y:S04]  /*6a80*/  LDL.LU R176, [R1+0xc2c] ;  /* 0x000c2c0001b07983 */ /* 0x001f680000300800 */
[----:B------:R-:W5:Y:S04]  /*6a90*/  LDL.LU R177, [R1+0xc20] ;  /* 0x000c200001b17983 */ /* 0x000f680000300800 */
[----:B-1----:R-:W2:Y:S04]  /*6aa0*/  LDL.LU R178, [R1+0xc0c] ;  /* 0x000c0c0001b27983 */ /* 0x002ea80000300800 */
[----:B------:R-:W2:Y:S04]  /*6ab0*/  LDL.LU R179, [R1+0xc00] ;  /* 0x000c000001b37983 */ /* 0x000ea80000300800 */
[----:B------:R-:W2:Y:S04]  /*6ac0*/  LDL.LU R183, [R1+0xbc0] ;  /* 0x000bc00001b77983 */ /* 0x000ea80000300800 */
[----:B------:R-:W2:Y:S04]  /*6ad0*/  LDL.LU R184, [R1+0xbac] ;  /* 0x000bac0001b87983 */ /* 0x000ea80000300800 */
[----:B------:R-:W2:Y:S04]  /*6ae0*/  LDL.LU R185, [R1+0xba0] ;  /* 0x000ba00001b97983 */ /* 0x000ea80000300800 */
[----:B----4-:R0:W-:Y:S04]  /*6af0*/  STL.64 [R1+0x148], R180 ;  /* 0x000148b401007387 */ /* 0x0101e80000100a00 */
[----:B0-----:R-:W4:Y:S04]  /*6b00*/  LDL.LU R180, [R1+0xbec] ;  /* 0x000bec0001b47983 */ /* 0x001f280000300800 */
[----:B------:R-:W4:Y:S04]  /*6b10*/  LDL.LU R181, [R1+0xbe0] ;  /* 0x000be00001b57983 */ /* 0x000f280000300800 */
[----:B------:R0:W-:Y:S02]  /*6b20*/  STL.64 [R1+0x1d0], R186 ;  /* 0x0001d0ba01007387 */ /* 0x0001e40000100a00 */
[----:B0-----:R-:W-:-:S02]  /*6b30*/  MOV R187, R2 ;  /* 0x0000000200bb7202 */ /* 0x001fc40000000f00 */
[----:B------:R0:W-:Y:S01]  /*6b40*/  STL.64 [R1+0x1c8], R188 ;  /* 0x0001c8bc01007387 */ /* 0x0001e20000100a00 */
[----:B------:R-:W-:Y:S02]  /*6b50*/  MOV R2, R3 ;  /* 0x0000000300027202 */ /* 0x000fe40000000f00 */
[----:B------:R-:W-:Y:S01]  /*6b60*/  MOV R3, R4 ;  /* 0x0000000400037202 */ /* 0x000fe20000000f00 */
[----:B------:R-:W4:Y:S04]  /*6b70*/  LDL.LU R186, [R1+0xb6c] ;  /* 0x000b6c0001ba7983 */ /* 0x000f280000300800 */
[----:B------:R1:W-:Y:S04]  /*6b80*/  STL.64 [R1+0x1f8], R2 ;  /* 0x0001f80201007387 */ /* 0x0003e80000100a00 */
[----:B0-----:R-:W4:Y:S04]  /*6b90*/  LDL.LU R188, [R1+0xb74] ;  /* 0x000b740001bc7983 */ /* 0x001f280000300800 */
[----:B------:R-:W4:Y:S01]  /*6ba0*/  LDL.LU R189, [R1+0xb68] ;  /* 0x000b680001bd7983 */ /* 0x000f220000300800 */
[----:B-1----:R-:W-:-:S02]  /*6bb0*/  MOV R2, R5 ;  /* 0x0000000500027202 */ /* 0x002fc40000000f00 */
[----:B------:R-:W-:Y:S02]  /*6bc0*/  MOV R3, R6 ;  /* 0x0000000600037202 */ /* 0x000fe40000000f00 */
[----:B------:R-:W-:Y:S02]  /*6bd0*/  MOV R6, R9 ;  /* 0x0000000900067202 */ /* 0x000fe40000000f00 */
[----:B------:R-:W4:Y:S04]  /*6be0*/  LDL.LU R9, [R1+0xd58] ;  /* 0x000d580001097983 */ /* 0x000f280000300800 */
[----:B------:R0:W-:Y:S04]  /*6bf0*/  STL.64 [R1+0x200], R2 ;  /* 0x0002000201007387 */ /* 0x0001e80000100a00 */
[----:B0-----:R-:W4:Y:S04]  /*6c00*/  LDL.LU R2, [R1+0xd5c] ;  /* 0x000d5c0001027983 */ /* 0x001f280000300800 */
[----:B------:R-:W4:Y:S01]  /*6c10*/  LDL.LU R3, [R1+0xd50] ;  /* 0x000d500001037983 */ /* 0x000f220000300800 */
[----:B------:R-:W-:-:S02]  /*6c20*/  MOV R4, R7 ;  /* 0x0000000700047202 */ /* 0x000fc40000000f00 */
[----:B------:R-:W-:Y:S02]  /*6c30*/  MOV R5, R8 ;  /* 0x0000000800057202 */ /* 0x000fe40000000f00 */
[----:B------:R-:W-:Y:S01]  /*6c40*/  MOV R7, R10 ;  /* 0x0000000a00077202 */ /* 0x000fe20000000f00 */
[----:B---3--:R0:W-:Y:S04]  /*6c50*/  STL.64 [R1+0x118], R174 ;  /* 0x000118ae01007387 */ /* 0x0081e80000100a00 */
[----:B-----5:R1:W-:Y:S04]  /*6c60*/  STL.64 [R1+0x130], R176 ;  /* 0x000130b001007387 */ /* 0x0203e80000100a00 */
[----:B--2---:R2:W-:Y:S04]  /*6c70*/  STL.64 [R1+0x150], R178 ;  /* 0x000150b201007387 */ /* 0x0045e80000100a00 */
[----:B------:R3:W-:Y:S04]  /*6c80*/  STL.64 [R1+0x190], R182 ;  /* 0x000190b601007387 */ /* 0x0007e80000100a00 */
[----:B------:R5:W-:Y:S04]  /*6c90*/  STL.64 [R1+0x1b0], R184 ;  /* 0x0001b0b801007387 */ /* 0x000be80000100a00 */
[----:B------:R5:W-:Y:S04]  /*6ca0*/  STL.64 [R1+0x208], R4 ;  /* 0x0002080401007387 */ /* 0x000be80000100a00 */
[----:B0-----:R-:W4:Y:S04]  /*6cb0*/  LDL.LU R174, [R1+0xc24] ;  /* 0x000c240001ae7983 */ /* 0x001f280000300800 */
[----:B------:R-:W4:Y:S04]  /*6cc0*/  LDL.LU R175, [R1+0xc18] ;  /* 0x000c180001af7983 */ /* 0x000f280000300800 */
[----:B-1----:R-:W4:Y:S04]  /*6cd0*/  LDL.LU R176, [R1+0xc04] ;  /* 0x000c040001b07983 */ /* 0x002f280000300800 */
[----:B------:R-:W4:Y:S04]  /*6ce0*/  LDL.LU R177, [R1+0xbf8] ;  /* 0x000bf80001b17983 */ /* 0x000f280000300800 */
[----:B--2---:R-:W2:Y:S04]  /*6cf0*/  LDL.LU R178, [R1+0xbe4] ;  /* 0x000be40001b27983 */ /* 0x004ea80000300800 */
[----:B------:R-:W2:Y:S04]  /*6d00*/  LDL.LU R179, [R1+0xbd8] ;  /* 0x000bd80001b37983 */ /* 0x000ea80000300800 */
[----:B---3--:R-:W3:Y:S04]  /*6d10*/  LDL.LU R182, [R1+0xba4] ;  /* 0x000ba40001b67983 */ /* 0x008ee80000300800 */
[----:B------:R-:W3:Y:S04]  /*6d20*/  LDL.LU R183, [R1+0xb98] ;  /* 0x000b980001b77983 */ /* 0x000ee80000300800 */
[----:B-----5:R-:W5:Y:S04]  /*6d30*/  LDL.LU R184, [R1+0xb84] ;  /* 0x000b840001b87983 */ /* 0x020f680000300800 */
[----:B------:R-:W5:Y:S04]  /*6d40*/  LDL.LU R185, [R1+0xb78] ;  /* 0x000b780001b97983 */ /* 0x000f680000300800 */
[----:B------:R-:W5:Y:S04]  /*6d50*/  LDL.LU R4, [R1+0xd54] ;  /* 0x000d540001047983 */ /* 0x000f680000300800 */
[----:B------:R-:W5:Y:S04]  /*6d60*/  LDL.LU R5, [R1+0xd48] ;  /* 0x000d480001057983 */ /* 0x000f680000300800 */
[----:B------:R0:W-:Y:S04]  /*6d70*/  STL.64 [R1+0x210], R6 ;  /* 0x0002100601007387 */ /* 0x0001e80000100a00 */
[----:B0-----:R-:W5:Y:S04]  /*6d80*/  LDL.LU R6, [R1+0xd4c] ;  /* 0x000d4c0001067983 */ /* 0x001f680000300800 */
[----:B------:R-:W5:Y:S04]  /*6d90*/  LDL.LU R7, [R1+0xd40] ;  /* 0x000d400001077983 */ /* 0x000f680000300800 */
[----:B----4-:R0:W-:Y:S04]  /*6da0*/  STL.64 [R1+0x170], R180 ;  /* 0x000170b401007387 */ /* 0x0101e80000100a00 */
[----:B0-----:R-:W4:Y:S04]  /*6db0*/  LDL.LU R180, [R1+0xbc4] ;  /* 0x000bc40001b47983 */ /* 0x001f280000300800 */
[----:B------:R-:W4:Y:S01]  /*6dc0*/  LDL.LU R181, [R1+0xbb8] ;  /* 0x000bb80001b57983 */ /* 0x000f220000300800 */
[----:B------:R-:W-:-:S03]  /*6dd0*/  MOV R8, R11 ;  /* 0x0000000b00087202 */ /* 0x000fc60000000f00 */
[----:B------:R-:W-:Y:S04]  /*6de0*/  STL.64 [R1+0x1e0], R190 ;  /* 0x0001e0be01007387 */ /* 0x000fe80000100a00 */
[----:B------:R0:W-:Y:S01]  /*6df0*/  STL.64 [R1+0x1f0], R186 ;  /* 0x0001f0ba01007387 */ /* 0x0001e20000100a00 */
[----:B------:R-:W-:-:S03]  /*6e00*/  FADD R252, R252, R47 ;  /* 0x0000002ffcfc7221 */ /* 0x000fc60000000000 */
[----:B------:R-:W-:Y:S04]  /*6e10*/  LDS R11, [R0+0x21c] ;  /* 0x00021c00000b7984 */ /* 0x000fe80000000800 */
[----:B------:R1:W-:Y:S04]  /*6e20*/  STL.64 [R1+0x1e8], R188 ;  /* 0x0001e8bc01007387 */ /* 0x0003e80000100a00 */
[----:B0-----:R-:W4:Y:S04]  /*6e30*/  LDL.LU R186, [R1+0xf70] ;  /* 0x000f700001ba7983 */ /* 0x001f280000300800 */
[----:B------:R-:W4:Y:S04]  /*6e40*/  LDL.LU R187, [R1+0xf6c] ;  /* 0x000f6c0001bb7983 */ /* 0x000f280000300800 */
[----:B------:R0:W-:Y:S04]  /*6e50*/  STL.64 [R1+0x218], R8 ;  /* 0x0002180801007387 */ /* 0x0001e80000100a00 */
[----:B-1----:R-:W4:Y:S04]  /*6e60*/  LDL.LU R188, [R1+0xfa0] ;  /* 0x000fa00001bc7983 */ /* 0x002f280000300800 */
[----:B------:R-:W4:Y:S04]  /*6e70*/  LDL.LU R189, [R1+0xf98] ;  /* 0x000f980001bd7983 */ /* 0x000f280000300800 */
[----:B0-----:R-:W4:Y:S04]  /*6e80*/  LDL.LU R8, [R1+0xd44] ;  /* 0x000d440001087983 */ /* 0x001f280000300800 */
[----:B------:R-:W4:Y:S04]  /*6e90*/  LDL.LU R9, [R1+0xd78] ;  /* 0x000d780001097983 */ /* 0x000f280000300800 */
[----:B------:R0:W-:Y:S04]  /*6ea0*/  STL.64 [R1+0x220], R2 ;  /* 0x0002200201007387 */ /* 0x0001e80000100a00 */
[----:B0-----:R-:W4:Y:S04]  /*6eb0*/  LDL.LU R2, [R1+0xd7c] ;  /* 0x000d7c0001027983 */ /* 0x001f280000300800 */
[----:B------:R-:W4:Y:S04]  /*6ec0*/  LDL.LU R3, [R1+0xd70] ;  /* 0x000d700001037983 */ /* 0x000f280000300800 */
[----:B------:R0:W-:Y:S04]  /*6ed0*/  STL.64 [R1+0x138], R174 ;  /* 0x000138ae01007387 */ /* 0x0001e80000100a00 */
[----:B------:R1:W-:Y:S04]  /*6ee0*/  STL.64 [R1+0x158], R176 ;  /* 0x000158b001007387 */ /* 0x0003e80000100a00 */
[----:B0-----:R-:W4:Y:S04]  /*6ef0*/  LDL.LU R174, [R1+0xf10] ;  /* 0x000f100001ae7983 */ /* 0x001f280000300800 */
[----:B--2---:R0:W-:Y:S04]  /*6f00*/  STL.64 [R1+0x178], R178 ;  /* 0x000178b201007387 */ /* 0x0041e80000100a00 */
[----:B------:R-:W2:Y:S04]  /*6f10*/  LDL.LU R175, [R1+0xf0c] ;  /* 0x000f0c0001af7983 */ /* 0x000ea80000300800 */
[----:B---3--:R3:W-:Y:S04]  /*6f20*/  STL.64 [R1+0x1b8], R182 ;  /* 0x0001b8b601007387 */ /* 0x0087e80000100a00 */
[----:B-1----:R-:W2:Y:S04]  /*6f30*/  LDL.LU R176, [R1+0xf40] ;  /* 0x000f400001b07983 */ /* 0x002ea80000300800 */
[----:B-----5:R1:W-:Y:S04]  /*6f40*/  STL.64 [R1+0x1d8], R184 ;  /* 0x0001d8b801007387 */ /* 0x0203e80000100a00 */
[----:B------:R-:W5:Y:S04]  /*6f50*/  LDL.LU R177, [R1+0xf38] ;  /* 0x000f380001b17983 */ /* 0x000f680000300800 */
[----:B------:R1:W-:Y:S04]  /*6f60*/  STL.64 [R1+0x228], R4 ;  /* 0x0002280401007387 */ /* 0x0003e80000100a00 */
[----:B0-----:R-:W5:Y:S04]  /*6f70*/  LDL.LU R178, [R1+0xf30] ;  /* 0x000f300001b27983 */ /* 0x001f680000300800 */
[----:B------:R-:W5:Y:S04]  /*6f80*/  LDL.LU R179, [R1+0xf2c] ;  /* 0x000f2c0001b37983 */ /* 0x000f680000300800 */
[----:B---3--:R-:W3:Y:S04]  /*6f90*/  LDL.LU R182, [R1+0xf50] ;  /* 0x000f500001b67983 */ /* 0x008ee80000300800 */
[----:B------:R-:W3:Y:S04]  /*6fa0*/  LDL.LU R183, [R1+0xf4c] ;  /* 0x000f4c0001b77983 */ /* 0x000ee80000300800 */
[----:B-1----:R-:W3:Y:S04]  /*6fb0*/  LDL.LU R184, [R1+0xf80] ;  /* 0x000f800001b87983 */ /* 0x002ee80000300800 */
[----:B------:R-:W3:Y:S04]  /*6fc0*/  LDL.LU R185, [R1+0xf78] ;  /* 0x000f780001b97983 */ /* 0x000ee80000300800 */
[----:B------:R-:W2:Y:S04]  /*6fd0*/  LDL.LU R4, [R1+0xd74] ;  /* 0x000d740001047983 */ /* 0x000ea80000300800 */
[----:B------:R-:W-:Y:S04]  /*6fe0*/  STL.64 [R1+0x230], R6 ;  /* 0x0002300601007387 */ /* 0x000fe80000100a00 */
[----:B----4-:R0:W-:Y:S04]  /*6ff0*/  STL.64 [R1+0x198], R180 ;  /* 0x000198b401007387 */ /* 0x0101e80000100a00 */
[----:B0-----:R-:W4:Y:S04]  /*7000*/  LDL.LU R180, [R1+0xf60] ;  /* 0x000f600001b47983 */ /* 0x001f280000300800 */
[----:B------:R-:W3:Y:S04]  /*7010*/  LDL.LU R181, [R1+0xf58] ;  /* 0x000f580001b57983 */ /* 0x000ee80000300800 */
[----:B------:R-:W3:Y:S04]  /*7020*/  LDL.LU R190, [R1+0xf90] ;  /* 0x000f900001be7983 */ /* 0x000ee80000300800 */
[----:B------:R-:W5:Y:S04]  /*7030*/  LDL.LU R6, [R1+0xd6c] ;  /* 0x000d6c0001067983 */ /* 0x000f680000300800 */
[----:B------:R-:W5:Y:S04]  /*7040*/  LDL.LU R7, [R1+0xd60] ;  /* 0x000d600001077983 */ /* 0x000f680000300800 */
[----:B------:R-:W2:Y:S01]  /*7050*/  LDL.LU R5, [R1+0xd68] ;  /* 0x000d680001057983 */ /* 0x000ea20000300800 */
[----:B------:R-:W-:-:S03]  /*7060*/  FADD R252, R252, R48 ;  /* 0x00000030fcfc7221 */ /* 0x000fc60000000000 */
[----:B------:R-:W3:Y:S04]  /*7070*/  LDL.LU R235, [R1+0xf94] ;  /* 0x000f940001eb7983 */ /* 0x000ee80000300800 */
[----:B------:R-:W3:Y:S04]  /*7080*/  LDL.LU R232, [R1+0xf88] ;  /* 0x000f880001e87983 */ /* 0x000ee80000300800 */
[----:B------:R-:W3:Y:S04]  /*7090*/  LDL.LU R191, [R1+0xf8c] ;  /* 0x000f8c0001bf7983 */ /* 0x000ee80000300800 */
[----:B------:R0:W-:Y:S04]  /*70a0*/  STL.64 [R1+0x238], R8 ;  /* 0x0002380801007387 */ /* 0x0001e80000100a00 */
[----:B------:R-:W3:Y:S04]  /*70b0*/  LDL.LU R192, [R1+0xfc0] ;  /* 0x000fc00001c07983 */ /* 0x000ee80000300800 */
[----:B------:R-:W3:Y:S04]  /*70c0*/  LDL.LU R233, [R1+0xfc4] ;  /* 0x000fc40001e97983 */ /* 0x000ee80000300800 */
[----:B0-----:R-:W4:Y:S04]  /*70d0*/  LDL.LU R8, [R1+0xd64] ;  /* 0x000d640001087983 */ /* 0x001f280000300800 */
[----:B------:R-:W4:Y:S04]  /*70e0*/  LDL.LU R9, [R1+0xd98] ;  /* 0x000d980001097983 */ /* 0x000f280000300800 */
[----:B------:R0:W-:Y:S04]  /*70f0*/  STL.64 [R1+0x240], R2 ;  /* 0x0002400201007387 */ /* 0x0001e80000100a00 */
[----:B------:R-:W3:Y:S04]  /*7100*/  LDL.LU R193, [R1+0xfb8] ;  /* 0x000fb80001c17983 */ /* 0x000ee80000300800 */
[----:B------:R-:W3:Y:S04]  /*7110*/  LDL.LU R230, [R1+0xfbc] ;  /* 0x000fbc0001e67983 */ /* 0x000ee80000300800 */
[----:B0-----:R-:W2:Y:S04]  /*7120*/  LDL.LU R2, [R1+0xd9c] ;  /* 0x000d9c0001027983 */ /* 0x001ea80000300800 */
[----:B------:R-:W2:Y:S04]  /*7130*/  LDL.LU R3, [R1+0xd90] ;  /* 0x000d900001037983 */ /* 0x000ea80000300800 */
[----:B------:R-:W3:Y:S04]  /*7140*/  LDL.LU R194, [R1+0xfb0] ;  /* 0x000fb00001c27983 */ /* 0x000ee80000300800 */
        /* <DEDUP_REMOVED lines=34> */
[----:B-----5:R0:W-:Y:S04]  /*7370*/  STL.64 [R1+0x250], R6 ;  /* 0x0002500601007387 */ /* 0x0201e80000100a00 */
[----:B0-----:R-:W5:Y:S04]  /*7380*/  LDL.LU R6, [R1+0xd8c] ;  /* 0x000d8c0001067983 */ /* 0x001f680000300800 */
[----:B------:R-:W5:Y:S04]  /*7390*/  LDL.LU R7, [R1+0xd80] ;  /* 0x000d800001077983 */ /* 0x000f680000300800 */
[----:B----4-:R0:W-:Y:S04]  /*73a0*/  STL.64 [R1+0x258], R8 ;  /* 0x0002580801007387 */ /* 0x0101e80000100a00 */
[----:B0-----:R-:W4:Y:S04]  /*73b0*/  LDL.LU R8, [R1+0xd84] ;  /* 0x000d840001087983 */ /* 0x001f280000300800 */
[----:B------:R-:W4:Y:S04]  /*73c0*/  LDL.LU R9, [R1+0xdb8] ;  /* 0x000db80001097983 */ /* 0x000f280000300800 */
[----:B--2---:R0:W-:Y:S04]  /*73d0*/  STL.64 [R1+0x260], R2 ;  /* 0x0002600201007387 */ /* 0x0041e80000100a00 */
[----:B0-----:R-:W2:Y:S04]  /*73e0*/  LDL.LU R2, [R1+0xdbc] ;  /* 0x000dbc0001027983 */ /* 0x001ea80000300800 */
[----:B------:R-:W2:Y:S04]  /*73f0*/  LDL.LU R3, [R1+0xdb0] ;  /* 0x000db00001037983 */ /* 0x000ea80000300800 */
[----:B------:R0:W-:Y:S04]  /*7400*/  STL.64 [R1+0x248], R4 ;  /* 0x0002480401007387 */ /* 0x0001e80000100a00 */
[----:B0-----:R-:W3:Y:S04]  /*7410*/  LDL.LU R4, [R1+0xd94] ;  /* 0x000d940001047983 */ /* 0x001ee80000300800 */
        /* <DEDUP_REMOVED lines=10> */
[----:B---3--:R0:W-:Y:S04]  /*74c0*/  STL.64 [R1+0x268], R4 ;  /* 0x0002680401007387 */ /* 0x0081e80000100a00 */
        /* <DEDUP_REMOVED lines=100> */
[----:B------:R-:W5:Y:S01]  /*7b10*/  LDL.LU R7, [R1+0xec0] ;  /* 0x000ec00001077983 */ /* 0x000f620000300800 */
        /* <DEDUP_REMOVED lines=13> */
[----:B----4-:R0:W-:Y:S03]  /*7bf0*/  STL.64 [R1+0x398], R8 ;  /* 0x0003980801007387 */ /* 0x0101e60000100a00 */
[----:B------:R-:W-:Y:S01]  /*7c00*/  FADD R252, R252, R62 ;  /* 0x0000003efcfc7221 */ /* 0x000fe20000000000 */
[----:B--2---:R1:W-:Y:S03]  /*7c10*/  STL.64 [R1+0x3a0], R2 ;  /* 0x0003a00201007387 */ /* 0x0043e60000100a00 */
[----:B------:R-:W-:Y:S01]  /*7c20*/  FADD R252, R252, R63 ;  /* 0x0000003ffcfc7221 */ /* 0x000fe20000000000 */
[----:B0-----:R-:W2:Y:S04]  /*7c30*/  LDL.LU R8, [R1+0xec4] ;  /* 0x000ec40001087983 */ /* 0x001ea80000300800 */
[----:B------:R-:W2:Y:S04]  /*7c40*/  LDL.LU R9, [R1+0xef8] ;  /* 0x000ef80001097983 */ /* 0x000ea80000300800 */
[----:B-1----:R-:W4:Y:S04]  /*7c50*/  LDL.LU R2, [R1+0xefc] ;  /* 0x000efc0001027983 */ /* 0x002f280000300800 */
[----:B------:R-:W4:Y:S01]  /*7c60*/  LDL.LU R3, [R1+0xef0] ;  /* 0x000ef00001037983 */ /* 0x000f220000300800 */
        /* <DEDUP_REMOVED lines=26> */
[----:B---3--:R0:W-:Y:S03]  /*7e10*/  STL.64 [R1+0x388], R4 ;  /* 0x0003880401007387 */ /* 0x0081e60000100a00 */
[----:B------:R-:W-:-:S04]  /*7e20*/  FADD R252, R252, R133 ;  /* 0x00000085fcfc7221 */ /* 0x000fc80000000000 */
[----:B------:R-:W-:Y:S01]  /*7e30*/  FADD R252, R252, R209 ;  /* 0x000000d1fcfc7221 */ /* 0x000fe20000000000 */
[----:B0-----:R-:W3:Y:S04]  /*7e40*/  LDL.LU R4, [R1+0xed4] ;  /* 0x000ed40001047983 */ /* 0x001ee80000300800 */
[----:B------:R-:W3:Y:S01]  /*7e50*/  LDL.LU R5, [R1+0xec8] ;  /* 0x000ec80001057983 */ /* 0x000ee20000300800 */
[----:B------:R-:W-:-:S04]  /*7e60*/  FADD R252, R252, R173 ;  /* 0x000000adfcfc7221 */ /* 0x000fc80000000000 */
[----:B------:R-:W-:Y:S01]  /*7e70*/  FADD R252, R252, R250 ;  /* 0x000000fafcfc7221 */ /* 0x000fe20000000000 */
        /* <DEDUP_REMOVED lines=22> */
[----:B------:R-:W-:Y:S02]  /*7fe0*/  FADD R10, R252, R183 ;  /* 0x000000b7fc0a7221 */ /* 0x000fe40000000000 */
[----:B------:R-:W3:Y:S02]  /*7ff0*/  LDL.LU R252, [R1+0x102c] ;  /* 0x00102c0001fc7983 */ /* 0x000ee40000300800 */
[----:B------:R-:W-:-:S04]  /*8000*/  FADD R10, R10, R184 ;  /* 0x000000b80a0a7221 */ /* 0x000fc80000000000 */
[----:B------:R-:W-:-:S04]  /*8010*/  FADD R10, R10, R241 ;  /* 0x000000f10a0a7221 */ /* 0x000fc80000000000 */
[----:B------:R-:W-:-:S04]  /*8020*/  FADD R10, R10, R185 ;  /* 0x000000b90a0a7221 */ /* 0x000fc80000000000 */
[----:B------:R-:W-:Y:S01]  /*8030*/  FADD R10, R10, R238 ;  /* 0x000000ee0a0a7221 */ /* 0x000fe20000000000 */
[----:B--2---:R0:W-:Y:S03]  /*8040*/  STL.64 [R1+0x3b8], R8 ;  /* 0x0003b80801007387 */ /* 0x0041e60000100a00 */
[----:B------:R-:W-:Y:S01]  /*8050*/  FADD R10, R10, R186 ;  /* 0x000000ba0a0a7221 */ /* 0x000fe20000000000 */
[----:B----4-:R1:W-:Y:S03]  /*8060*/  STL.64 [R1+0x3c0], R2 ;  /* 0x0003c00201007387 */ /* 0x0103e60000100a00 */
[----:B------:R-:W-:Y:S01]  /*8070*/  FADD R10, R10, R239 ;  /* 0x000000ef0a0a7221 */ /* 0x000fe20000000000 */
[----:B0-----:R-:W2:Y:S04]  /*8080*/  LDL.LU R8, [R1+0xee4] ;  /* 0x000ee40001087983 */ /* 0x001ea80000300800 */
[----:B------:R-:W2:Y:S04]  /*8090*/  LDL.LU R9, [R1+0xf00] ;  /* 0x000f000001097983 */ /* 0x000ea80000300800 */
[----:B-1----:R-:W4:Y:S01]  /*80a0*/  LDL.LU R2, [R1+0xf04] ;  /* 0x000f040001027983 */ /* 0x002f220000300800 */
        /* <DEDUP_REMOVED lines=26> */
[----:B-----5:R0:W-:Y:S02]  /*8250*/  STL.64 [R1+0x3d0], R6 ;  /* 0x0003d00601007387 */ /* 0x0201e40000100a00 */
[----:B0-----:R-:W-:Y:S02]  /*8260*/  MOV R6, R15 ;  /* 0x0000000f00067202 */ /* 0x001fe40000000f00 */
[----:B------:R-:W-:Y:S01]  /*8270*/  MOV R7, R16 ;  /* 0x0000001000077202 */ /* 0x000fe20000000f00 */
[----:B------:R-:W-:Y:S01]  /*8280*/  FADD R10, R10, R200 ;  /* 0x000000c80a0a7221 */ /* 0x000fe20000000000 */
[----:B---3--:R0:W-:Y:S04]  /*8290*/  STL.64 [R1+0x3a8], R4 ;  /* 0x0003a80401007387 */ /* 0x0081e80000100a00 */
[----:B------:R1:W-:Y:S01]  /*82a0*/  STL.64 [R1+0x3f0], R6 ;  /* 0x0003f00601007387 */ /* 0x0003e20000100a00 */
[----:B------:R-:W-:Y:S01]  /*82b0*/  FADD R10, R10, R225 ;  /* 0x000000e10a0a7221 */ /* 0x000fe20000000000 */
[----:B------:R-:W-:-:S02]  /*82c0*/  MOV R3, R12 ;  /* 0x0000000c00037202 */ /* 0x000fc40000000f00 */
[----:B------:R-:W-:Y:S04]  /*82d0*/  LDS R15, [R0+0x204] ;  /* 0x00020400000f7984 */ /* 0x000fe80000000800 */
[----:B0-----:R-:W3:Y:S01]  /*82e0*/  LDL.LU R4, [R1+0xef4] ;  /* 0x000ef40001047983 */ /* 0x001ee20000300800 */
[----:B-1----:R-:W-:Y:S01]  /*82f0*/  IMAD.MOV.U32 R6, RZ, RZ, R23 ;  /* 0x000000ffff067224 */ /* 0x002fe200078e0017 */
[----:B------:R-:W-:Y:S02]  /*8300*/  MOV R7, R24 ;  /* 0x0000001800077202 */ /* 0x000fe40000000f00 */
[----:B------:R-:W3:Y:S04]  /*8310*/  LDL.LU R5, [R1+0xee8] ;  /* 0x000ee80001057983 */ /* 0x000ee80000300800 */
[----:B------:R0:W-:Y:S01]  /*8320*/  STL.64 [R1+0x410], R6 ;  /* 0x0004100601007387 */ /* 0x0001e20000100a00 */
[----:B------:R-:W-:-:S03]  /*8330*/  FADD R10, R10, R201 ;  /* 0x000000c90a0a7221 */ /* 0x000fc60000000000 */
[----:B------:R-:W-:Y:S04]  /*8340*/  LDS R23, [R0+0x1c0] ;  /* 0x0001c00000177984 */ /* 0x000fe80000000800 */
[----:B------:R-:W-:Y:S01]  /*8350*/  LDS R24, [R0+0x1c4] ;  /* 0x0001c40000187984 */ /* 0x000fe20000000800 */
[----:B0-----:R-:W-:-:S03]  /*8360*/  MOV R6, R31 ;  /* 0x0000001f00067202 */ /* 0x001fc60000000f00 */
[----:B------:R-:W-:Y:S01]  /*8370*/  LDS R12, [R0+0x208] ;  /* 0x00020800000c7984 */ /* 0x000fe20000000800 */
[----:B------:R-:W-:Y:S01]  /*8380*/  MOV R7, R32 ;  /* 0x0000002000077202 */ /* 0x000fe20000000f00 */
[----:B------:R-:W-:Y:S02]  /*8390*/  FADD R10, R10, R222 ;  /* 0x000000de0a0a7221 */ /* 0x000fe40000000000 */
[----:B------:R-:W-:Y:S04]  /*83a0*/  LDS R31, [R0+0x184] ;  /* 0x00018400001f7984 */ /* 0x000fe80000000800 */
[----:B------:R0:W-:Y:S04]  /*83b0*/  STL.64 [R1+0x430], R6 ;  /* 0x0004300601007387 */ /* 0x0001e80000100a00 */
[----:B------:R-:W-:Y:S04]  /*83c0*/  LDS R32, [R0+0x188] ;  /* 0x0001880000207984 */ /* 0x000fe80000000800 */
[----:B------:R-:W-:Y:S01]  /*83d0*/  LDS R16, [R0+0x210] ;  /* 0x0002100000107984 */ /* 0x000fe20000000800 */
[----:B0-----:R-:W-:-:S02]  /*83e0*/  MOV R6, R39 ;  /* 0x0000002700067202 */ /* 0x001fc40000000f00 */
[----:B------:R-:W-:Y:S01]  /*83f0*/  MOV R7, R40 ;  /* 0x0000002800077202 */ /* 0x000fe20000000f00 */
[----:B------:R-:W-:Y:S01]  /*8400*/  FADD R10, R10, R202 ;  /* 0x000000ca0a0a7221 */ /* 0x000fe20000000000 */
[----:B------:R-:W-:Y:S04]  /*8410*/  LDS R39, [R0+0x148] ;  /* 0x0001480000277984 */ /* 0x000fe80000000800 */
[----:B------:R0:W-:Y:S04]  /*8420*/  STL.64 [R1+0x450], R6 ;  /* 0x0004500601007387 */ /* 0x0001e80000100a00 */
        /* <DEDUP_REMOVED lines=10> */
[----:B--2---:R-:W-:Y:S04]  /*84d0*/  STL.64 [R1+0x3d8], R8 ;  /* 0x0003d80801007387 */ /* 0x004fe80000100a00 */
[----:B------:R0:W-:Y:S04]  /*84e0*/  STL.64 [R1+0x490], R6 ;  /* 0x0004900601007387 */ /* 0x0001e80000100a00 */
[----:B----4-:R1:W-:Y:S04]  /*84f0*/  STL.64 [R1+0x3e0], R2 ;  /* 0x0003e00201007387 */ /* 0x0103e80000100a00 */
[----:B------:R-:W-:Y:S01]  /*8500*/  LDS R55, [R0+0xd0] ;  /* 0x0000d00000377984 */ /* 0x000fe20000000800 */
[----:B0-----:R-:W-:-:S03]  /*8510*/  MOV R6, R63 ;  /* 0x0000003f00067202 */ /* 0x001fc60000000f00 */
[----:B------:R-:W-:Y:S01]  /*8520*/  LDS R56, [R0+0xd4] ;  /* 0x0000d40000387984 */ /* 0x000fe20000000800 */
[----:B------:R-:W-:Y:S01]  /*8530*/  MOV R7, R64 ;  /* 0x0000004000077202 */ /* 0x000fe20000000f00 */
[----:B------:R-:W-:Y:S01]  /*8540*/  FADD R10, R10, R203 ;  /* 0x000000cb0a0a7221 */ /* 0x000fe20000000000 */
[----:B------:R-:W-:Y:S01]  /*8550*/  MOV R8, R17 ;  /* 0x0000001100087202 */ /* 0x000fe20000000f00 */
[----:B------:R-:W-:Y:S04]  /*8560*/  LDS R63, [R0+0x94] ;  /* 0x00009400003f7984 */ /* 0x000fe80000000800 */
[----:B------:R0:W-:Y:S01]  /*8570*/  STL.64 [R1+0x4b0], R6 ;  /* 0x0004b00601007387 */ /* 0x0001e20000100a00 */
[----:B------:R-:W-:Y:S01]  /*8580*/  FADD R10, R10, R204 ;  /* 0x000000cc0a0a7221 */ /* 0x000fe20000000000 */
[----:B------:R-:W-:-:S02]  /*8590*/  MOV R9, R18 ;  /* 0x0000001200097202 */ /* 0x000fc40000000f00 */
[----:B-1----:R-:W-:Y:S01]  /*85a0*/  MOV R2, R19 ;  /* 0x0000001300027202 */ /* 0x002fe20000000f00 */
[----:B------:R-:W-:Y:S01]  /*85b0*/  LDS R64, [R0+0x98] ;  /* 0x0000980000407984 */ /* 0x000fe20000000800 */
[----:B------:R-:W-:-:S03]  /*85c0*/  MOV R3, R20 ;  /* 0x0000001400037202 */ /* 0x000fc60000000f00 */
[----:B------:R-:W-:Y:S01]  /*85d0*/  LDS R17, [R0+0x214] ;  /* 0x0002140000117984 */ /* 0x000fe20000000800 */
[----:B0-----:R-:W-:Y:S02]  /*85e0*/  MOV R6, R71 ;  /* 0x0000004700067202 */ /* 0x001fe40000000f00 */
[----:B------:R-:W-:Y:S01]  /*85f0*/  MOV R7, R72 ;  /* 0x0000004800077202 */ /* 0x000fe20000000f00 */
[----:B------:R-:W-:Y:S01]  /*8600*/  FADD R10, R10, R221 ;  /* 0x000000dd0a0a7221 */ /* 0x000fe20000000000 */
[----:B------:R-:W-:Y:S04]  /*8610*/  STL.64 [R1+0x3f8], R8 ;  /* 0x0003f80801007387 */ /* 0x000fe80000100a00 */
[----:B------:R0:W-:Y:S04]  /*8620*/  STL.64 [R1+0x4d0], R6 ;  /* 0x0004d00601007387 */ /* 0x0001e80000100a00 */
[----:B------:R1:W-:Y:S04]  /*8630*/  STL.64 [R1+0x400], R2 ;  /* 0x0004000201007387 */ /* 0x0003e80000100a00 */
        /* <DEDUP_REMOVED lines=14> */
[----:B0-----:R-:W-:Y:S01]  /*8720*/  MOV R6, R87 ;  /* 0x0000005700067202 */ /* 0x001fe20000000f00 */
[----:B------:R-:W-:Y:S01]  /*8730*/  FADD R10, R10, R206 ;  /* 0x000000ce0a0a7221 */ /* 0x000fe20000000000 */
[----:B------:R-:W-:Y:S01]  /*8740*/  MOV R87, R133 ;  /* 0x0000008500577202 */ /* 0x000fe20000000f00 */
[----:B------:R0:W-:Y:S04]  /*8750*/  STL.64 [R1+0x418], R8 ;  /* 0x0004180801007387 */ /* 0x0001e80000100a00 */
[----:B------:R-:W2:Y:S01]  /*8760*/  LDL.LU R133, [R1+0x11a0] ;  /* 0x0011a00001857983 */ /* 0x000ea20000300800 */
[----:B------:R-:W-:Y:S01]  /*8770*/  FADD R10, R10, R219 ;  /* 0x000000db0a0a7221 */ /* 0x000fe20000000000 */
[----:B------:R-:W-:-:S02]  /*8780*/  MOV R7, R88 ;  /* 0x0000005800077202 */ /* 0x000fc40000000f00 */
[----:B------:R-:W-:Y:S01]  /*8790*/  LDS R28, [R0+0x190] ;  /* 0x00019000001c7984 */ /* 0x000fe20000000800 */
[----:B------:R-:W-:-:S03]  /*87a0*/  FADD R10, R10, R216 ;  /* 0x000000d80a0a7221 */ /* 0x000fc60000000000 */
        /* <DEDUP_REMOVED lines=40> */
[----:B0-----:R-:W-:Y:S01]  /*8a30*/  MOV R8, R33 ;  /* 0x0000002100087202 */ /* 0x001fe20000000f00 */
[----:B------:R0:W-:Y:S02]  /*8a40*/  STL.64 [R1+0x420], R2 ;  /* 0x0004200201007387 */ /* 0x0001e40000100a00 */
[----:B------:R-:W-:Y:S01]  /*8a50*/  FADD R10, R10, R116 ;  /* 0x000000740a0a7221 */ /* 0x000fe20000000000 */
[----:B------:R-:W-:Y:S01]  /*8a60*/  MOV R9, R34 ;  /* 0x0000002200097202 */ /* 0x000fe20000000f00 */
[----:B---3--:R1:W-:Y:S02]  /*8a70*/  STL.64 [R1+0x3c8], R4 ;  /* 0x0003c80401007387 */ /* 0x0083e40000100a00 */
[----:B------:R-:W-:Y:S02]  /*8a80*/  FADD R10, R10, R117 ;  /* 0x000000750a0a7221 */ /* 0x000fe40000000000 */
[----:B------:R3:W-:Y:S01]  /*8a90*/  STL.64 [R1+0x438], R8 ;  /* 0x0004380801007387 */ /* 0x0007e20000100a00 */
[----:B0-----:R-:W-:-:S03]  /*8aa0*/  MOV R2, R35 ;  /* 0x0000002300027202 */ /* 0x001fc60000000f00 */
[----:B------:R-:W-:Y:S01]  /*8ab0*/  LDS R33, [R0+0x18c] ;  /* 0x00018c0000217984 */ /* 0x000fe20000000800 */
[----:B------:R-:W-:Y:S01]  /*8ac0*/  MOV R3, R36 ;  /* 0x0000002400037202 */ /* 0x000fe20000000f00 */
[----:B------:R-:W-:Y:S01]  /*8ad0*/  FADD R10, R10, R118 ;  /* 0x000000760a0a7221 */ /* 0x000fe20000000000 */
[----:B-1----:R-:W-:Y:S01]  /*8ae0*/  MOV R4, R13 ;  /* 0x0000000d00047202 */ /* 0x002fe20000000f00 */
[----:B------:R-:W-:Y:S01]  /*8af0*/  LDS R36, [R0+0x154] ;  /* 0x0001540000247984 */ /* 0x000fe20000000800 */
[----:B---3--:R-:W-:-:S03]  /*8b00*/  MOV R8, R41 ;  /* 0x0000002900087202 */ /* 0x008fc60000000f00 */
[----:B------:R0:W-:Y:S01]  /*8b10*/  STL.64 [R1+0x440], R2 ;  /* 0x0004400201007387 */ /* 0x0001e20000100a00 */
[----:B------:R-:W-:Y:S01]  /*8b20*/  MOV R9, R42 ;  /* 0x0000002a00097202 */ /* 0x000fe20000000f00 */
[----:B------:R-:W-:Y:S01]  /*8b30*/  FADD R10, R10, R119 ;  /* 0x000000770a0a7221 */ /* 0x000fe20000000000 */
[----:B------:R-:W-:Y:S01]  /*8b40*/  MOV R5, R14 ;  /* 0x0000000e00057202 */ /* 0x000fe20000000f00 */
[----:B------:R-:W-:Y:S04]  /*8b50*/  LDS R42, [R0+0x120] ;  /* 0x00012000002a7984 */ /* 0x000fe80000000800 */
[----:B------:R1:W-:Y:S01]  /*8b60*/  STL.64 [R1+0x458], R8 ;  /* 0x0004580801007387 */ /* 0x0003e20000100a00 */
[----:B0-----:R-:W-:-:S03]  /*8b70*/  MOV R2, R43 ;  /* 0x0000002b00027202 */ /* 0x001fc60000000f00 */
[----:B------:R-:W-:Y:S01]  /*8b80*/  LDS R41, [R0+0x150] ;  /* 0x0001500000297984 */ /* 0x000fe20000000800 */
[----:B------:R-:W-:Y:S01]  /*8b90*/  MOV R3, R44 ;  /* 0x0000002c00037202 */ /* 0x000fe20000000f00 */
[----:B------:R-:W-:Y:S02]  /*8ba0*/  FADD R10, R10, R120 ;  /* 0x000000780a0a7221 */ /* 0x000fe40000000000 */
[----:B------:R-:W-:Y:S01]  /*8bb0*/  STL.64 [R1+0x3e8], R4 ;  /* 0x0003e80401007387 */ /* 0x000fe20000100a00 */
[----:B-1----:R-:W-:-:S03]  /*8bc0*/  MOV R8, R49 ;  /* 0x0000003100087202 */ /* 0x002fc60000000f00 */
[----:B------:R0:W-:Y:S01]  /*8bd0*/  STL.64 [R1+0x460], R2 ;  /* 0x0004600201007387 */ /* 0x0001e20000100a00 */
[----:B------:R-:W-:Y:S01]  /*8be0*/  MOV R9, R50 ;  /* 0x0000003200097202 */ /* 0x000fe20000000f00 */
[----:B------:R-:W-:Y:S02]  /*8bf0*/  FADD R10, R10, R121 ;  /* 0x000000790a0a7221 */ /* 0x000fe40000000000 */
[----:B------:R-:W-:Y:S04]  /*8c00*/  LDS R50, [R0+0x100] ;  /* 0x0001000000327984 */ /* 0x000fe80000000800 */
[----:B------:R1:W-:Y:S01]  /*8c10*/  STL.64 [R1+0x478], R8 ;  /* 0x0004780801007387 */ /* 0x0003e20000100a00 */
[----:B0-----:R-:W-:-:S03]  /*8c20*/  MOV R2, R51 ;  /* 0x0000003300027202 */ /* 0x001fc60000000f00 */
[----:B------:R-:W-:Y:S01]  /*8c30*/  LDS R49, [R0+0x114] ;  /* 0x0001140000317984 */ /* 0x000fe20000000800 */
[----:B------:R-:W-:Y:S01]  /*8c40*/  MOV R3, R52 ;  /* 0x0000003400037202 */ /* 0x000fe20000000f00 */
[----:B------:R-:W-:Y:S01]  /*8c50*/  FADD R10, R10, R122 ;  /* 0x0000007a0a0a7221 */ /* 0x000fe20000000000 */
[----:B------:R-:W-:Y:S01]  /*8c60*/  MOV R4, R21 ;  /* 0x0000001500047202 */ /* 0x000fe20000000f00 */
[----:B------:R-:W-:Y:S01]  /*8c70*/  LDS R52, [R0+0xdc] ;  /* 0x0000dc0000347984 */ /* 0x000fe20000000800 */
[----:B-1----:R-:W-:-:S03]  /*8c80*/  MOV R8, R57 ;  /* 0x0000003900087202 */ /* 0x002fc60000000f00 */
        /* <DEDUP_REMOVED lines=19> */
[----:B------:R-:W-:Y:S02]  /*8dc0*/  MOV R3, R68 ;  /* 0x0000004400037202 */ /* 0x000fe40000000f00 */
[----:B------:R-:W-:Y:S01]  /*8dd0*/  MOV R4, R29 ;  /* 0x0000001d00047202 */ /* 0x000fe20000000f00 */
[----:B------:R-:W-:Y:S01]  /*8de0*/  LDS R68, [R0+0x80] ;  /* 0x0000800000447984 */ /* 0x000fe20000000800 */
[----:B-1----:R-:W-:Y:S01]  /*8df0*/  MOV R8, R73 ;  /* 0x0000004900087202 */ /* 0x002fe20000000f00 */
[----:B------:R-:W-:Y:S02]  /*8e00*/  IMAD.MOV.U32 R9, RZ, RZ, R74 ;  /* 0x000000ffff097224 */ /* 0x000fe400078e004a */
[----:B------:R0:W-:Y:S04]  /*8e10*/  STL.64 [R1+0x4c0], R2 ;  /* 0x0004c00201007387 */ /* 0x0001e80000100a00 */
[----:B------:R1:W-:Y:S01]  /*8e20*/  STL.64 [R1+0x4d8], R8 ;  /* 0x0004d80801007387 */ /* 0x0003e20000100a00 */
[----:B------:R-:W-:-:S03]  /*8e30*/  MOV R5, R30 ;  /* 0x0000001e00057202 */ /* 0x000fc60000000f00 */
[----:B------:R-:W-:Y:S01]  /*8e40*/  LDS R74, [R0+0x4c] ;  /* 0x00004c00004a7984 */ /* 0x000fe20000000800 */
[----:B0-----:R-:W-:-:S03]  /*8e50*/  MOV R2, R75 ;  /* 0x0000004b00027202 */ /* 0x001fc60000000f00 */
[----:B------:R-:W-:Y:S01]  /*8e60*/  LDS R73, [R0+0x60] ;  /* 0x0000600000497984 */ /* 0x000fe20000000800 */
[----:B------:R-:W-:Y:S02]  /*8e70*/  MOV R3, R76 ;  /* 0x0000004c00037202 */ /* 0x000fe40000000f00 */
[----:B-1----:R-:W-:Y:S01]  /*8e80*/  MOV R8, R81 ;  /* 0x0000005100087202 */ /* 0x002fe20000000f00 */
[----:B------:R-:W-:Y:S01]  /*8e90*/  LDS R67, [R0+0x8c] ;  /* 0x00008c0000437984 */ /* 0x000fe20000000800 */
[----:B------:R-:W-:-:S03]  /*8ea0*/  MOV R9, R82 ;  /* 0x0000005200097202 */ /* 0x000fc60000000f00 */
[----:B------:R0:W-:Y:S04]  /*8eb0*/  STL.64 [R1+0x4e0], R2 ;  /* 0x0004e00201007387 */ /* 0x0001e80000100a00 */
[----:B------:R1:W-:Y:S04]  /*8ec0*/  STL.64 [R1+0x4f8], R8 ;  /* 0x0004f80801007387 */ /* 0x0003e80000100a00 */
[----:B------:R3:W-:Y:S01]  /*8ed0*/  STL.64 [R1+0x428], R4 ;  /* 0x0004280401007387 */ /* 0x0007e20000100a00 */
[----:B0-----:R-:W-:Y:S01]  /*8ee0*/  FADD R2, R10, R126 ;  /* 0x0000007e0a027221 */ /* 0x001fe20000000000 */
[----:B------:R-:W-:-:S02]  /*8ef0*/  MOV R3, R84 ;  /* 0x0000005400037202 */ /* 0x000fc40000000f00 */
[----:B------:R-:W-:Y:S01]  /*8f00*/  LDS R82, [R0+0x10] ;  /* 0x0000100000527984 */ /* 0x000fe20000000800 */
[----:B-1----:R-:W-:-:S03]  /*8f10*/  FADD R8, R2, R127 ;  /* 0x0000007f02087221 */ /* 0x002fc60000000000 */
        /* <DEDUP_REMOVED lines=11> */
[----:B--2---:R-:W-:-:S03]  /*8fd0*/  FADD R8, R8, R133 ;  /* 0x0000008508087221 */ /* 0x004fc60000000000 */
        /* <DEDUP_REMOVED lines=23> */
[----:B------:R-:W-:Y:S01]  /*9150*/  FADD R8, R8, R145 ;  /* 0x0000009108087221 */ /* 0x000fe20000000000 */
[----:B---3--:R-:W-:Y:S02]  /*9160*/  MOV R4, R37 ;  /* 0x0000002500047202 */ /* 0x008fe40000000f00 */
[----:B------:R-:W-:Y:S01]  /*9170*/  MOV R5, R38 ;  /* 0x0000002600057202 */ /* 0x000fe20000000f00 */
[----:B------:R-:W-:Y:S01]  /*9180*/  FADD R8, R8, R146 ;  /* 0x0000009208087221 */ /* 0x000fe20000000000 */
[----:B------:R-:W-:Y:S01]  /*9190*/  MOV R2, R83 ;  /* 0x0000005300027202 */ /* 0x000fe20000000f00 */
[----:B------:R-:W-:Y:S02]  /*91a0*/  LDS R38, [R0+0x144] ;  /* 0x0001440000267984 */ /* 0x000fe40000000800 */
[----:B------:R-:W-:Y:S02]  /*91b0*/  FADD R8, R8, R147 ;  /* 0x0000009308087221 */ /* 0x000fe40000000000 */
[----:B------:R0:W-:Y:S02]  /*91c0*/  STL.64 [R1+0x448], R4 ;  /* 0x0004480401007387 */ /* 0x0001e40000100a00 */
[----:B------:R-:W-:-:S02]  /*91d0*/  FADD R8, R8, R148 ;  /* 0x0000009408087221 */ /* 0x000fc40000000000 */
[----:B------:R-:W1:Y:S02]  /*91e0*/  LDS R83, [R0+0x14] ;  /* 0x0000140000537984 */ /* 0x000e640000000800 */
[----:B------:R-:W-:Y:S02]  /*91f0*/  FADD R8, R8, R149 ;  /* 0x0000009508087221 */ /* 0x000fe40000000000 */
[----:B------:R-:W-:Y:S01]  /*9200*/  LDS R37, [R0+0x158] ;  /* 0x0001580000257984 */ /* 0x000fe20000000800 */
[----:B0-----:R-:W-:Y:S02]  /*9210*/  MOV R4, R45 ;  /* 0x0000002d00047202 */ /* 0x001fe40000000f00 */
[----:B------:R-:W-:Y:S01]  /*9220*/  MOV R5, R46 ;  /* 0x0000002e00057202 */ /* 0x000fe20000000f00 */
[----:B------:R-:W-:Y:S01]  /*9230*/  FADD R8, R8, R150 ;  /* 0x0000009608087221 */ /* 0x000fe20000000000 */
[----:B------:R-:W-:Y:S04]  /*9240*/  LDS R46, [R0+0x108] ;  /* 0x00010800002e7984 */ /* 0x000fe80000000800 */
[----:B------:R0:W-:Y:S01]  /*9250*/  STL.64 [R1+0x468], R4 ;  /* 0x0004680401007387 */ /* 0x0001e20000100a00 */
[----:B------:R-:W-:-:S03]  /*9260*/  FADD R8, R8, R151 ;  /* 0x0000009708087221 */ /* 0x000fc60000000000 */
[----:B------:R-:W-:Y:S01]  /*9270*/  LDS R45, [R0+0x11c] ;  /* 0x00011c00002d7984 */ /* 0x000fe20000000800 */
[----:B0-----:R-:W-:Y:S02]  /*9280*/  MOV R4, R53 ;  /* 0x0000003500047202 */ /* 0x001fe40000000f00 */
[----:B------:R-:W-:Y:S01]  /*9290*/  MOV R5, R54 ;  /* 0x0000003600057202 */ /* 0x000fe20000000f00 */
[----:B------:R-:W-:Y:S01]  /*92a0*/  FADD R10, R8, R152 ;  /* 0x00000098080a7221 */ /* 0x000fe20000000000 */
[----:B------:R-:W-:Y:S04]  /*92b0*/  LDS R54, [R0+0xcc] ;  /* 0x0000cc0000367984 */ /* 0x000fe80000000800 */
[----:B------:R0:W-:Y:S01]  /*92c0*/  STL.64 [R1+0x488], R4 ;  /* 0x0004880401007387 */ /* 0x0001e20000100a00 */
[----:B------:R-:W-:-:S03]  /*92d0*/  FADD R10, R10, R153 ;  /* 0x000000990a0a7221 */ /* 0x000fc60000000000 */
[----:B------:R-:W-:Y:S04]  /*92e0*/  LDS R53, [R0+0xe0] ;  /* 0x0000e00000357984 */ /* 0x000fe80000000800 */
[----:B------:R-:W-:Y:S01]  /*92f0*/  LDS R8, [R0+0x1dc] ;  /* 0x0001dc0000087984 */ /* 0x000fe20000000800 */
[----:B0-----:R-:W-:Y:S02]  /*9300*/  MOV R4, R61 ;  /* 0x0000003d00047202 */ /* 0x001fe40000000f00 */
        /* <DEDUP_REMOVED lines=10> */
[----:B------:R-:W-:Y:S04]  /*93b0*/  LDS R69, [R0+0x84] ;  /* 0x0000840000457984 */ /* 0x000fe80000000800 */
[----:B------:R-:W-:Y:S01]  /*93c0*/  LDS R10, [R0+0x218] ;  /* 0x00021800000a7984 */ /* 0x000fe20000000800 */
[----:B0-----:R-:W-:-:S02]  /*93d0*/  MOV R4, R77 ;  /* 0x0000004d00047202 */ /* 0x001fc40000000f00 */
[----:B------:R-:W-:Y:S01]  /*93e0*/  MOV R5, R78 ;  /* 0x0000004e00057202 */ /* 0x000fe20000000f00 */
[----:B------:R-:W0:Y:S04]  /*93f0*/  LDS R77, [R0+0x48] ;  /* 0x00004800004d7984 */ /* 0x000e280000000800 */
[----:B------:R2:W-:Y:S04]  /*9400*/  STL.64 [R1+0x4e8], R4 ;  /* 0x0004e80401007387 */ /* 0x0005e80000100a00 */
[----:B------:R-:W3:Y:S01]  /*9410*/  LDS R78, [R0+0x18] ;  /* 0x00001800004e7984 */ /* 0x000ee20000000800 */
[----:B--2---:R-:W-:-:S02]  /*9420*/  MOV R5, R86 ;  /* 0x0000005600057202 */ /* 0x004fc40000000f00 */
[----:B------:R-:W-:Y:S02]  /*9430*/  MOV R4, R85 ;  /* 0x0000005500047202 */ /* 0x000fe40000000f00 */
[----:B------:R-:W-:Y:S01]  /*9440*/  MOV R86, R89 ;  /* 0x0000005900567202 */ /* 0x000fe20000000f00 */
[----:B------:R-:W2:Y:S04]  /*9450*/  LDS R85, [R0+0xc] ;  /* 0x00000c0000557984 */ /* 0x000ea80000000800 */
[----:B------:R-:W4:Y:S04]  /*9460*/  LDS R89, [R0+0x220] ;  /* 0x0002200000597984 */ /* 0x000f280000000800 */
[----:B-1----:R-:W-:Y:S04]  /*9470*/  STL.64 [R1+0xa30], R82 ;  /* 0x000a305201007387 */ /* 0x002fe80000100a00 */
[----:B------:R-:W-:Y:S04]  /*9480*/  STL.64 [R1+0xa40], R80 ;  /* 0x000a405001007387 */ /* 0x000fe80000100a00 */
[----:B------:R-:W-:Y:S04]  /*9490*/  STL.64 [R1+0xa50], R74 ;  /* 0x000a504a01007387 */ /* 0x000fe80000100a00 */
[----:B0-----:R-:W-:Y:S04]  /*94a0*/  STL.64 [R1+0xa48], R76 ;  /* 0x000a484c01007387 */ /* 0x001fe80000100a00 */
[----:B------:R-:W-:Y:S04]  /*94b0*/  STL.64 [R1+0xa58], R70 ;  /* 0x000a584601007387 */ /* 0x000fe80000100a00 */
[----:B---3--:R-:W-:Y:S04]  /*94c0*/  STL.64 [R1+0xa38], R78 ;  /* 0x000a384e01007387 */ /* 0x008fe80000100a00 */
[----:B------:R-:W-:Y:S04]  /*94d0*/  STL.64 [R1+0xa60], R72 ;  /* 0x000a604801007387 */ /* 0x000fe80000100a00 */
[----:B------:R-:W-:Y:S04]  /*94e0*/  STL.64 [R1+0xa68], R68 ;  /* 0x000a684401007387 */ /* 0x000fe80000100a00 */
[----:B--2---:R-:W-:Y:S04]  /*94f0*/  STL.64 [R1+0xa28], R84 ;  /* 0x000a285401007387 */ /* 0x004fe80000100a00 */
[----:B------:R-:W-:Y:S04]  /*9500*/  STL.64 [R1+0xa70], R66 ;  /* 0x000a704201007387 */ /* 0x000fe80000100a00 */
        /* <DEDUP_REMOVED lines=29> */
[----:B----4-:R-:W-:Y:S04]  /*96e0*/  STL [R1+0xb60], R89 ;  /* 0x000b605901007387 */ /* 0x010fe80000100800 */
[----:B------:R0:W-:Y:S04]  /*96f0*/  STL.64 [R1+0x500], R2 ;  /* 0x0005000201007387 */ /* 0x0001e80000100a00 */
[----:B------:R1:W-:Y:S01]  /*9700*/  STL.64 [R1+0x508], R4 ;  /* 0x0005080401007387 */ /* 0x0003e20000100a00 */
[----:B0-----:R-:W-:-:S03]  /*9710*/  MOV R3, R173 ;  /* 0x000000ad00037202 */ /* 0x001fc60000000f00 */
[----:B------:R-:W2:Y:S01]  /*9720*/  LDL.LU R173, [R1+0x1198] ;  /* 0x0011980001ad7983 */ /* 0x000ea20000300800 */
[----:B-1----:R-:W-:-:S03]  /*9730*/  MOV R5, R174 ;  /* 0x000000ae00057202 */ /* 0x002fc60000000f00 */
[----:B------:R-:W3:Y:S01]  /*9740*/  LDL.LU R174, [R1+0x1190] ;  /* 0x0011900001ae7983 */ /* 0x000ee20000300800 */
[----:B------:R-:W-:-:S03]  /*9750*/  MOV R2, R209 ;  /* 0x000000d100027202 */ /* 0x000fc60000000f00 */
[----:B------:R0:W-:Y:S01]  /*9760*/  STL.64 [R1+0x518], R86 ;  /* 0x0005185601007387 */ /* 0x0001e20000100a00 */
[----:B------:R-:W-:-:S03]  /*9770*/  MOV R4, R250 ;  /* 0x000000fa00047202 */ /* 0x000fc60000000f00 */
[----:B------:R1:W-:Y:S04]  /*9780*/  STL.64 [R1+0x520], R2 ;  /* 0x0005200201007387 */ /* 0x0003e80000100a00 */
[----:B------:R-:W-:Y:S01]  /*9790*/  STL.64 [R1+0x510], R6 ;  /* 0x0005100601007387 */ /* 0x000fe20000100a00 */
[----:B0-----:R-:W-:-:S03]  /*97a0*/  MOV R86, R175 ;  /* 0x000000af00567202 */ /* 0x001fc60000000f00 */
[----:B------:R-:W4:Y:S01]  /*97b0*/  LDL.LU R209, [R1+0x119c] ;  /* 0x00119c0001d17983 */ /* 0x000f220000300800 */
[----:B------:R-:W-:-:S03]  /*97c0*/  MOV R87, R176 ;  /* 0x000000b000577202 */ /* 0x000fc60000000f00 */
[----:B------:R-:W5:Y:S01]  /*97d0*/  LDL.LU R175, [R1+0x1184] ;  /* 0x0011840001af7983 */ /* 0x000f620000300800 */
[----:B-1----:R-:W-:-:S03]  /*97e0*/  MOV R3, R177 ;  /* 0x000000b100037202 */ /* 0x002fc60000000f00 */
[----:B------:R-:W4:Y:S04]  /*97f0*/  LDL.LU R176, [R1+0x1180] ;  /* 0x0011800001b07983 */ /* 0x000f280000300800 */
[----:B------:R-:W4:Y:S04]  /*9800*/  LDL.LU R177, [R1+0x1178] ;  /* 0x0011780001b17983 */ /* 0x000f280000300800 */
[----:B------:R0:W-:Y:S01]  /*9810*/  STL.64 [R1+0x528], R4 ;  /* 0x0005280401007387 */ /* 0x0001e20000100a00 */
[----:B------:R-:W-:-:S03]  /*9820*/  MOV R2, R249 ;  /* 0x000000f900027202 */ /* 0x000fc60000000f00 */
[----:B------:R1:W-:Y:S04]  /*9830*/  STL.64 [R1+0x538], R86 ;  /* 0x0005385601007387 */ /* 0x0003e80000100a00 */
[----:B------:R-:W4:Y:S01]  /*9840*/  LDL.LU R250, [R1+0x1194] ;  /* 0x0011940001fa7983 */ /* 0x000f220000300800 */
[----:B0-----:R-:W-:-:S03]  /*9850*/  MOV R5, R178 ;  /* 0x000000b200057202 */ /* 0x001fc60000000f00 */
[----:B------:R-:W4:Y:S04]  /*9860*/  LDL.LU R249, [R1+0x117c] ;  /* 0x00117c0001f97983 */ /* 0x000f280000300800 */
[----:B------:R-:W4:Y:S01]  /*9870*/  LDL.LU R178, [R1+0x1170] ;  /* 0x0011700001b27983 */ /* 0x000f220000300800 */
[----:B-1----:R-:W-:-:S03]  /*9880*/  MOV R86, R179 ;  /* 0x000000b300567202 */ /* 0x002fc60000000f00 */
[----:B------:R-:W4:Y:S01]  /*9890*/  LDL.LU R179, [R1+0x1164] ;  /* 0x0011640001b37983 */ /* 0x000f220000300800 */
[----:B------:R-:W-:Y:S02]  /*98a0*/  MOV R87, R180 ;  /* 0x000000b400577202 */ /* 0x000fe40000000f00 */
[----:B------:R-:W-:Y:S01]  /*98b0*/  MOV R4, R246 ;  /* 0x000000f600047202 */ /* 0x000fe20000000f00 */
[----:B------:R-:W4:Y:S04]  /*98c0*/  LDL.LU R180, [R1+0x1160] ;  /* 0x0011600001b47983 */ /* 0x000f280000300800 */
[----:B------:R0:W-:Y:S04]  /*98d0*/  STL.64 [R1+0x540], R2 ;  /* 0x0005400201007387 */ /* 0x0001e80000100a00 */
[----:B------:R1:W-:Y:S04]  /*98e0*/  STL.64 [R1+0x548], R4 ;  /* 0x0005480401007387 */ /* 0x0003e80000100a00 */
[----:B------:R1:W-:Y:S01]  /*98f0*/  STL.64 [R1+0x558], R86 ;  /* 0x0005585601007387 */ /* 0x0003e20000100a00 */
[----:B0-----:R-:W-:-:S03]  /*9900*/  MOV R3, R181 ;  /* 0x000000b500037202 */ /* 0x001fc60000000f00 */
[----:B------:R-:W4:Y:S04]  /*9910*/  LDL.LU R246, [R1+0x1174] ;  /* 0x0011740001f67983 */ /* 0x000f280000300800 */
[----:B------:R-:W4:Y:S01]  /*9920*/  LDL.LU R181, [R1+0x1158] ;  /* 0x0011580001b57983 */ /* 0x000f220000300800 */
[----:B-1----:R-:W-:-:S03]  /*9930*/  MOV R5, R182 ;  /* 0x000000b600057202 */ /* 0x002fc60000000f00 */
[----:B------:R-:W4:Y:S01]  /*9940*/  LDL.LU R182, [R1+0x1150] ;  /* 0x0011500001b67983 */ /* 0x000f220000300800 */
[----:B------:R-:W-:Y:S02]  /*9950*/  MOV R86, R183 ;  /* 0x000000b700567202 */ /* 0x000fe40000000f00 */
[----:B------:R-:W-:Y:S01]  /*9960*/  MOV R2, R245 ;  /* 0x000000f500027202 */ /* 0x000fe20000000f00 */
        /* <DEDUP_REMOVED lines=17> */
[----:B------:R-:W4:Y:S01]  /*9a80*/  LDL.LU R188, [R1+0x1120] ;  /* 0x0011200001bc7983 */ /* 0x000f220000300800 */
[----:B------:R-:W-:-:S03]  /*9a90*/  MOV R6, R251 ;  /* 0x000000fb00067202 */ /* 0x000fc60000000f00 */
[----:B------:R0:W-:Y:S01]  /*9aa0*/  STL.64 [R1+0x580], R2 ;  /* 0x0005800201007387 */ /* 0x0001e20000100a00 */
[----:B------:R-:W-:-:S03]  /*9ab0*/  MOV R7, R248 ;  /* 0x000000f800077202 */ /* 0x000fc60000000f00 */
[----:B------:R1:W-:Y:S04]  /*9ac0*/  STL.64 [R1+0x588], R4 ;  /* 0x0005880401007387 */ /* 0x0003e80000100a00 */
[----:B------:R1:W-:Y:S01]  /*9ad0*/  STL.64 [R1+0x598], R86 ;  /* 0x0005985601007387 */ /* 0x0003e20000100a00 */
[----:B0-----:R-:W-:-:S03]  /*9ae0*/  MOV R3, R189 ;  /* 0x000000bd00037202 */ /* 0x001fc60000000f00 */
[----:B------:R-:W4:Y:S04]  /*9af0*/  LDL.LU R251, [R1+0x118c] ;  /* 0x00118c0001fb7983 */ /* 0x000f280000300800 */
[----:B------:R-:W4:Y:S01]  /*9b00*/  LDL.LU R189, [R1+0x1118] ;  /* 0x0011180001bd7983 */ /* 0x000f220000300800 */
[----:B-1----:R-:W-:-:S03]  /*9b10*/  MOV R5, R190 ;  /* 0x000000be00057202 */ /* 0x002fc60000000f00 */
[----:B------:R-:W4:Y:S01]  /*9b20*/  LDL.LU R190, [R1+0x1110] ;  /* 0x0011100001be7983 */ /* 0x000f220000300800 */
[----:B------:R-:W-:-:S03]  /*9b30*/  MOV R86, R191 ;  /* 0x000000bf00567202 */ /* 0x000fc60000000f00 */
[----:B------:R0:W-:Y:S01]  /*9b40*/  STL.64 [R1+0x530], R6 ;  /* 0x0005300601007387 */ /* 0x0001e20000100a00 */
[----:B------:R-:W-:-:S03]  /*9b50*/  MOV R2, R237 ;  /* 0x000000ed00027202 */ /* 0x000fc60000000f00 */
[----:B------:R-:W4:Y:S01]  /*9b60*/  LDL.LU R191, [R1+0x1104] ;  /* 0x0011040001bf7983 */ /* 0x000f220000300800 */
[----:B------:R-:W-:Y:S01]  /*9b70*/  MOV R87, R192 ;  /* 0x000000c000577202 */ /* 0x000fe20000000f00 */
[----:B------:R-:W-:Y:S02]  /*9b80*/  IMAD.MOV.U32 R4, RZ, RZ, R234 ;  /* 0x000000ffff047224 */ /* 0x000fe400078e00ea */
[----:B------:R-:W4:Y:S01]  /*9b90*/  LDL.LU R192, [R1+0x1100] ;  /* 0x0011000001c07983 */ /* 0x000f220000300800 */
[----:B0-----:R-:W-:-:S03]  /*9ba0*/  MOV R6, R247 ;  /* 0x000000f700067202 */ /* 0x001fc60000000f00 */
[----:B------:R-:W4:Y:S01]  /*9bb0*/  LDL.LU R248, [R1+0x1188] ;  /* 0x0011880001f87983 */ /* 0x000f220000300800 */
[----:B------:R-:W-:-:S03]  /*9bc0*/  MOV R7, R244 ;  /* 0x000000f400077202 */ /* 0x000fc60000000f00 */
[----:B------:R0:W-:Y:S04]  /*9bd0*/  STL.64 [R1+0x5a0], R2 ;  /* 0x0005a00201007387 */ /* 0x0001e80000100a00 */
[----:B------:R1:W-:Y:S04]  /*9be0*/  STL.64 [R1+0x550], R6 ;  /* 0x0005500601007387 */ /* 0x0003e80000100a00 */
[----:B------:R1:W-:Y:S01]  /*9bf0*/  STL.64 [R1+0x5a8], R4 ;  /* 0x0005a80401007387 */ /* 0x0003e20000100a00 */
[----:B0-----:R-:W-:-:S03]  /*9c00*/  MOV R3, R193 ;  /* 0x000000c100037202 */ /* 0x001fc60000000f00 */
[----:B------:R0:W-:Y:S01]  /*9c10*/  STL.64 [R1+0x5b8], R86 ;  /* 0x0005b85601007387 */ /* 0x0001e20000100a00 */
[----:B-1----:R-:W-:-:S03]  /*9c20*/  MOV R6, R243 ;  /* 0x000000f300067202 */ /* 0x002fc60000000f00 */
[----:B------:R-:W4:Y:S01]  /*9c30*/  LDL.LU R193, [R1+0x10f8] ;  /* 0x0010f80001c17983 */ /* 0x000f220000300800 */
[----:B------:R-:W-:Y:S02]  /*9c40*/  MOV R7, R240 ;  /* 0x000000f000077202 */ /* 0x000fe40000000f00 */
[----:B------:R-:W-:Y:S01]  /*9c50*/  MOV R5, R194 ;  /* 0x000000c200057202 */ /* 0x000fe20000000f00 */
[----:B------:R-:W4:Y:S04]  /*9c60*/  LDL.LU R247, [R1+0x116c] ;  /* 0x00116c0001f77983 */ /* 0x000f280000300800 */
[----:B------:R1:W-:Y:S01]  /*9c70*/  STL.64 [R1+0x570], R6 ;  /* 0x0005700601007387 */ /* 0x0003e20000100a00 */
[----:B0-----:R-:W-:-:S03]  /*9c80*/  MOV R86, R195 ;  /* 0x000000c300567202 */ /* 0x001fc60000000f00 */
[----:B------:R-:W4:Y:S01]  /*9c90*/  LDL.LU R194, [R1+0x10f0] ;  /* 0x0010f00001c27983 */ /* 0x000f220000300800 */
[----:B------:R-:W-:-:S03]  /*9ca0*/  MOV R2, R233 ;  /* 0x000000e900027202 */ /* 0x000fc60000000f00 */
[----:B------:R-:W4:Y:S01]  /*9cb0*/  LDL.LU R195, [R1+0x10e4] ;  /* 0x0010e40001c37983 */ /* 0x000f220000300800 */
[----:B-1----:R-:W-:-:S03]  /*9cc0*/  MOV R6, R239 ;  /* 0x000000ef00067202 */ /* 0x002fc60000000f00 */
[----:B------:R-:W4:Y:S01]  /*9cd0*/  LDL.LU R244, [R1+0x1168] ;  /* 0x0011680001f47983 */ /* 0x000f220000300800 */
[----:B------:R-:W-:Y:S02]  /*9ce0*/  MOV R7, R236 ;  /* 0x000000ec00077202 */ /* 0x000fe40000000f00 */
[----:B------:R-:W-:Y:S01]  /*9cf0*/  MOV R87, R196 ;  /* 0x000000c400577202 */ /* 0x000fe20000000f00 */
[----:B------:R-:W-:Y:S04]  /*9d00*/  STL.64 [R1+0x5c0], R2 ;  /* 0x0005c00201007387 */ /* 0x000fe80000100a00 */
[----:B------:R0:W-:Y:S01]  /*9d10*/  STL.64 [R1+0x590], R6 ;  /* 0x0005900601007387 */ /* 0x0001e20000100a00 */
[----:B------:R-:W-:-:S03]  /*9d20*/  MOV R4, R230 ;  /* 0x000000e600047202 */ /* 0x000fc60000000f00 */
[----:B------:R-:W4:Y:S04]  /*9d30*/  LDL.LU R196, [R1+0x10e0] ;  /* 0x0010e00001c47983 */ /* 0x000f280000300800 */
[----:B------:R-:W4:Y:S01]  /*9d40*/  LDL.LU R242, [R1+0x1154] ;  /* 0x0011540001f27983 */ /* 0x000f220000300800 */
[----:B0-----:R-:W-:-:S03]  /*9d50*/  MOV R6, R235 ;  /* 0x000000eb00067202 */ /* 0x001fc60000000f00 */
[----:B------:R-:W4:Y:S01]  /*9d60*/  LDL.LU R243, [R1+0x114c] ;  /* 0x00114c0001f37983 */ /* 0x000f220000300800 */
[----:B------:R-:W-:Y:S02]  /*9d70*/  MOV R7, R232 ;  /* 0x000000e800077202 */ /* 0x000fe40000000f00 */
[----:B------:R-:W-:Y:S01]  /*9d80*/  MOV R3, R197 ;  /* 0x000000c500037202 */ /* 0x000fe20000000f00 */
[----:B------:R0:W-:Y:S04]  /*9d90*/  STL.64 [R1+0x5c8], R4 ;  /* 0x0005c80401007387 */ /* 0x0001e80000100a00 */
[----:B------:R1:W-:Y:S04]  /*9da0*/  STL.64 [R1+0x5b0], R6 ;  /* 0x0005b00601007387 */ /* 0x0003e80000100a00 */
[----:B------:R-:W4:Y:S01]  /*9db0*/  LDL.LU R197, [R1+0x10d8] ;  /* 0x0010d80001c57983 */ /* 0x000f220000300800 */
[----:B------:R-:W-:-:S02]  /*9dc0*/  MOV R2, R229 ;  /* 0x000000e500027202 */ /* 0x000fc40000000f00 */
[----:B0-----:R-:W-:Y:S01]  /*9dd0*/  MOV R5, R198 ;  /* 0x000000c600057202 */ /* 0x001fe20000000f00 */
[----:B------:R-:W4:Y:S01]  /*9de0*/  LDL.LU R240, [R1+0x1148] ;  /* 0x0011480001f07983 */ /* 0x000f220000300800 */
[----:B-1----:R-:W-:-:S03]  /*9df0*/  MOV R6, R231 ;  /* 0x000000e700067202 */ /* 0x002fc60000000f00 */
[----:B------:R-:W4:Y:S01]  /*9e00*/  LDL.LU R198, [R1+0x10d0] ;  /* 0x0010d00001c67983 */ /* 0x000f220000300800 */
[----:B------:R-:W-:Y:S02]  /*9e10*/  MOV R7, R228 ;  /* 0x000000e400077202 */ /* 0x000fe40000000f00 */
[----:B------:R-:W-:Y:S01]  /*9e20*/  MOV R4, R226 ;  /* 0x000000e200047202 */ /* 0x000fe20000000f00 */
[----:B------:R-:W4:Y:S04]  /*9e30*/  LDL.LU R241, [R1+0x113c] ;  /* 0x00113c0001f17983 */ /* 0x000f280000300800 */
[----:B------:R0:W-:Y:S04]  /*9e40*/  STL.64 [R1+0x5d0], R6 ;  /* 0x0005d00601007387 */ /* 0x0001e80000100a00 */
[----:B------:R-:W4:Y:S04]  /*9e50*/  LDL.LU R238, [R1+0x1134] ;  /* 0x0011340001ee7983 */ /* 0x000f280000300800 */
[----:B------:R-:W4:Y:S01]  /*9e60*/  LDL.LU R239, [R1+0x112c] ;  /* 0x00112c0001ef7983 */ /* 0x000f220000300800 */
[----:B0-----:R-:W-:-:S03]  /*9e70*/  MOV R6, R227 ;  /* 0x000000e300067202 */ /* 0x001fc60000000f00 */
[----:B------:R-:W4:Y:S01]  /*9e80*/  LDL.LU R236, [R1+0x1128] ;  /* 0x0011280001ec7983 */ /* 0x000f220000300800 */
[----:B------:R-:W-:-:S03]  /*9e90*/  MOV R7, R224 ;  /* 0x000000e000077202 */ /* 0x000fc60000000f00 */
[----:B------:R-:W4:Y:S04]  /*9ea0*/  LDL.LU R237, [R1+0x111c] ;  /* 0x00111c0001ed7983 */ /* 0x000f280000300800 */
[----:B------:R-:W4:Y:S04]  /*9eb0*/  LDL.LU R234, [R1+0x1114] ;  /* 0x0011140001ea7983 */ /* 0x000f280000300800 */
[----:B------:R-:W4:Y:S04]  /*9ec0*/  LDL.LU R235, [R1+0x110c] ;  /* 0x00110c0001eb7983 */ /* 0x000f280000300800 */
[----:B------:R-:W4:Y:S04]  /*9ed0*/  LDL.LU R232, [R1+0x1108] ;  /* 0x0011080001e87983 */ /* 0x000f280000300800 */
[----:B------:R-:W4:Y:S04]  /*9ee0*/  LDL.LU R233, [R1+0x10fc] ;  /* 0x0010fc0001e97983 */ /* 0x000f280000300800 */
[----:B------:R-:W4:Y:S04]  /*9ef0*/  LDL.LU R230, [R1+0x10f4] ;  /* 0x0010f40001e67983 */ /* 0x000f280000300800 */
[----:B------:R-:W4:Y:S04]  /*9f00*/  LDL.LU R231, [R1+0x10ec] ;  /* 0x0010ec0001e77983 */ /* 0x000f280000300800 */
[----:B------:R-:W4:Y:S04]  /*9f10*/  LDL.LU R228, [R1+0x10e8] ;  /* 0x0010e80001e47983 */ /* 0x000f280000300800 */
[----:B------:R0:W-:Y:S04]  /*9f20*/  STL.64 [R1+0x5d8], R86 ;  /* 0x0005d85601007387 */ /* 0x0001e80000100a00 */
[----:B------:R-:W4:Y:S04]  /*9f30*/  LDL.LU R229, [R1+0x10dc] ;  /* 0x0010dc0001e57983 */ /* 0x000f280000300800 */
[----:B------:R-:W4:Y:S04]  /*9f40*/  LDL.LU R226, [R1+0x10d4] ;  /* 0x0010d40001e27983 */ /* 0x000f280000300800 */
[----:B------:R-:W4:Y:S01]  /*9f50*/  LDL.LU R227, [R1+0x10cc] ;  /* 0x0010cc0001e37983 */ /* 0x000f220000300800 */
[----:B0-----:R-:W-:-:S03]  /*9f60*/  MOV R86, R199 ;  /* 0x000000c700567202 */ /* 0x001fc60000000f00 */
[----:B------:R-:W4:Y:S01]  /*9f70*/  LDL.LU R224, [R1+0x10c8] ;  /* 0x0010c80001e07983 */ /* 0x000f220000300800 */
[----:B------:R-:W-:-:S03]  /*9f80*/  MOV R87, R200 ;  /* 0x000000c800577202 */ /* 0x000fc60000000f00 */
[----:B------:R-:W4:Y:S04]  /*9f90*/  LDL.LU R199, [R1+0x10c4] ;  /* 0x0010c40001c77983 */ /* 0x000f280000300800 */
[----:B------:R-:W4:Y:S04]  /*9fa0*/  LDL.LU R200, [R1+0x10c0] ;  /* 0x0010c00001c87983 */ /* 0x000f280000300800 */
[----:B------:R0:W-:Y:S04]  /*9fb0*/  STL.64 [R1+0x5e0], R2 ;  /* 0x0005e00201007387 */ /* 0x0001e80000100a00 */
[----:B------:R1:W-:Y:S01]  /*9fc0*/  STL.64 [R1+0x5e8], R4 ;  /* 0x0005e80401007387 */ /* 0x0003e20000100a00 */
[----:B0-----:R-:W-:-:S03]  /*9fd0*/  MOV R3, R201 ;  /* 0x000000c900037202 */ /* 0x001fc60000000f00 */
[----:B------:R-:W4:Y:S01]  /*9fe0*/  LDL.LU R201, [R1+0x10b8] ;  /* 0x0010b80001c97983 */ /* 0x000f220000300800 */
[----:B-1----:R-:W-:-:S03]  /*9ff0*/  MOV R5, R202 ;  /* 0x000000ca00057202 */ /* 0x002fc60000000f00 */
[----:B------:R-:W4:Y:S01]  /*a000*/  LDL.LU R202, [R1+0x10b0] ;  /* 0x0010b00001ca7983 */ /* 0x000f220000300800 */
        /* <DEDUP_REMOVED lines=8> */
[----:B------:R-:W4:Y:S01]  /*a090*/  LDL.LU R203, [R1+0x10a4] ;  /* 0x0010a40001cb7983 */ /* 0x000f220000300800 */
        /* <DEDUP_REMOVED lines=14> */
[----:B------:R0:W-:Y:S01]  /*a180*/  STL.64 [R1+0x620], R2 ;  /* 0x0006200201007387 */ /* 0x0001e20000100a00 */
[----:B------:R-:W-:Y:S02]  /*a190*/  MOV R87, R210 ;  /* 0x000000d200577202 */ /* 0x000fe40000000f00 */
[----:B------:R-:W-:Y:S01]  /*a1a0*/  MOV R4, R218 ;  /* 0x000000da00047202 */ /* 0x000fe20000000f00 */
[----:B------:R-:W4:Y:S04]  /*a1b0*/  LDL.LU R210, [R1+0x1080] ;  /* 0x0010800001d27983 */ /* 0x000f280000300800 */
[----:B------:R1:W-:Y:S01]  /*a1c0*/  STL.64 [R1+0x610], R6 ;  /* 0x0006100601007387 */ /* 0x0003e20000100a00 */
[----:B0-----:R-:W-:-:S03]  /*a1d0*/  MOV R3, R211 ;  /* 0x000000d300037202 */ /* 0x001fc60000000f00 */
[----:B------:R-:W4:Y:S04]  /*a1e0*/  LDL.LU R218, [R1+0x1094] ;  /* 0x0010940001da7983 */ /* 0x000f280000300800 */
[----:B------:R-:W4:Y:S01]  /*a1f0*/  LDL.LU R211, [R1+0x1078] ;  /* 0x0010780001d37983 */ /* 0x000f220000300800 */
[----:B-1----:R-:W-:-:S03]  /*a200*/  MOV R6, R219 ;  /* 0x000000db00067202 */ /* 0x002fc60000000f00 */
[----:B------:R0:W-:Y:S01]  /*a210*/  STL.64 [R1+0x628], R4 ;  /* 0x0006280401007387 */ /* 0x0001e20000100a00 */
[----:B------:R-:W-:-:S03]  /*a220*/  MOV R7, R216 ;  /* 0x000000d800077202 */ /* 0x000fc60000000f00 */
[----:B------:R-:W4:Y:S04]  /*a230*/  LDL.LU R216, [R1+0x1088] ;  /* 0x0010880001d87983 */ /* 0x000f280000300800 */
[----:B------:R1:W-:Y:S01]  /*a240*/  STL.64 [R1+0x630], R6 ;  /* 0x0006300601007387 */ /* 0x0003e20000100a00 */
[----:B0-----:R-:W-:-:S03]  /*a250*/  MOV R5, R212 ;  /* 0x000000d400057202 */ /* 0x001fc60000000f00 */
[----:B------:R-:W4:Y:S04]  /*a260*/  LDL.LU R219, [R1+0x108c] ;  /* 0x00108c0001db7983 */ /* 0x000f280000300800 */
[----:B------:R-:W4:Y:S01]  /*a270*/  LDL.LU R212, [R1+0x1070] ;  /* 0x0010700001d47983 */ /* 0x000f220000300800 */
[----:B-1----:R-:W-:-:S03]  /*a280*/  MOV R6, R213 ;  /* 0x000000d500067202 */ /* 0x002fc60000000f00 */
[----:B------:R-:W4:Y:S01]  /*a290*/  LDL.LU R220, [R1+0x10a8] ;  /* 0x0010a80001dc7983 */ /* 0x000f220000300800 */
[----:B------:R-:W-:-:S03]  /*a2a0*/  MOV R4, R214 ;  /* 0x000000d600047202 */ /* 0x000fc60000000f00 */
[----:B------:R-:W4:Y:S01]  /*a2b0*/  LDL.LU R213, [R1+0x106c] ;  /* 0x00106c0001d57983 */ /* 0x000f220000300800 */
[----:B------:R-:W-:-:S03]  /*a2c0*/  MOV R7, R215 ;  /* 0x000000d700077202 */ /* 0x000fc60000000f00 */
[----:B------:R-:W4:Y:S04]  /*a2d0*/  LDL.LU R214, [R1+0x1074] ;  /* 0x0010740001d67983 */ /* 0x000f280000300800 */
[----:B------:R-:W4:Y:S01]  /*a2e0*/  LDL.LU R215, [R1+0x1068] ;  /* 0x0010680001d77983 */ /* 0x000f220000300800 */
[----:B------:R-:W-:-:S03]  /*a2f0*/  MOV R2, R217 ;  /* 0x000000d900027202 */ /* 0x000fc60000000f00 */
[----:B------:R-:W4:Y:S04]  /*a300*/  LDL.LU R217, [R1+0x107c] ;  /* 0x00107c0001d97983 */ /* 0x000f280000300800 */
        /* <DEDUP_REMOVED lines=18> */
[----:B--2---:R-:W-:-:S04]  /*a430*/  FADD R0, R0, R173 ;  /* 0x000000ad00007221 */ /* 0x004fc80000000000 */
[----:B---3--:R-:W-:-:S04]  /*a440*/  FADD R0, R0, R174 ;  /* 0x000000ae00007221 */ /* 0x008fc80000000000 */
[----:B-----5:R-:W-:-:S04]  /*a450*/  FADD R0, R0, R175 ;  /* 0x000000af00007221 */ /* 0x020fc80000000000 */
[----:B----4-:R-:W-:-:S04]  /*a460*/  FADD R0, R0, R176 ;  /* 0x000000b000007221 */ /* 0x010fc80000000000 */
        /* <DEDUP_REMOVED lines=29> */
[----:B------:R0:W-:Y:S03]  /*a640*/  STL.64 [R1+0x640], R2 ;  /* 0x0006400201007387 */ /* 0x0001e60000100a00 */
[----:B------:R-:W-:-:S04]  /*a650*/  FADD R0, R0, R206 ;  /* 0x000000ce00007221 */ /* 0x000fc80000000000 */
[----:B------:R-:W-:-:S04]  /*a660*/  FADD R0, R0, R207 ;  /* 0x000000cf00007221 */ /* 0x000fc80000000000 */
[----:B------:R-:W-:Y:S01]  /*a670*/  FADD R0, R0, R210 ;  /* 0x000000d200007221 */ /* 0x000fe20000000000 */
[----:B0-----:R-:W-:-:S03]  /*a680*/  MOV R2, R91 ;  /* 0x0000005b00027202 */ /* 0x001fc60000000f00 */
[----:B------:R-:W-:Y:S01]  /*a690*/  FADD R0, R0, R211 ;  /* 0x000000d300007221 */ /* 0x000fe20000000000 */
[----:B------:R0:W-:Y:S03]  /*a6a0*/  STL.64 [R1+0x650], R6 ;  /* 0x0006500601007387 */ /* 0x0001e60000100a00 */
[----:B------:R-:W-:-:S04]  /*a6b0*/  FADD R0, R0, R212 ;  /* 0x000000d400007221 */ /* 0x000fc80000000000 */
[----:B------:R-:W-:-:S04]  /*a6c0*/  FADD R91, R0, R213 ;  /* 0x000000d5005b7221 */ /* 0x000fc80000000000 */
[----:B------:R-:W-:-:S04]  /*a6d0*/  FADD R0, R91, R214 ;  /* 0x000000d65b007221 */ /* 0x000fc80000000000 */
[----:B------:R-:W-:Y:S01]  /*a6e0*/  FADD R91, R0, R215 ;  /* 0x000000d7005b7221 */ /* 0x000fe20000000000 */
[----:B0-----:R-:W-:-:S03]  /*a6f0*/  MOV R6, R95 ;  /* 0x0000005f00067202 */ /* 0x001fc60000000f00 */
[----:B------:R-:W-:Y:S01]  /*a700*/  FADD R0, R91, R216 ;  /* 0x000000d85b007221 */ /* 0x000fe20000000000 */
[----:B------:R-:W-:-:S03]  /*a710*/  IMAD.MOV.U32 R7, RZ, RZ, R96 ;  /* 0x000000ffff077224 */ /* 0x000fc600078e0060 */
[----:B------:R-:W-:-:S04]  /*a720*/  FADD R95, R0, R217 ;  /* 0x000000d9005f7221 */ /* 0x000fc80000000000 */
[----:B------:R-:W-:Y:S01]  /*a730*/  FADD R0, R95, R218 ;  /* 0x000000da5f007221 */ /* 0x000fe20000000000 */
[----:B------:R0:W-:Y:S01]  /*a740*/  STL.64 [R1+0x670], R6 ;  /* 0x0006700601007387 */ /* 0x0001e20000100a00 */
[----:B------:R-:W-:Y:S02]  /*a750*/  MOV R3, R92 ;  /* 0x0000005c00037202 */ /* 0x000fe40000000f00 */
[----:B0-----:R-:W-:-:S04]  /*a760*/  FADD R7, R0, R219 ;  /* 0x000000db00077221 */ /* 0x001fc80000000000 */
[----:B------:R-:W-:Y:S01]  /*a770*/  FADD R0, R7, R220 ;  /* 0x000000dc07007221 */ /* 0x000fe20000000000 */
[----:B------:R0:W-:Y:S03]  /*a780*/  STL.64 [R1+0x660], R2 ;  /* 0x0006600201007387 */ /* 0x0001e60000100a00 */
[----:B------:R-:W-:-:S04]  /*a790*/  FADD R95, R0, R221 ;  /* 0x000000dd005f7221 */ /* 0x000fc80000000000 */
[----:B------:R-:W-:Y:S01]  /*a7a0*/  FADD R0, R95, R222 ;  /* 0x000000de5f007221 */ /* 0x000fe20000000000 */
[----:B0-----:R-:W-:Y:S02]  /*a7b0*/  MOV R2, R103 ;  /* 0x0000006700027202 */ /* 0x001fe40000000f00 */
[----:B------:R-:W-:-:S05]  /*a7c0*/  MOV R3, R104 ;  /* 0x0000006800037202 */ /* 0x000fca0000000f00 */
[----:B------:R0:W-:Y:S02]  /*a7d0*/  STL.64 [R1+0x690], R2 ;  /* 0x0006900201007387 */ /* 0x0001e40000100a00 */
[----:B0-----:R-:W-:-:S04]  /*a7e0*/  FADD R3, R0, R223 ;  /* 0x000000df00037221 */ /* 0x001fc80000000000 */
        /* <DEDUP_REMOVED lines=79> */
[----:B------:R-:W-:Y:S01]  /*ace0*/  FADD R0, R36, R3 ;  /* 0x0000000324007221 */ /* 0x000fe20000000000 */
[----:B------:R-:W-:Y:S02]  /*acf0*/  MOV R6, R107 ;  /* 0x0000006b00067202 */ /* 0x000fe40000000f00 */
[----:B------:R-:W-:Y:S01]  /*ad00*/  MOV R7, R108 ;  /* 0x0000006c00077202 */ /* 0x000fe20000000f00 */
[----:B------:R-:W-:Y:S01]  /*ad10*/  FADD R3, R37, R0 ;  /* 0x0000000025037221 */ /* 0x000fe20000000000 */
[----:B0-----:R-:W-:Y:S02]  /*ad20*/  MOV R4, R93 ;  /* 0x0000005d00047202 */ /* 0x001fe40000000f00 */
[----:B------:R-:W-:Y:S01]  /*ad30*/  MOV R5, R94 ;  /* 0x0000005e00057202 */ /* 0x000fe20000000f00 */
[----:B------:R0:W-:Y:S01]  /*ad40*/  STL.64 [R1+0x6a0], R6 ;  /* 0x0006a00601007387 */ /* 0x0001e20000100a00 */
[----:B------:R-:W-:-:S03]  /*ad50*/  FADD R0, R34, R3 ;  /* 0x0000000322007221 */ /* 0x000fc60000000000 */
[----:B------:R1:W-:Y:S01]  /*ad60*/  STL.64 [R1+0x668], R4 ;  /* 0x0006680401007387 */ /* 0x0003e20000100a00 */
[----:B------:R-:W-:Y:S01]  /*ad70*/  FADD R3, R35, R0 ;  /* 0x0000000023037221 */ /* 0x000fe20000000000 */
[----:B0-----:R-:W-:Y:S02]  /*ad80*/  MOV R6, R119 ;  /* 0x0000007700067202 */ /* 0x001fe40000000f00 */
[----:B------:R-:W-:Y:S02]  /*ad90*/  MOV R7, R120 ;  /* 0x0000007800077202 */ /* 0x000fe40000000f00 */
[----:B-1----:R-:W-:Y:S02]  /*ada0*/  MOV R4, R105 ;  /* 0x0000006900047202 */ /* 0x002fe40000000f00 */
[----:B------:R-:W-:Y:S01]  /*adb0*/  MOV R5, R106 ;  /* 0x0000006a00057202 */ /* 0x000fe20000000f00 */
[----:B------:R0:W-:Y:S04]  /*adc0*/  STL.64 [R1+0x6d0], R6 ;  /* 0x0006d00601007387 */ /* 0x0001e80000100a00 */
[----:B------:R1:W-:Y:S01]  /*add0*/  STL.64 [R1+0x698], R4 ;  /* 0x0006980401007387 */ /* 0x0003e20000100a00 */
[----:B------:R-:W-:Y:S01]  /*ade0*/  FADD R0, R30, R3 ;  /* 0x000000031e007221 */ /* 0x000fe20000000000 */
[----:B0-----:R-:W-:-:S02]  /*adf0*/  MOV R6, R131 ;  /* 0x0000008300067202 */ /* 0x001fc40000000f00 */
[----:B------:R-:W-:Y:S02]  /*ae00*/  MOV R7, R132 ;  /* 0x0000008400077202 */ /* 0x000fe40000000f00 */
[----:B-1----:R-:W-:Y:S02]  /*ae10*/  MOV R4, R115 ;  /* 0x0000007300047202 */ /* 0x002fe40000000f00 */
        /* <DEDUP_REMOVED lines=19> */
[----:B------:R-:W-:-:S03]  /*af50*/  FADD R3, R29, R0 ;  /* 0x000000001d037221 */ /* 0x000fc60000000000 */
[----:B------:R2:W-:Y:S01]  /*af60*/  STL.64 [R1+0x638], R86 ;  /* 0x0006385601007387 */ /* 0x0005e20000100a00 */
[----:B0-----:R-:W-:Y:S02]  /*af70*/  MOV R6, R167 ;  /* 0x000000a700067202 */ /* 0x001fe40000000f00 */
[----:B------:R-:W-:Y:S02]  /*af80*/  MOV R7, R168 ;  /* 0x000000a800077202 */ /* 0x000fe40000000f00 */
[----:B-1----:R-:W-:Y:S02]  /*af90*/  MOV R4, R151 ;  /* 0x0000009700047202 */ /* 0x002fe40000000f00 */
[----:B------:R-:W-:Y:S01]  /*afa0*/  MOV R5, R152 ;  /* 0x0000009800057202 */ /* 0x000fe20000000f00 */
[----:B------:R0:W-:Y:S01]  /*afb0*/  STL.64 [R1+0x790], R6 ;  /* 0x0007900601007387 */ /* 0x0001e20000100a00 */
[----:B--2---:R-:W-:-:S03]  /*afc0*/  MOV R86, R252 ;  /* 0x000000fc00567202 */ /* 0x004fc60000000f00 */
[----:B------:R1:W-:Y:S01]  /*afd0*/  STL.64 [R1+0x750], R4 ;  /* 0x0007500401007387 */ /* 0x0003e20000100a00 */
[----:B------:R-:W-:Y:S01]  /*afe0*/  MOV R87, R90 ;  /* 0x0000005a00577202 */ /* 0x000fe20000000f00 */
[----:B------:R-:W-:Y:S01]  /*aff0*/  FADD R0, R26, R3 ;  /* 0x000000031a007221 */ /* 0x000fe20000000000 */
[----:B------:R-:W-:Y:S02]  /*b000*/  MOV R90, R99 ;  /* 0x00000063005a7202 */ /* 0x000fe40000000f00 */
[----:B0-----:R-:W-:Y:S02]  /*b010*/  MOV R6, R179 ;  /* 0x000000b300067202 */ /* 0x001fe40000000f00 */
[----:B------:R-:W-:Y:S02]  /*b020*/  MOV R7, R180 ;  /* 0x000000b400077202 */ /* 0x000fe40000000f00 */
[----:B-1----:R-:W-:Y:S02]  /*b030*/  MOV R4, R163 ;  /* 0x000000a300047202 */ /* 0x002fe40000000f00 */
[----:B------:R-:W-:Y:S01]  /*b040*/  MOV R5, R164 ;  /* 0x000000a400057202 */ /* 0x000fe20000000f00 */
[----:B------:R0:W-:Y:S01]  /*b050*/  STL.64 [R1+0x658], R86 ;  /* 0x0006585601007387 */ /* 0x0001e20000100a00 */
[----:B------:R-:W-:Y:S01]  /*b060*/  MOV R91, R100 ;  /* 0x00000064005b7202 */ /* 0x000fe20000000f00 */
[----:B------:R-:W-:-:S02]  /*b070*/  FADD R3, R27, R0 ;  /* 0x000000001b037221 */ /* 0x000fc40000000000 */
[----:B------:R1:W-:Y:S01]  /*b080*/  STL.64 [R1+0x780], R4 ;  /* 0x0007800401007387 */ /* 0x0003e20000100a00 */
[----:B------:R-:W-:Y:S02]  /*b090*/  MOV R92, R101 ;  /* 0x00000065005c7202 */ /* 0x000fe40000000f00 */
[----:B------:R-:W-:Y:S01]  /*b0a0*/  MOV R93, R102 ;  /* 0x00000066005d7202 */ /* 0x000fe20000000f00 */
[----:B------:R2:W-:Y:S01]  /*b0b0*/  STL.64 [R1+0x7c0], R6 ;  /* 0x0007c00601007387 */ /* 0x0005e20000100a00 */
[----:B0-----:R-:W-:Y:S02]  /*b0c0*/  MOV R86, R97 ;  /* 0x0000006100567202 */ /* 0x001fe40000000f00 */
[----:B------:R-:W-:Y:S02]  /*b0d0*/  MOV R87, R98 ;  /* 0x0000006200577202 */ /* 0x000fe40000000f00 */
[----:B-1----:R-:W-:Y:S02]  /*b0e0*/  MOV R4, R175 ;  /* 0x000000af00047202 */ /* 0x002fe40000000f00 */
[----:B------:R-:W-:-:S02]  /*b0f0*/  MOV R5, R176 ;  /* 0x000000b000057202 */ /* 0x000fc40000000f00 */
[----:B--2---:R-:W-:Y:S02]  /*b100*/  MOV R6, R191 ;  /* 0x000000bf00067202 */ /* 0x004fe40000000f00 */
[----:B------:R-:W-:Y:S01]  /*b110*/  MOV R7, R192 ;  /* 0x000000c000077202 */ /* 0x000fe20000000f00 */
[----:B------:R0:W-:Y:S01]  /*b120*/  STL.64 [R1+0x7b0], R4 ;  /* 0x0007b00401007387 */ /* 0x0001e20000100a00 */
[----:B------:R-:W-:Y:S01]  /*b130*/  FADD R0, R22, R3 ;  /* 0x0000000316007221 */ /* 0x000fe20000000000 */
[----:B------:R-:W-:Y:S02]  /*b140*/  MOV R94, R117 ;  /* 0x00000075005e7202 */ /* 0x000fe40000000f00 */
[----:B------:R1:W-:Y:S01]  /*b150*/  STL.64 [R1+0x678], R86 ;  /* 0x0006785601007387 */ /* 0x0003e20000100a00 */
[----:B------:R-:W-:-:S03]  /*b160*/  MOV R95, R118 ;  /* 0x00000076005f7202 */ /* 0x000fc60000000f00 */
[----:B------:R2:W-:Y:S01]  /*b170*/  STL.64 [R1+0x680], R90 ;  /* 0x0006805a01007387 */ /* 0x0005e20000100a00 */
[----:B------:R-:W-:-:S03]  /*b180*/  FADD R3, R23, R0 ;  /* 0x0000000017037221 */ /* 0x000fc60000000000 */
[----:B------:R3:W-:Y:S01]  /*b190*/  STL.64 [R1+0x688], R92 ;  /* 0x0006885c01007387 */ /* 0x0007e20000100a00 */
[----:B0-----:R-:W-:Y:S02]  /*b1a0*/  MOV R4, R187 ;  /* 0x000000bb00047202 */ /* 0x001fe40000000f00 */
[----:B------:R-:W-:Y:S01]  /*b1b0*/  MOV R5, R188 ;  /* 0x000000bc00057202 */ /* 0x000fe20000000f00 */
[----:B------:R0:W-:Y:S01]  /*b1c0*/  STL.64 [R1+0x7f0], R6 ;  /* 0x0007f00601007387 */ /* 0x0001e20000100a00 */
[----:B-1----:R-:W-:Y:S02]  /*b1d0*/  MOV R86, R109 ;  /* 0x0000006d00567202 */ /* 0x002fe40000000f00 */
[----:B------:R-:W-:Y:S02]  /*b1e0*/  MOV R87, R110 ;  /* 0x0000006e00577202 */ /* 0x000fe40000000f00 */
[----:B--2---:R-:W-:Y:S02]  /*b1f0*/  MOV R90, R111 ;  /* 0x0000006f005a7202 */ /* 0x004fe40000000f00 */
[----:B------:R-:W-:-:S02]  /*b200*/  MOV R91, R112 ;  /* 0x00000070005b7202 */ /* 0x000fc40000000f00 */
[----:B---3--:R-:W-:Y:S02]  /*b210*/  MOV R92, R113 ;  /* 0x00000071005c7202 */ /* 0x008fe40000000f00 */
[----:B------:R-:W-:Y:S02]  /*b220*/  MOV R93, R114 ;  /* 0x00000072005d7202 */ /* 0x000fe40000000f00 */
[----:B0-----:R-:W-:Y:S02]  /*b230*/  MOV R6, R203 ;  /* 0x000000cb00067202 */ /* 0x001fe40000000f00 */
[----:B------:R-:W-:Y:S01]  /*b240*/  MOV R7, R204 ;  /* 0x000000cc00077202 */ /* 0x000fe20000000f00 */
[----:B------:R0:W-:Y:S01]  /*b250*/  STL.64 [R1+0x7e0], R4 ;  /* 0x0007e00401007387 */ /* 0x0001e20000100a00 */
[----:B------:R-:W-:-:S03]  /*b260*/  FADD R0, R24, R3 ;  /* 0x0000000318007221 */ /* 0x000fc60000000000 */
[----:B------:R1:W-:Y:S04]  /*b270*/  STL.64 [R1+0x6a8], R86 ;  /* 0x0006a85601007387 */ /* 0x0003e80000100a00 */
[----:B------:R2:W-:Y:S04]  /*b280*/  STL.64 [R1+0x6b0], R90 ;  /* 0x0006b05a01007387 */ /* 0x0005e80000100a00 */
[----:B------:R3:W-:Y:S01]  /*b290*/  STL.64 [R1+0x6b8], R92 ;  /* 0x0006b85c01007387 */ /* 0x0007e20000100a00 */
[----:B0-----:R-:W-:Y:S02]  /*b2a0*/  MOV R4, R199 ;  /* 0x000000c700047202 */ /* 0x001fe40000000f00 */
[----:B------:R-:W-:Y:S01]  /*b2b0*/  MOV R5, R200 ;  /* 0x000000c800057202 */ /* 0x000fe20000000f00 */
[----:B------:R0:W-:Y:S01]  /*b2c0*/  STL.64 [R1+0x6c8], R94 ;  /* 0x0006c85e01007387 */ /* 0x0001e20000100a00 */
[----:B-1----:R-:W-:-:S02]  /*b2d0*/  MOV R86, R121 ;  /* 0x0000007900567202 */ /* 0x002fc40000000f00 */
[----:B------:R-:W-:Y:S01]  /*b2e0*/  MOV R87, R122 ;  /* 0x0000007a00577202 */ /* 0x000fe20000000f00 */
[----:B------:R1:W-:Y:S01]  /*b2f0*/  STL.64 [R1+0x820], R6 ;  /* 0x0008200601007387 */ /* 0x0003e20000100a00 */
[----:B--2---:R-:W-:Y:S02]  /*b300*/  MOV R90, R123 ;  /* 0x0000007b005a7202 */ /* 0x004fe40000000f00 */
[----:B------:R-:W-:Y:S02]  /*b310*/  MOV R91, R124 ;  /* 0x0000007c005b7202 */ /* 0x000fe40000000f00 */
[----:B---3--:R-:W-:Y:S02]  /*b320*/  MOV R92, R125 ;  /* 0x0000007d005c7202 */ /* 0x008fe40000000f00 */
[----:B------:R-:W-:Y:S02]  /*b330*/  MOV R93, R126 ;  /* 0x0000007e005d7202 */ /* 0x000fe40000000f00 */
        /* <DEDUP_REMOVED lines=8> */
[----:B------:R2:W-:Y:S04]  /*b3c0*/  STL.64 [R1+0x6e0], R90 ;  /* 0x0006e05a01007387 */ /* 0x0005e80000100a00 */
[----:B------:R3:W-:Y:S01]  /*b3d0*/  STL.64 [R1+0x6e8], R92 ;  /* 0x0006e85c01007387 */ /* 0x0007e20000100a00 */
[----:B0-----:R-:W-:Y:S02]  /*b3e0*/  MOV R4, R213 ;  /* 0x000000d500047202 */ /* 0x001fe40000000f00 */
[----:B------:R-:W-:Y:S01]  /*b3f0*/  MOV R5, R214 ;  /* 0x000000d600057202 */ /* 0x000fe20000000f00 */
[----:B------:R0:W-:Y:S01]  /*b400*/  STL.64 [R1+0x6f8], R94 ;  /* 0x0006f85e01007387 */ /* 0x0001e20000100a00 */
[----:B-1----:R-:W-:Y:S02]  /*b410*/  MOV R86, R133 ;  /* 0x0000008500567202 */ /* 0x002fe40000000f00 */
[----:B------:R-:W-:Y:S01]  /*b420*/  MOV R87, R134 ;  /* 0x0000008600577202 */ /* 0x000fe20000000f00 */
[----:B------:R1:W-:Y:S01]  /*b430*/  STL.64 [R1+0x850], R6 ;  /* 0x0008500601007387 */ /* 0x0003e20000100a00 */
[----:B--2---:R-:W-:-:S02]  /*b440*/  MOV R90, R135 ;  /* 0x00000087005a7202 */ /* 0x004fc40000000f00 */
[----:B------:R-:W-:Y:S02]  /*b450*/  MOV R91, R136 ;  /* 0x00000088005b7202 */ /* 0x000fe40000000f00 */
[----:B---3--:R-:W-:Y:S02]  /*b460*/  MOV R92, R137 ;  /* 0x00000089005c7202 */ /* 0x008fe40000000f00 */
[----:B------:R-:W-:Y:S02]  /*b470*/  MOV R93, R138 ;  /* 0x0000008a005d7202 */ /* 0x000fe40000000f00 */
[----:B0-----:R-:W-:Y:S02]  /*b480*/  MOV R94, R141 ;  /* 0x0000008d005e7202 */ /* 0x001fe40000000f00 */
[----:B------:R-:W-:Y:S02]  /*b490*/  MOV R95, R142 ;  /* 0x0000008e005f7202 */ /* 0x000fe40000000f00 */
[----:B-1----:R-:W-:-:S02]  /*b4a0*/  MOV R6, R229 ;  /* 0x000000e500067202 */ /* 0x002fc40000000f00 */
        /* <DEDUP_REMOVED lines=11> */
[----:B--2---:R-:W-:Y:S01]  /*b560*/  IMAD.MOV.U32 R90, RZ, RZ, R147 ;  /* 0x000000ffff5a7224 */ /* 0x004fe200078e0093 */
[----:B------:R-:W-:Y:S01]  /*b570*/  MOV R91, R148 ;  /* 0x00000094005b7202 */ /* 0x000fe20000000f00 */
[----:B------:R1:W-:Y:S01]  /*b580*/  STL.64 [R1+0x880], R6 ;  /* 0x0008800601007387 */ /* 0x0003e20000100a00 */
[----:B---3--:R-:W-:Y:S02]  /*b590*/  MOV R92, R149 ;  /* 0x00000095005c7202 */ /* 0x008fe40000000f00 */
[----:B------:R-:W-:Y:S02]  /*b5a0*/  MOV R93, R150 ;  /* 0x00000096005d7202 */ /* 0x000fe40000000f00 */
[----:B0-----:R-:W-:Y:S02]  /*b5b0*/  MOV R94, R153 ;  /* 0x00000099005e7202 */ /* 0x001fe40000000f00 */
[----:B------:R-:W-:Y:S01]  /*b5c0*/  MOV R95, R154 ;  /* 0x0000009a005f7202 */ /* 0x000fe20000000f00 */
[----:B------:R0:W-:Y:S01]  /*b5d0*/  STL.64 [R1+0x870], R4 ;  /* 0x0008700401007387 */ /* 0x0001e20000100a00 */
[----:B-1----:R-:W-:-:S02]  /*b5e0*/  MOV R6, R241 ;  /* 0x000000f100067202 */ /* 0x002fc40000000f00 */
[----:B------:R-:W-:Y:S01]  /*b5f0*/  MOV R7, R242 ;  /* 0x000000f200077202 */ /* 0x000fe20000000f00 */
[----:B------:R-:W-:Y:S01]  /*b600*/  FADD R0, R18, R3 ;  /* 0x0000000312007221 */ /* 0x000fe20000000000 */
[----:B------:R1:W-:Y:S04]  /*b610*/  STL.64 [R1+0x738], R86 ;  /* 0x0007385601007387 */ /* 0x0003e80000100a00 */
[----:B------:R2:W-:Y:S01]  /*b620*/  STL.64 [R1+0x740], R90 ;  /* 0x0007405a01007387 */ /* 0x0005e20000100a00 */
[----:B0-----:R-:W-:Y:S02]  /*b630*/  MOV R4, R237 ;  /* 0x000000ed00047202 */ /* 0x001fe40000000f00 */
[----:B------:R-:W-:Y:S01]  /*b640*/  MOV R5, R238 ;  /* 0x000000ee00057202 */ /* 0x000fe20000000f00 */
[----:B------:R0:W-:Y:S01]  /*b650*/  STL.64 [R1+0x748], R92 ;  /* 0x0007485c01007387 */ /* 0x0001e20000100a00 */
[----:B------:R-:W-:-:S03]  /*b660*/  FADD R3, R19, R0 ;  /* 0x0000000013037221 */ /* 0x000fc60000000000 */
[----:B------:R3:W-:Y:S01]  /*b670*/  STL.64 [R1+0x758], R94 ;  /* 0x0007585e01007387 */ /* 0x0007e20000100a00 */
[----:B-1----:R-:W-:Y:S02]  /*b680*/  MOV R86, R157 ;  /* 0x0000009d00567202 */ /* 0x002fe40000000f00 */
[----:B------:R-:W-:Y:S01]  /*b690*/  MOV R87, R158 ;  /* 0x0000009e00577202 */ /* 0x000fe20000000f00 */
[----:B------:R1:W-:Y:S01]  /*b6a0*/  STL.64 [R1+0x8b0], R6 ;  /* 0x0008b00601007387 */ /* 0x0003e20000100a00 */
[----:B--2---:R-:W-:Y:S02]  /*b6b0*/  MOV R90, R159 ;  /* 0x0000009f005a7202 */ /* 0x004fe40000000f00 */
[----:B------:R-:W-:Y:S02]  /*b6c0*/  MOV R91, R160 ;  /* 0x000000a0005b7202 */ /* 0x000fe40000000f00 */
[----:B0-----:R-:W-:Y:S02]  /*b6d0*/  MOV R92, R161 ;  /* 0x000000a1005c7202 */ /* 0x001fe40000000f00 */
[----:B------:R-:W-:-:S02]  /*b6e0*/  MOV R93, R162 ;  /* 0x000000a2005d7202 */ /* 0x000fc40000000f00 */
[----:B---3--:R-:W-:Y:S02]  /*b6f0*/  MOV R94, R165 ;  /* 0x000000a5005e7202 */ /* 0x008fe40000000f00 */
[----:B------:R-:W-:Y:S02]  /*b700*/  MOV R95, R166 ;  /* 0x000000a6005f7202 */ /* 0x000fe40000000f00 */
[----:B-1----:R-:W-:Y:S02]  /*b710*/  MOV R6, R209 ;  /* 0x000000d100067202 */ /* 0x002fe40000000f00 */
        /* <DEDUP_REMOVED lines=52> */
[----:B------:R-:W-:Y:S01]  /*ba60*/  MOV R91, R196 ;  /* 0x000000c4005b7202 */ /* 0x000fe20000000f00 */
[----:B---3--:R-:W-:Y:S01]  /*ba70*/  IMAD.MOV.U32 R93, RZ, RZ, R198 ;  /* 0x000000ffff5d7224 */ /* 0x008fe200078e00c6 */
[----:B------:R-:W-:Y:S02]  /*ba80*/  MOV R92, R197 ;  /* 0x000000c5005c7202 */ /* 0x000fe40000000f00 */
[----:B0-----:R-:W-:Y:S02]  /*ba90*/  MOV R94, R201 ;  /* 0x000000c9005e7202 */ /* 0x001fe40000000f00 */
[----:B------:R-:W-:-:S02]  /*baa0*/  MOV R95, R202 ;  /* 0x000000ca005f7202 */ /* 0x000fc40000000f00 */
        /* <DEDUP_REMOVED lines=19> */
[----:B------:R-:W-:Y:S01]  /*bbe0*/  MOV R95, R216 ;  /* 0x000000d8005f7202 */ /* 0x000fe20000000f00 */
[----:B-1----:R-:W-:Y:S01]  /*bbf0*/  IMAD.MOV.U32 R7, RZ, RZ, R36 ;  /* 0x000000ffff077224 */ /* 0x002fe200078e0024 */
        /* <DEDUP_REMOVED lines=21> */
[----:B------:R-:W-:Y:S01]  /*bd50*/  MOV R23, R24 ;  /* 0x0000001800177202 */ /* 0x000fe20000000f00 */
[----:B------:R-:W-:Y:S01]  /*bd60*/  FADD R3, R17, R0 ;  /* 0x0000000011037221 */ /* 0x000fe20000000000 */
[----:B------:R-:W-:Y:S01]  /*bd70*/  MOV R6, R27 ;  /* 0x0000001b00067202 */ /* 0x000fe20000000f00 */
[----:B------:R1:W-:Y:S01]  /*bd80*/  STL.64 [R1+0x858], R86 ;  /* 0x0008585601007387 */ /* 0x0003e20000100a00 */
[----:B------:R-:W-:-:S02]  /*bd90*/  MOV R24, R25 ;  /* 0x0000001900187202 */ /* 0x000fc40000000f00 */
[----:B------:R-:W-:Y:S01]  /*bda0*/  MOV R25, R20 ;  /* 0x0000001400197202 */ /* 0x000fe20000000f00 */
[----:B------:R2:W-:Y:S01]  /*bdb0*/  STL.64 [R1+0x860], R90 ;  /* 0x0008605a01007387 */ /* 0x0005e20000100a00 */
[----:B------:R-:W-:-:S03]  /*bdc0*/  MOV R20, R21 ;  /* 0x0000001500147202 */ /* 0x000fc60000000f00 */
        /* <DEDUP_REMOVED lines=12> */
[----:B------:R-:W-:Y:S01]  /*be90*/  FADD R0, R10, R3 ;  /* 0x000000030a007221 */ /* 0x000fe20000000000 */
[----:B------:R-:W-:Y:S02]  /*bea0*/  MOV R84, R85 ;  /* 0x0000005500547202 */ /* 0x000fe40000000f00 */
[----:B------:R-:W-:-:S02]  /*beb0*/  MOV R70, R71 ;  /* 0x0000004700467202 */ /* 0x000fc40000000f00 */
[----:B------:R-:W-:Y:S02]  /*bec0*/  MOV R60, R61 ;  /* 0x0000003d003c7202 */ /* 0x000fe40000000f00 */
[----:B------:R-:W-:Y:S02]  /*bed0*/  MOV R46, R47 ;  /* 0x0000002f002e7202 */ /* 0x000fe40000000f00 */
[----:B------:R-:W-:Y:S02]  /*bee0*/  MOV R36, R37 ;  /* 0x0000002500247202 */ /* 0x000fe40000000f00 */
[----:B------:R-:W-:Y:S01]  /*bef0*/  MOV R21, R18 ;  /* 0x0000001200157202 */ /* 0x000fe20000000f00 */
[----:B------:R-:W-:Y:S01]  /*bf00*/  STL.64 [R1+0x9d0], R6 ;  /* 0x0009d00601007387 */ /* 0x000fe20000100a00 */
[----:B------:R-:W-:Y:S02]  /*bf10*/  MOV R85, R82 ;  /* 0x0000005200557202 */ /* 0x000fe40000000f00 */
[----:B------:R-:W-:-:S02]  /*bf20*/  MOV R71, R72 ;  /* 0x0000004800477202 */ /* 0x000fc40000000f00 */
[----:B------:R-:W-:Y:S02]  /*bf30*/  MOV R61, R58 ;  /* 0x0000003a003d7202 */ /* 0x000fe40000000f00 */
[----:B------:R-:W-:Y:S02]  /*bf40*/  MOV R47, R48 ;  /* 0x00000030002f7202 */ /* 0x000fe40000000f00 */
[----:B------:R-:W-:Y:S02]  /*bf50*/  MOV R37, R34 ;  /* 0x0000002200257202 */ /* 0x000fe40000000f00 */
[----:B------:R-:W-:Y:S01]  /*bf60*/  MOV R18, R19 ;  /* 0x0000001300127202 */ /* 0x000fe20000000f00 */
[----:B------:R0:W-:Y:S01]  /*bf70*/  STL.64 [R1+0x9c0], R4 ;  /* 0x0009c00401007387 */ /* 0x0001e20000100a00 */
[----:B------:R-:W-:Y:S02]  /*bf80*/  MOV R82, R83 ;  /* 0x0000005300527202 */ /* 0x000fe40000000f00 */
[----:B------:R-:W-:-:S02]  /*bf90*/  MOV R72, R73 ;  /* 0x0000004900487202 */ /* 0x000fc40000000f00 */
[----:B------:R-:W-:Y:S02]  /*bfa0*/  MOV R58, R59 ;  /* 0x0000003b003a7202 */ /* 0x000fe40000000f00 */
[----:B------:R-:W-:Y:S02]  /*bfb0*/  MOV R48, R49 ;  /* 0x0000003100307202 */ /* 0x000fe40000000f00 */
[----:B------:R-:W-:Y:S02]  /*bfc0*/  MOV R34, R35 ;  /* 0x0000002300227202 */ /* 0x000fe40000000f00 */
[----:B------:R-:W-:Y:S01]  /*bfd0*/  MOV R19, R8 ;  /* 0x0000000800137202 */ /* 0x000fe20000000f00 */
[----:B------:R-:W-:Y:S01]  /*bfe0*/  STL.64 [R1+0x888], R86 ;  /* 0x0008885601007387 */ /* 0x000fe20000100a00 */
[----:B------:R-:W-:Y:S01]  /*bff0*/  MOV R83, R78 ;  /* 0x0000004e00537202 */ /* 0x000fe20000000f00 */
[----:B0-----:R-:W-:Y:S01]  /*c000*/  HFMA2 R5, -RZ, RZ, 0.83740234375, -16.109375 ;  /* 0x3ab3cc07ff057431 */ /* 0x001fe200000001ff */
[----:B------:R-:W-:Y:S01]  /*c010*/  MOV R73, R68 ;  /* 0x0000004400497202 */ /* 0x000fe20000000f00 */
[----:B------:R-:W-:Y:S01]  /*c020*/  STL.64 [R1+0x890], R90 ;  /* 0x0008905a01007387 */ /* 0x000fe20000100a00 */
[----:B------:R-:W-:Y:S01]  /*c030*/  MOV R59, R54 ;  /* 0x00000036003b7202 */ /* 0x000fe20000000f00 */
[----:B------:R-:W-:Y:S01]  /*c040*/  HFMA2 R2, -RZ, RZ, 4.2109375, 2 ;  /* 0x44364000ff027431 */ /* 0x000fe200000001ff */
[----:B------:R-:W-:Y:S01]  /*c050*/  MOV R49, R44 ;  /* 0x0000002c00317202 */ /* 0x000fe20000000f00 */
[----:B------:R-:W-:Y:S01]  /*c060*/  STL.64 [R1+0x898], R92 ;  /* 0x0008985c01007387 */ /* 0x000fe20000100a00 */
[----:B------:R-:W-:-:S02]  /*c070*/  MOV R35, R30 ;  /* 0x0000001e00237202 */ /* 0x000fc40000000f00 */
[----:B------:R-:W-:Y:S01]  /*c080*/  MOV R8, R9 ;  /* 0x0000000900087202 */ /* 0x000fe20000000f00 */
[----:B------:R0:W-:Y:S01]  /*c090*/  STL.64 [R1+0x8a8], R94 ;  /* 0x0008a85e01007387 */ /* 0x0001e20000100a00 */
[----:B------:R-:W-:Y:S01]  /*c0a0*/  MOV R7, R12 ;  /* 0x0000000c00077202 */ /* 0x000fe20000000f00 */
[----:B------:R-:W-:Y:S01]  /*c0b0*/  FADD R0, R11, R0 ;  /* 0x000000000b007221 */ /* 0x000fe20000000000 */
[----:B------:R-:W-:Y:S02]  /*c0c0*/  MOV R78, R79 ;  /* 0x0000004f004e7202 */ /* 0x000fe40000000f00 */
[----:B------:R-:W-:Y:S02]  /*c0d0*/  MOV R76, R77 ;  /* 0x0000004d004c7202 */ /* 0x000fe40000000f00 */
[----:B------:R-:W-:Y:S02]  /*c0e0*/  MOV R68, R69 ;  /* 0x0000004500447202 */ /* 0x000fe40000000f00 */
[----:B------:R-:W-:-:S02]  /*c0f0*/  MOV R62, R63 ;  /* 0x0000003f003e7202 */ /* 0x000fc40000000f00 */
[----:B------:R-:W-:Y:S01]  /*c100*/  MOV R54, R55 ;  /* 0x0000003700367202 */ /* 0x000fe20000000f00 */
[----:B0-----:R-:W-:Y:S01]  /*c110*/  IMAD.MOV.U32 R94, RZ, RZ, R251 ;  /* 0x000000ffff5e7224 */ /* 0x001fe200078e00fb */
[----:B------:R-:W-:Y:S02]  /*c120*/  MOV R52, R53 ;  /* 0x0000003500347202 */ /* 0x000fe40000000f00 */
[----:B------:R-:W-:Y:S02]  /*c130*/  MOV R44, R45 ;  /* 0x0000002d002c7202 */ /* 0x000fe40000000f00 */
[----:B------:R-:W-:Y:S02]  /*c140*/  MOV R38, R39 ;  /* 0x0000002700267202 */ /* 0x000fe40000000f00 */
[----:B------:R-:W-:Y:S02]  /*c150*/  MOV R30, R31 ;  /* 0x0000001f001e7202 */ /* 0x000fe40000000f00 */
[----:B------:R-:W-:-:S02]  /*c160*/  MOV R28, R29 ;  /* 0x0000001d001c7202 */ /* 0x000fc40000000f00 */
[----:B------:R-:W-:Y:S02]  /*c170*/  MOV R9, R14 ;  /* 0x0000000e00097202 */ /* 0x000fe40000000f00 */
        /* <DEDUP_REMOVED lines=22> */
[----:B------:R-:W-:Y:S01]  /*c2e0*/  MOV R88, R11 ;  /* 0x0000000b00587202 */ /* 0x000fe20000000f00 */
[----:B------:R-:W-:Y:S01]  /*c2f0*/  FADD R0, R89, R0 ;  /* 0x0000000059007221 */ /* 0x000fe20000000000 */
[----:B------:R0:W-:Y:S04]  /*c300*/  STL.64 [R1+0x8b8], R86 ;  /* 0x0008b85601007387 */ /* 0x0001e80000100a00 */
[----:B------:R0:W-:Y:S01]  /*c310*/  STL.64 [R1+0x8c0], R90 ;  /* 0x0008c05a01007387 */ /* 0x0001e20000100a00 */
[----:B------:R-:W1:Y:S03]  /*c320*/  FCHK P3, R0, 729 ;  /* 0x4436400000007902 */ /* 0x000e660000060000 */
[----:B------:R0:W-:Y:S04]  /*c330*/  STL.64 [R1+0x8c8], R92 ;  /* 0x0008c85c01007387 */ /* 0x0001e80000100a00 */
        /* <DEDUP_REMOVED lines=29> */
[----:B------:R0:W-:Y:S01]  /*c510*/  STL.64 [R1+0xa18], R88 ;  /* 0x000a185801007387 */ /* 0x0001e20000100a00 */
[----:B------:R-:W-:-:S04]  /*c520*/  FFMA R2, R5, -R2, 1 ;  /* 0x3f80000005027423 */ /* 0x000fc80000000802 */
[----:B------:R-:W-:-:S04]  /*c530*/  FFMA R3, R2, R5, 0.0013717421097680926323 ;  /* 0x3ab3cc0702037423 */ /* 0x000fc80000000005 */
[----:B------:R-:W-:Y:S01]  /*c540*/  FFMA R2, R0, R3, RZ ;  /* 0x0000000300027223 */ /* 0x000fe200000000ff */
[----:B------:R-:W-:Y:S03]  /*c550*/  BSSY.RECONVERGENT B3, `(.L_x_62) ;  /* 0x0000007000037945 */ /* 0x000fe60003800200 */
[----:B------:R-:W-:-:S04]  /*c560*/  FFMA R4, R2, -729, R0 ;  /* 0xc436400002047823 */ /* 0x000fc80000000000 */
[----:B------:R-:W-:Y:S01]  /*c570*/  FFMA R2, R3, R4, R2 ;  /* 0x0000000403027223 */ /* 0x000fe20000000002 */
[----:B01----:R-:W-:Y:S06]  /*c580*/  @!P3 BRA `(.L_x_63) ;  /* 0x00000000000cb947 */ /* 0x003fec0003800000 */
[----:B------:R-:W-:-:S07]  /*c590*/  MOV R8, 0xc5b0 ;  /* 0x0000c5b000087802 */ /* 0x000fce0000000f00 */
[----:B------:R-:W-:Y:S05]  /*c5a0*/  CALL.REL.NOINC `($__internal_1_$__cuda_sm3x_div_rn_noftz_f32_slowpath) ;  /* 0x0000000000807944 */ /* 0x000fea0003c00000 */
[----:B------:R-:W-:-:S07]  /*c5b0*/  MOV R2, R0 ;  /* 0x0000000000027202 */ /* 0x000fce0000000f00 */
.L_x_63:
[----:B------:R-:W-:Y:S05]  /*c5c0*/  BSYNC.RECONVERGENT B3 ;  /* 0x0000000000037941 */ /* 0x000fea0003800200 */
.L_x_62:
[----:B------:R-:W2:Y:S01]  /*c5d0*/  LDL.LU R13, [R1+0x1060] ;  /* 0x00106000010d7983 */ /* 0x000ea20000300800 */
[----:B------:R-:W0:Y:S03]  /*c5e0*/  LDC R0, c[0x0][0x390] ;  /* 0x0000e400ff007b82 */ /* 0x000e260000000800 */
[----:B------:R-:W3:Y:S04]  /*c5f0*/  LDL.LU R3, [R1+0x105c] ;  /* 0x00105c0001037983 */ /* 0x000ee80000300800 */
[----:B------:R-:W4:Y:S04]  /*c600*/  LDL.LU R12, [R1+0x104c] ;  /* 0x00104c00010c7983 */ /* 0x000f280000300800 */
[----:B------:R-:W5:Y:S04]  /*c610*/  LDL.LU R11, [R1+0x1058] ;  /* 0x00105800010b7983 */ /* 0x000f680000300800 */
[----:B------:R-:W5:Y:S04]  /*c620*/  LDL.LU R10, [R1+0x1048] ;  /* 0x00104800010a7983 */ /* 0x000f680000300800 */
[----:B------:R-:W5:Y:S04]  /*c630*/  LDL.LU R9, [R1+0x1054] ;  /* 0x0010540001097983 */ /* 0x000f680000300800 */
[----:B------:R-:W5:Y:S01]  /*c640*/  LDL.LU R8, [R1+0x1050] ;  /* 0x0010500001087983 */ /* 0x000f620000300800 */
[----:B0-----:R-:W-:Y:S01]  /*c650*/  IMAD.WIDE R6, R0, R0, RZ ;  /* 0x0000000000067225 */ /* 0x001fe200078e02ff */
[----:B------:R-:W-:-:S04]  /*c660*/  UIADD3 UR4, UPT, UPT, UR4, 0x1, URZ ;  /* 0x0000000104047890 */ /* 0x000fc8000fffe0ff */
[----:B------:R-:W-:Y:S01]  /*c670*/  UISETP.NE.AND UP0, UPT, UR4, 0x80, UPT ;  /* 0x000000800400788c */ /* 0x000fe2000bf05270 */
[-C--:B--2---:R-:W-:Y:S02]  /*c680*/  MOV R4, R13.reuse ;  /* 0x0000000d00047202 */ /* 0x084fe40000000f00 */
[C---:B------:R-:W-:Y:S02]  /*c690*/  LEA R13, P3, R6.reuse, R13, 0x2 ;  /* 0x0000000d060d7211 */ /* 0x040fe400078610ff */
[-C--:B---3--:R-:W-:Y:S02]  /*c6a0*/  MOV R5, R3.reuse ;  /* 0x0000000300057202 */ /* 0x088fe40000000f00 */
[----:B------:R-:W-:Y:S01]  /*c6b0*/  LEA.HI.X R3, R6, R3, R7, 0x2, P3 ;  /* 0x0000000306037211 */ /* 0x000fe200018f1407 */
[CC--:B----4-:R-:W-:Y:S02]  /*c6c0*/  IMAD R12, R0.reuse, R0.reuse, R12 ;  /* 0x00000000000c7224 */ /* 0x0d0fe400078e020c */
[----:B-----5:R-:W-:-:S02]  /*c6d0*/  IMAD R11, R0, R0, R11 ;  /* 0x00000000000b7224 */ /* 0x020fc400078e020b */
[CC--:B------:R-:W-:Y:S02]  /*c6e0*/  IMAD R10, R0.reuse, R0.reuse, R10 ;  /* 0x00000000000a7224 */ /* 0x0c0fe400078e020a */
[CC--:B------:R-:W-:Y:S02]  /*c6f0*/  IMAD R9, R0.reuse, R0.reuse, R9 ;  /* 0x0000000000097224 */ /* 0x0c0fe400078e0209 */
[----:B------:R-:W-:Y:S01]  /*c700*/  IMAD R8, R0, R0, R8 ;  /* 0x0000000000087224 */ /* 0x000fe200078e0208 */
[----:B------:R1:W-:Y:S04]  /*c710*/  STG.E desc[UR8][R4.64], R2 ;  /* 0x0000000204007986 */ /* 0x0003e8000c101908 */
[----:B------:R1:W-:Y:S04]  /*c720*/  STL [R1+0x1060], R13 ;  /* 0x0010600d01007387 */ /* 0x0003e80000100800 */
[----:B------:R1:W-:Y:S04]  /*c730*/  STL [R1+0x104c], R12 ;  /* 0x00104c0c01007387 */ /* 0x0003e80000100800 */
[----:B------:R1:W-:Y:S04]  /*c740*/  STL [R1+0x1058], R11 ;  /* 0x0010580b01007387 */ /* 0x0003e80000100800 */
[----:B------:R1:W-:Y:S04]  /*c750*/  STL [R1+0x1048], R10 ;  /* 0x0010480a01007387 */ /* 0x0003e80000100800 */
[----:B------:R1:W-:Y:S04]  /*c760*/  STL [R1+0x105c], R3 ;  /* 0x00105c0301007387 */ /* 0x0003e80000100800 */
[----:B------:R1:W-:Y:S04]  /*c770*/  STL [R1+0x1054], R9 ;  /* 0x0010540901007387 */ /* 0x0003e80000100800 */
[----:B------:R1:W-:Y:S01]  /*c780*/  STL [R1+0x1050], R8 ;  /* 0x0010500801007387 */ /* 0x0003e20000100800 */
[----:B------:R-:W-:Y:S05]  /*c790*/  BRA.U UP0, `(.L_x_64) ;  /* 0xffffff4900a07547 */ /* 0x000fea000b83ffff */
[----:B------:R-:W-:Y:S05]  /*c7a0*/  EXIT ;  /* 0x000000000000794d */ /* 0x000fea0003800000 */
        .weak           $__internal_1_$__cuda_sm3x_div_rn_noftz_f32_slowpath
        .type           $__internal_1_$__cuda_sm3x_div_rn_noftz_f32_slowpath,@function
        .size           $__internal_1_$__cuda_sm3x_div_rn_noftz_f32_slowpath,(.L_x_96 - $__internal_1_$__cuda_sm3x_div_rn_noftz_f32_slowpath)
$__internal_1_$__cuda_sm3x_div_rn_noftz_f32_slowpath:
[----:B------:R-:W-:Y:S01]  /*c7b0*/  SHF.R.U32.HI R2, RZ, 0x17, R0 ;  /* 0x00000017ff027819 */ /* 0x000fe20000011600 */
[----:B------:R-:W-:Y:S04]  /*c7c0*/  BSSY.RECONVERGENT B2, `(.L_x_65) ;  /* 0x000005c000027945 */ /* 0x000fe80003800200 */
[----:B------:R-:W-:Y:S01]  /*c7d0*/  BSSY.RELIABLE B4, `(.L_x_66) ;  /* 0x000001a000047945 */ /* 0x000fe20003800100 */
[----:B------:R-:W-:Y:S02]  /*c7e0*/  MOV R3, R0 ;  /* 0x0000000000037202 */ /* 0x000fe40000000f00 */
[----:B------:R-:W-:-:S04]  /*c7f0*/  LOP3.LUT R2, R2, 0xff, RZ, 0xc0, !PT ;  /* 0x000000ff02027812 */ /* 0x000fc800078ec0ff */
[----:B------:R-:W-:-:S04]  /*c800*/  IADD3 R5, PT, PT, R2, -0x1, RZ ;  /* 0xffffffff02057810 */ /* 0x000fc80007ffe0ff */
        /* <DEDUP_REMOVED lines=19> */
[----:B------:R-:W-:Y:S01]  /*c940*/  @P3 MOV R4, RZ ;  /* 0x000000ff00043202 */ /* 0x000fe20000000f00 */
[----:B------:R-:W-:Y:S01]  /*c950*/  @!P3 FFMA R3, R0, 1.84467440737095516160e+19, RZ ;  /* 0x5f8000000003b823 */ /* 0x000fe200000000ff */
[----:B------:R-:W-:-:S07]  /*c960*/  @!P3 MOV R4, 0xffffffc0 ;  /* 0xffffffc00004b802 */ /* 0x000fce0000000f00 */
.L_x_67:
[----:B------:R-:W-:Y:S05]  /*c970*/  BSYNC.RELIABLE B4 ;  /* 0x0000000000047941 */ /* 0x000fea0003800100 */
.L_x_66:
        /* <DEDUP_REMOVED lines=17> */
[----:B------:R-:W-:-:S04]  /*ca90*/  IADD3 R9, PT, PT, R0, R4, RZ ;  /* 0x0000000400097210 */ /* 0x000fc80007ffe0ff */
[----:B------:R-:W-:-:S04]  /*caa0*/  IADD3 R0, PT, PT, R9, -0x1, RZ ;  /* 0xffffffff09007810 */ /* 0x000fc80007ffe0ff */
        /* <DEDUP_REMOVED lines=10> */
[C---:B------:R-:W-:Y:S02]  /*cb50*/  ISETP.NE.AND P5, PT, R9.reuse, RZ, PT ;  /* 0x000000ff0900720c */ /* 0x040fe40003fa5270 */
[----:B------:R-:W-:Y:S02]  /*cb60*/  ISETP.NE.AND P4, PT, R9, RZ, PT ;  /* 0x000000ff0900720c */ /* 0x000fe40003f85270 */
[----:B------:R-:W-:Y:S01]  /*cb70*/  LOP3.LUT R2, R0, 0x7fffff, RZ, 0xc0, !PT ;  /* 0x007fffff00027812 */ /* 0x000fe200078ec0ff */
[CCC-:B------:R-:W-:Y:S01]  /*cb80*/  FFMA.RP R0, R5.reuse, R7.reuse, R6.reuse ;  /* 0x0000000705007223 */ /* 0x1c0fe20000008006 */
[----:B------:R-:W-:Y:S01]  /*cb90*/  FFMA.RM R5, R5, R7, R6 ;  /* 0x0000000705057223 */ /* 0x000fe20000004006 */
[----:B------:R-:W-:Y:S02]  /*cba0*/  IADD3 R7, PT, PT, R9, 0x20, RZ ;  /* 0x0000002009077810 */ /* 0x000fe40007ffe0ff */
[----:B------:R-:W-:-:S02]  /*cbb0*/  LOP3.LUT R2, R2, 0x800000, RZ, 0xfc, !PT ;  /* 0x0080000002027812 */ /* 0x000fc400078efcff */
[----:B------:R-:W-:Y:S02]  /*cbc0*/  IADD3 R4, PT, PT, -R9, RZ, RZ ;  /* 0x000000ff09047210 */ /* 0x000fe40007ffe1ff */
[----:B------:R-:W-:Y:S02]  /*cbd0*/  SHF.L.U32 R7, R2, R7, RZ ;  /* 0x0000000702077219 */ /* 0x000fe400000006ff */
[----:B------:R-:W-:Y:S02]  /*cbe0*/  FSETP.NEU.FTZ.AND P3, PT, R0, R5, PT ;  /* 0x000000050000720b */ /* 0x000fe40003f7d000 */
[----:B------:R-:W-:Y:S02]  /*cbf0*/  SEL R5, R4, RZ, P5 ;  /* 0x000000ff04057207 */ /* 0x000fe40002800000 */
        /* <DEDUP_REMOVED lines=10> */
.L_x_74:
[----:B------:R-:W-:-:S04]  /*cca0*/  LOP3.LUT R3, R3, 0x80000000, RZ, 0xc0, !PT ;  /* 0x8000000003037812 */ /* 0x000fc800078ec0ff */
[----:B------:R-:W-:Y:S01]  /*ccb0*/  LOP3.LUT R3, R3, 0x7f800000, RZ, 0xfc, !PT ;  /* 0x7f80000003037812 */ /* 0x000fe200078efcff */
[----:B------:R-:W-:Y:S06]  /*ccc0*/  BRA `(.L_x_75) ;  /* 0x0000000000047947 */ /* 0x000fec0003800000 */
.L_x_73:
[----:B------:R-:W-:-:S07]  /*ccd0*/  LEA R3, R4, R3, 0x17 ;  /* 0x0000000304037211 */ /* 0x000fce00078eb8ff */
.L_x_75:
[----:B------:R-:W-:Y:S05]  /*cce0*/  BSYNC.RECONVERGENT B4 ;  /* 0x0000000000047941 */ /* 0x000fea0003800200 */
.L_x_72:
[----:B------:R-:W-:Y:S05]  /*ccf0*/  BRA `(.L_x_76) ;  /* 0x0000000000207947 */ /* 0x000fea0003800000 */
.L_x_71:
[----:B------:R-:W-:-:S04]  /*cd00*/  LOP3.LUT R3, R4, 0x80000000, R3, 0x48, !PT ;  /* 0x8000000004037812 */ /* 0x000fc800078e4803 */
[----:B------:R-:W-:Y:S01]  /*cd10*/  LOP3.LUT R3, R3, 0x7f800000, RZ, 0xfc, !PT ;  /* 0x7f80000003037812 */ /* 0x000fe200078efcff */
[----:B------:R-:W-:Y:S06]  /*cd20*/  BRA `(.L_x_76) ;  /* 0x0000000000147947 */ /* 0x000fec0003800000 */
.L_x_70:
[----:B------:R-:W-:Y:S01]  /*cd30*/  LOP3.LUT R3, R4, 0x80000000, R3, 0x48, !PT ;  /* 0x8000000004037812 */ /* 0x000fe200078e4803 */
[----:B------:R-:W-:Y:S06]  /*cd40*/  BRA `(.L_x_76) ;  /* 0x00000000000c7947 */ /* 0x000fec0003800000 */
.L_x_69:
[----:B------:R-:W0:Y:S01]  /*cd50*/  MUFU.RSQ R3, -QNAN ;  /* 0xffc0000000037908 */ /* 0x000e220000001400 */
[----:B------:R-:W-:Y:S05]  /*cd60*/  BRA `(.L_x_76) ;  /* 0x0000000000047947 */ /* 0x000fea0003800000 */
.L_x_68:
[----:B------:R-:W-:-:S07]  /*cd70*/  FADD.FTZ R3, R0, 729 ;  /* 0x4436400000037421 */ /* 0x000fce0000010000 */
.L_x_76:
[----:B------:R-:W-:Y:S05]  /*cd80*/  BSYNC.RECONVERGENT B2 ;  /* 0x0000000000027941 */ /* 0x000fea0003800200 */
.L_x_65:
[----:B0-----:R-:W-:Y:S01]  /*cd90*/  MOV R0, R3 ;  /* 0x0000000300007202 */ /* 0x001fe20000000f00 */
[----:B------:R-:W-:Y:S01]  /*cda0*/  HFMA2 R3, -RZ, RZ, 0, 0 ;  /* 0x00000000ff037431 */ /* 0x000fe200000001ff */
[----:B------:R-:W-:-:S04]  /*cdb0*/  MOV R2, R8 ;  /* 0x0000000800027202 */ /* 0x000fc80000000f00 */
[----:B------:R-:W-:Y:S05]  /*cdc0*/  RET.REL.NODEC R2 `(_Z23median_filter_gpu_sm_2dPfS_i) ;  /* 0xffffff30028c7950 */ /* 0x000fea0003c3ffff */
.L_x_77:
        /* <DEDUP_REMOVED lines=11> */
.L_x_96:


//--------------------- .text._Z17median_filter_gpuPfS_i --------------------------
	.section	.text._Z17median_filter_gpuPfS_i,"ax",@progbits
	.align	128
        .global         _Z17median_filter_gpuPfS_i
        .type           _Z17median_filter_gpuPfS_i,@function
        .size           _Z17median_filter_gpuPfS_i,(.L_x_97 - _Z17median_filter_gpuPfS_i)
        .other          _Z17median_filter_gpuPfS_i,@"STO_CUDA_ENTRY STV_DEFAULT"
_Z17median_filter_gpuPfS_i:
.text._Z17median_filter_gpuPfS_i:
[----:B------:R-:W-:Y:S01]  /*0000*/  LDC R1, c[0x0][0x37c] ;  /* 0x0000df00ff017b82 */ /* 0x000fe20000000800 */
[----:B------:R-:W0:Y:S01]  /*0010*/  S2R R9, SR_CTAID.X ;  /* 0x0000000000097919 */ /* 0x000e220000002500 */
[----:B------:R-:W1:Y:S01]  /*0020*/  S2R R8, SR_CTAID.Y ;  /* 0x0000000000087919 */ /* 0x000e620000002600 */
[----:B------:R-:W1:Y:S01]  /*0030*/  S2R R3, SR_TID.Y ;  /* 0x0000000000037919 */ /* 0x000e620000002200 */
[----:B------:R-:W0:Y:S01]  /*0040*/  S2R R0, SR_TID.X ;  /* 0x0000000000007919 */ /* 0x000e220000002100 */
[----:B-1----:R-:W-:Y:S02]  /*0050*/  LEA R8, R8, R3, 0x3 ;  /* 0x0000000308087211 */ /* 0x002fe400078e18ff */
[----:B0-----:R-:W-:Y:S02]  /*0060*/  LEA R9, R9, R0, 0x3 ;  /* 0x0000000009097211 */ /* 0x001fe400078e18ff */
[----:B------:R-:W-:Y:S02]  /*0070*/  ISETP.GT.U32.AND P0, PT, R8, 0x7f, PT ;  /* 0x0000007f0800780c */ /* 0x000fe40003f04070 */
[----:B------:R-:W-:-:S04]  /*0080*/  IADD3 R0, PT, PT, R9, 0x4, RZ ;  /* 0x0000000409007810 */ /* 0x000fc80007ffe0ff */
[----:B------:R-:W-:-:S13]  /*0090*/  ISETP.GT.OR P0, PT, R0, 0x83, P0 ;  /* 0x000000830000780c */ /* 0x000fda0000704670 */
[----:B------:R-:W-:Y:S05]  /*00a0*/  @P0 EXIT ;  /* 0x000000000000094d */ /* 0x000fea0003800000 */
[----:B------:R-:W0:Y:S01]  /*00b0*/  LDC R5, c[0x0][0x390] ;  /* 0x0000e400ff057b82 */ /* 0x000e220000000800 */
[----:B------:R-:W-:Y:S01]  /*00c0*/  IADD3 R2, PT, PT, R8, 0x4, RZ ;  /* 0x0000000408027810 */ /* 0x000fe20007ffe0ff */
[----:B------:R-:W1:Y:S01]  /*00d0*/  LDCU.64 UR8, c[0x0][0x358] ;  /* 0x00006b00ff0877ac */ /* 0x000e620008000a00 */
[----:B------:R-:W-:-:S03]  /*00e0*/  UMOV UR5, 0x4 ;  /* 0x0000000400057882 */ /* 0x000fc60000000000 */
[-C--:B0-----:R-:W-:Y:S02]  /*00f0*/  IMAD R3, R2, R5.reuse, RZ ;  /* 0x0000000502037224 */ /* 0x081fe400078e02ff */
[----:B------:R-:W-:-:S03]  /*0100*/  IMAD R10, R5, R5, RZ ;  /* 0x00000005050a7224 */ /* 0x000fc600078e02ff */
[----:B------:R-:W-:Y:S02]  /*0110*/  IADD3 R11, P0, PT, R0, R3, RZ ;  /* 0x00000003000b7210 */ /* 0x000fe40007f1e0ff */
[----:B------:R-:W-:Y:S02]  /*0120*/  SHF.R.S32.HI R3, RZ, 0x1f, R3 ;  /* 0x0000001fff037819 */ /* 0x000fe40000011403 */
[----:B------:R-:W-:Y:S02]  /*0130*/  LEA R11, P1, R10, R11, 0x2 ;  /* 0x0000000b0a0b7211 */ /* 0x000fe400078210ff */
[----:B------:R-:W-:-:S04]  /*0140*/  LEA.HI.X.SX32 R3, R0, R3, 0x1, P0 ;  /* 0x0000000300037211 */ /* 0x000fc800000f0eff */
[----:B-1----:R-:W-:-:S07]  /*0150*/  LEA.HI.X R12, R10, R3, RZ, 0x2, P1 ;  /* 0x000000030a0c7211 */ /* 0x002fce00008f14ff */
.L_x_81:
[----:B------:R-:W-:Y:S01]  /*0160*/  UIADD3 UR7, UPT, UPT, UR5, -0x4, URZ ;  /* 0xfffffffc05077890 */ /* 0x000fe2000fffe0ff */
[----:B------:R-:W-:Y:S01]  /*0170*/  HFMA2 R0, -RZ, RZ, 0, 0 ;  /* 0x00000000ff007431 */ /* 0x000fe200000001ff */
[----:B------:R-:W-:Y:S01]  /*0180*/  UIADD3 UR5, UPT, UPT, UR5, 0x1, URZ ;  /* 0x0000000105057890 */ /* 0x000fe2000fffe0ff */
[----:B------:R-:W-:-:S03]  /*0190*/  UMOV UR4, URZ ;  /* 0x000000ff00047c82 */ /* 0x000fc60008000000 */
[----:B0-----:R-:W-:-:S11]  /*01a0*/  UISETP.NE.AND UP1, UPT, UR5, 0x84, UPT ;  /* 0x000000840500788c */ /* 0x001fd6000bf25270 */
.L_x_78:
[----:B------:R-:W0:Y:S01]  /*01b0*/  LDC R13, c[0x0][0x390] ;  /* 0x0000e400ff0d7b82 */ /* 0x000e220000000800 */
[----:B------:R-:W-:-:S07]  /*01c0*/  UIADD3 UR6, UPT, UPT, UR7, UR4, URZ ;  /* 0x0000000407067290 */ /* 0x000fce000fffe0ff */
[----:B------:R-:W1:Y:S01]  /*01d0*/  LDC.64 R2, c[0x0][0x380] ;  /* 0x0000e000ff027b82 */ /* 0x000e620000000a00 */
[----:B0-----:R-:W-:-:S04]  /*01e0*/  IMAD R14, R13, UR6, R8 ;  /* 0x000000060d0e7c24 */ /* 0x001fc8000f8e0208 */
[----:B------:R-:W-:-:S04]  /*01f0*/  IMAD R14, R14, R13, R9 ;  /* 0x0000000d0e0e7224 */ /* 0x000fc800078e0209 */
[----:B-1----:R-:W-:-:S05]  /*0200*/  IMAD.WIDE R4, R14, 0x4, R2 ;  /* 0x000000040e047825 */ /* 0x002fca00078e0202 */
[----:B------:R-:W2:Y:S04]  /*0210*/  LDG.E R27, desc[UR8][R4.64] ;  /* 0x00000008041b7981 */ /* 0x000ea8000c1e1900 */
[----:B------:R-:W3:Y:S04]  /*0220*/  LDG.E R29, desc[UR8][R4.64+0x4] ;  /* 0x00000408041d7981 */ /* 0x000ee8000c1e1900 */
[----:B------:R-:W4:Y:S04]  /*0230*/  LDG.E R21, desc[UR8][R4.64+0x8] ;  /* 0x0000080804157981 */ /* 0x000f28000c1e1900 */
[----:B------:R-:W5:Y:S04]  /*0240*/  LDG.E R22, desc[UR8][R4.64+0xc] ;  /* 0x00000c0804167981 */ /* 0x000f68000c1e1900 */
[----:B------:R-:W5:Y:S04]  /*0250*/  LDG.E R17, desc[UR8][R4.64+0x10] ;  /* 0x0000100804117981 */ /* 0x000f68000c1e1900 */
[----:B------:R-:W5:Y:S04]  /*0260*/  LDG.E R18, desc[UR8][R4.64+0x14] ;  /* 0x0000140804127981 */ /* 0x000f68000c1e1900 */
[----:B------:R-:W5:Y:S04]  /*0270*/  LDG.E R19, desc[UR8][R4.64+0x18] ;  /* 0x0000180804137981 */ /* 0x000f68000c1e1900 */
[----:B------:R-:W5:Y:S01]  /*0280*/  LDG.E R15, desc[UR8][R4.64+0x1c] ;  /* 0x00001c08040f7981 */ /* 0x000f62000c1e1900 */
[----:B------:R-:W-:-:S03]  /*0290*/  IMAD.WIDE R6, R13, 0x4, R4 ;  /* 0x000000040d067825 */ /* 0x000fc600078e0204 */
[----:B------:R0:W5:Y:S04]  /*02a0*/  LDG.E R16, desc[UR8][R4.64+0x20] ;  /* 0x0000200804107981 */ /* 0x000168000c1e1900 */
[----:B------:R-:W5:Y:S04]  /*02b0*/  LDG.E R26, desc[UR8][R6.64] ;  /* 0x00000008061a7981 */ /* 0x000f68000c1e1900 */
[----:B------:R-:W5:Y:S04]  /*02c0*/  LDG.E R23, desc[UR8][R6.64+0x4] ;  /* 0x0000040806177981 */ /* 0x000f68000c1e1900 */
[----:B------:R-:W5:Y:S04]  /*02d0*/  LDG.E R25, desc[UR8][R6.64+0x8] ;  /* 0x0000080806197981 */ /* 0x000f68000c1e1900 */
[----:B------:R-:W5:Y:S04]  /*02e0*/  LDG.E R24, desc[UR8][R6.64+0xc] ;  /* 0x00000c0806187981 */ /* 0x000f68000c1e1900 */
[----:B------:R-:W5:Y:S01]  /*02f0*/  LDG.E R20, desc[UR8][R6.64+0x14] ;  /* 0x0000140806147981 */ /* 0x000f62000c1e1900 */
[----:B0-----:R-:W-:-:S04]  /*0300*/  IMAD.WIDE R4, R13, 0x4, R6 ;  /* 0x000000040d047825 */ /* 0x001fc800078e0206 */
[----:B--2---:R-:W-:Y:S02]  /*0310*/  FADD R0, R27, R0 ;  /* 0x000000001b007221 */ /* 0x004fe40000000000 */
[----:B------:R-:W2:Y:S02]  /*0320*/  LDG.E R27, desc[UR8][R6.64+0x10] ;  /* 0x00001008061b7981 */ /* 0x000ea4000c1e1900 */
[----:B---3--:R-:W-:-:S04]  /*0330*/  FADD R0, R0, R29 ;  /* 0x0000001d00007221 */ /* 0x008fc80000000000 */
[----:B----4-:R-:W-:Y:S02]  /*0340*/  FADD R29, R0, R21 ;  /* 0x00000015001d7221 */ /* 0x010fe40000000000 */
[----:B------:R-:W3:Y:S04]  /*0350*/  LDG.E R21, desc[UR8][R6.64+0x18] ;  /* 0x0000180806157981 */ /* 0x000ee8000c1e1900 */
[----:B------:R-:W4:Y:S01]  /*0360*/  LDG.E R0, desc[UR8][R6.64+0x1c] ;  /* 0x00001c0806007981 */ /* 0x000f22000c1e1900 */
[----:B-----5:R-:W-:-:S03]  /*0370*/  FADD R28, R29, R22 ;  /* 0x000000161d1c7221 */ /* 0x020fc60000000000 */
[----:B------:R0:W5:Y:S01]  /*0380*/  LDG.E R22, desc[UR8][R6.64+0x20] ;  /* 0x0000200806167981 */ /* 0x000162000c1e1900 */
[----:B------:R-:W-:-:S03]  /*0390*/  FADD R29, R28, R17 ;  /* 0x000000111c1d7221 */ /* 0x000fc60000000000 */
[----:B------:R-:W5:Y:S01]  /*03a0*/  LDG.E R17, desc[UR8][R4.64] ;  /* 0x0000000804117981 */ /* 0x000f62000c1e1900 */
[----:B------:R-:W-:-:S03]  /*03b0*/  FADD R28, R29, R18 ;  /* 0x000000121d1c7221 */ /* 0x000fc60000000000 */
[----:B------:R-:W5:Y:S01]  /*03c0*/  LDG.E R18, desc[UR8][R4.64+0x4] ;  /* 0x0000040804127981 */ /* 0x000f62000c1e1900 */
[----:B------:R-:W-:-:S04]  /*03d0*/  FADD R28, R28, R19 ;  /* 0x000000131c1c7221 */ /* 0x000fc80000000000 */
[----:B------:R-:W-:Y:S02]  /*03e0*/  FADD R19, R28, R15 ;  /* 0x0000000f1c137221 */ /* 0x000fe40000000000 */
[----:B------:R-:W5:Y:S02]  /*03f0*/  LDG.E R15, desc[UR8][R4.64+0x8] ;  /* 0x00000808040f7981 */ /* 0x000f64000c1e1900 */
[----:B------:R-:W-:Y:S02]  /*0400*/  FADD R19, R19, R16 ;  /* 0x0000001013137221 */ /* 0x000fe40000000000 */
[----:B------:R-:W5:Y:S02]  /*0410*/  LDG.E R16, desc[UR8][R4.64+0xc] ;  /* 0x00000c0804107981 */ /* 0x000f64000c1e1900 */
[----:B------:R-:W-:Y:S02]  /*0420*/  FADD R26, R19, R26 ;  /* 0x0000001a131a7221 */ /* 0x000fe40000000000 */
[----:B------:R-:W5:Y:S02]  /*0430*/  LDG.E R19, desc[UR8][R4.64+0x10] ;  /* 0x0000100804137981 */ /* 0x000f64000c1e1900 */
[----:B0-----:R-:W-:-:S02]  /*0440*/  FADD R6, R26, R23 ;  /* 0x000000171a067221 */ /* 0x001fc40000000000 */
[----:B------:R-:W5:Y:S02]  /*0450*/  LDG.E R26, desc[UR8][R4.64+0x14] ;  /* 0x00001408041a7981 */ /* 0x000f64000c1e1900 */
[----:B------:R-:W-:Y:S02]  /*0460*/  FADD R25, R6, R25 ;  /* 0x0000001906197221 */ /* 0x000fe40000000000 */
[----:B------:R-:W5:Y:S02]  /*0470*/  LDG.E R23, desc[UR8][R4.64+0x18] ;  /* 0x0000180804177981 */ /* 0x000f64000c1e1900 */
[----:B------:R-:W-:Y:S02]  /*0480*/  FADD R6, R25, R24 ;  /* 0x0000001819067221 */ /* 0x000fe40000000000 */
[----:B------:R-:W5:Y:S04]  /*0490*/  LDG.E R24, desc[UR8][R4.64+0x1c] ;  /* 0x00001c0804187981 */ /* 0x000f68000c1e1900 */
[----:B------:R0:W5:Y:S01]  /*04a0*/  LDG.E R25, desc[UR8][R4.64+0x20] ;  /* 0x0000200804197981 */ /* 0x000162000c1e1900 */
[----:B--2---:R-:W-:Y:S01]  /*04b0*/  FADD R27, R6, R27 ;  /* 0x0000001b061b7221 */ /* 0x004fe20000000000 */
[----:B------:R-:W-:-:S04]  /*04c0*/  IMAD.WIDE R6, R13, 0x4, R4 ;  /* 0x000000040d067825 */ /* 0x000fc800078e0204 */
[----:B------:R-:W-:Y:S02]  /*04d0*/  FADD R28, R27, R20 ;  /* 0x000000141b1c7221 */ /* 0x000fe40000000000 */
[----:B------:R-:W2:Y:S02]  /*04e0*/  LDG.E R20, desc[UR8][R6.64] ;  /* 0x0000000806147981 */ /* 0x000ea4000c1e1900 */
[----:B---3--:R-:W-:Y:S02]  /*04f0*/  FADD R27, R28, R21 ;  /* 0x000000151c1b7221 */ /* 0x008fe40000000000 */
[----:B------:R-:W3:Y:S02]  /*0500*/  LDG.E R21, desc[UR8][R6.64+0x4] ;  /* 0x0000040806157981 */ /* 0x000ee4000c1e1900 */
[----:B----4-:R-:W-:Y:S02]  /*0510*/  FADD R27, R27, R0 ;  /* 0x000000001b1b7221 */ /* 0x010fe40000000000 */
[----:B------:R-:W4:Y:S02]  /*0520*/  LDG.E R0, desc[UR8][R6.64+0x8] ;  /* 0x0000080806007981 */ /* 0x000f24000c1e1900 */
[----:B-----5:R-:W-:-:S02]  /*0530*/  FADD R28, R27, R22 ;  /* 0x000000161b1c7221 */ /* 0x020fc40000000000 */
[----:B------:R-:W5:Y:S02]  /*0540*/  LDG.E R22, desc[UR8][R6.64+0xc] ;  /* 0x00000c0806167981 */ /* 0x000f64000c1e1900 */
[----:B------:R-:W-:Y:S02]  /*0550*/  FADD R27, R28, R17 ;  /* 0x000000111c1b7221 */ /* 0x000fe40000000000 */
[----:B------:R-:W5:Y:S02]  /*0560*/  LDG.E R17, desc[UR8][R6.64+0x10] ;  /* 0x0000100806117981 */ /* 0x000f64000c1e1900 */
[----:B0-----:R-:W-:Y:S02]  /*0570*/  FADD R4, R27, R18 ;  /* 0x000000121b047221 */ /* 0x001fe40000000000 */
[----:B------:R-:W5:Y:S04]  /*0580*/  LDG.E R27, desc[UR8][R6.64+0x14] ;  /* 0x00001408061b7981 */ /* 0x000f68000c1e1900 */
[----:B------:R-:W5:Y:S01]  /*0590*/  LDG.E R18, desc[UR8][R6.64+0x18] ;  /* 0x0000180806127981 */ /* 0x000f62000c1e1900 */
[----:B------:R-:W-:Y:S01]  /*05a0*/  FADD R15, R4, R15 ;  /* 0x0000000f040f7221 */ /* 0x000fe20000000000 */
[----:B------:R-:W-:-:S03]  /*05b0*/  LEA R14, R13, R14, 0x2 ;  /* 0x0000000e0d0e7211 */ /* 0x000fc600078e10ff */
[----:B------:R-:W-:Y:S02]  /*05c0*/  FADD R4, R15, R16 ;  /* 0x000000100f047221 */ /* 0x000fe40000000000 */
[----:B------:R-:W5:Y:S02]  /*05d0*/  LDG.E R15, desc[UR8][R6.64+0x1c] ;  /* 0x00001c08060f7981 */ /* 0x000f64000c1e1900 */
[----:B------:R-:W-:Y:S01]  /*05e0*/  FADD R19, R4, R19 ;  /* 0x0000001304137221 */ /* 0x000fe20000000000 */
[----:B------:R-:W-:Y:S01]  /*05f0*/  IMAD.WIDE R4, R14, 0x4, R2 ;  /* 0x000000040e047825 */ /* 0x000fe200078e0202 */
[----:B------:R2:W5:Y:S03]  /*0600*/  LDG.E R16, desc[UR8][R6.64+0x20] ;  /* 0x0000200806107981 */ /* 0x000566000c1e1900 */
[----:B------:R-:W-:Y:S02]  /*0610*/  FADD R26, R19, R26 ;  /* 0x0000001a131a7221 */ /* 0x000fe40000000000 */
[----:B------:R-:W5:Y:S02]  /*0620*/  LDG.E R19, desc[UR8][R4.64] ;  /* 0x0000000804137981 */ /* 0x000f64000c1e1900 */
[----:B------:R-:W-:-:S02]  /*0630*/  FADD R29, R26, R23 ;  /* 0x000000171a1d7221 */ /* 0x000fc40000000000 */
[----:B------:R-:W5:Y:S02]  /*0640*/  LDG.E R23, desc[UR8][R4.64+0x4] ;  /* 0x0000040804177981 */ /* 0x000f64000c1e1900 */
[----:B------:R-:W-:Y:S02]  /*0650*/  FADD R26, R29, R24 ;  /* 0x000000181d1a7221 */ /* 0x000fe40000000000 */
[----:B------:R-:W5:Y:S02]  /*0660*/  LDG.E R24, desc[UR8][R4.64+0x8] ;  /* 0x0000080804187981 */ /* 0x000f64000c1e1900 */
[----:B------:R-:W-:Y:S02]  /*0670*/  FADD R29, R26, R25 ;  /* 0x000000191a1d7221 */ /* 0x000fe40000000000 */
[----:B------:R-:W5:Y:S02]  /*0680*/  LDG.E R25, desc[UR8][R4.64+0xc] ;  /* 0x00000c0804197981 */ /* 0x000f64000c1e1900 */
[----:B--2---:R-:W-:-:S02]  /*0690*/  FADD R6, R29, R20 ;  /* 0x000000141d067221 */ /* 0x004fc40000000000 */
[----:B------:R-:W2:Y:S02]  /*06a0*/  LDG.E R20, desc[UR8][R4.64+0x10] ;  /* 0x0000100804147981 */ /* 0x000ea4000c1e1900 */
[----:B---3--:R-:W-:-:S04]  /*06b0*/  FADD R21, R6, R21 ;  /* 0x0000001506157221 */ /* 0x008fc80000000000 */
[----:B----4-:R-:W-:Y:S02]  /*06c0*/  FADD R21, R21, R0 ;  /* 0x0000000015157221 */ /* 0x010fe40000000000 */
[----:B------:R-:W3:Y:S02]  /*06d0*/  LDG.E R0, desc[UR8][R4.64+0x14] ;  /* 0x0000140804007981 */ /* 0x000ee4000c1e1900 */
[----:B-----5:R-:W-:Y:S02]  /*06e0*/  FADD R22, R21, R22 ;  /* 0x0000001615167221 */ /* 0x020fe40000000000 */
[----:B------:R-:W4:Y:S02]  /*06f0*/  LDG.E R21, desc[UR8][R4.64+0x18] ;  /* 0x0000180804157981 */ /* 0x000f24000c1e1900 */
[----:B------:R-:W-:Y:S02]  /*0700*/  FADD R26, R22, R17 ;  /* 0x00000011161a7221 */ /* 0x000fe40000000000 */
[----:B------:R-:W5:Y:S01]  /*0710*/  LDG.E R22, desc[UR8][R4.64+0x1c] ;  /* 0x00001c0804167981 */ /* 0x000f62000c1e1900 */
[----:B------:R-:W-:-:S03]  /*0720*/  IMAD.WIDE R6, R13, 0x4, R4 ;  /* 0x000000040d067825 */ /* 0x000fc600078e0204 */
[----:B------:R0:W5:Y:S01]  /*0730*/  LDG.E R17, desc[UR8][R4.64+0x20] ;  /* 0x0000200804117981 */ /* 0x000162000c1e1900 */
[----:B------:R-:W-:-:S03]  /*0740*/  FADD R27, R26, R27 ;  /* 0x0000001b1a1b7221 */ /* 0x000fc60000000000 */
[----:B------:R-:W5:Y:S01]  /*0750*/  LDG.E R26, desc[UR8][R6.64] ;  /* 0x00000008061a7981 */ /* 0x000f62000c1e1900 */
[----:B------:R-:W-:-:S03]  /*0760*/  FADD R28, R27, R18 ;  /* 0x000000121b1c7221 */ /* 0x000fc60000000000 */
[----:B------:R-:W5:Y:S04]  /*0770*/  LDG.E R27, desc[UR8][R6.64+0x4] ;  /* 0x00000408061b7981 */ /* 0x000f68000c1e1900 */
        /* <DEDUP_REMOVED lines=10> */
[----:B------:R-:W-:-:S02]  /*0820*/  FADD R25, R24, R25 ;  /* 0x0000001918197221 */ /* 0x000fc40000000000 */
[----:B------:R-:W5:Y:S01]  /*0830*/  LDG.E R24, desc[UR8][R6.64+0x1c] ;  /* 0x00001c0806187981 */ /* 0x000f62000c1e1900 */
[----:B0-----:R-:W-:-:S03]  /*0840*/  IMAD.WIDE R4, R13, 0x4, R6 ;  /* 0x000000040d047825 */ /* 0x001fc600078e0206 */
[----:B------:R0:W5:Y:S01]  /*0850*/  LDG.E R23, desc[UR8][R6.64+0x20] ;  /* 0x0000200806177981 */ /* 0x000162000c1e1900 */
[----:B--2---:R-:W-:-:S03]  /*0860*/  FADD R25, R25, R20 ;  /* 0x0000001419197221 */ /* 0x004fc60000000000 */
[----:B------:R-:W2:Y:S01]  /*0870*/  LDG.E R20, desc[UR8][R4.64] ;  /* 0x0000000804147981 */ /* 0x000ea2000c1e1900 */
[----:B---3--:R-:W-:-:S04]  /*0880*/  FADD R0, R25, R0 ;  /* 0x0000000019007221 */ /* 0x008fc80000000000 */
[----:B----4-:R-:W-:Y:S02]  /*0890*/  FADD R21, R0, R21 ;  /* 0x0000001500157221 */ /* 0x010fe40000000000 */
[----:B------:R-:W3:Y:S02]  /*08a0*/  LDG.E R0, desc[UR8][R4.64+0x4] ;  /* 0x0000040804007981 */ /* 0x000ee4000c1e1900 */
[----:B-----5:R-:W-:Y:S02]  /*08b0*/  FADD R22, R21, R22 ;  /* 0x0000001615167221 */ /* 0x020fe40000000000 */
[----:B------:R-:W4:Y:S02]  /*08c0*/  LDG.E R21, desc[UR8][R4.64+0x8] ;  /* 0x0000080804157981 */ /* 0x000f24000c1e1900 */
[----:B------:R-:W-:Y:S02]  /*08d0*/  FADD R25, R22, R17 ;  /* 0x0000001116197221 */ /* 0x000fe40000000000 */
[----:B------:R-:W5:Y:S02]  /*08e0*/  LDG.E R17, desc[UR8][R4.64+0xc] ;  /* 0x00000c0804117981 */ /* 0x000f64000c1e1900 */
[----:B------:R-:W-:-:S02]  /*08f0*/  FADD R26, R26, R25 ;  /* 0x000000191a1a7221 */ /* 0x000fc40000000000 */
[----:B------:R-:W5:Y:S04]  /*0900*/  LDG.E R22, desc[UR8][R4.64+0x10] ;  /* 0x0000100804167981 */ /* 0x000f68000c1e1900 */
[----:B------:R-:W5:Y:S01]  /*0910*/  LDG.E R25, desc[UR8][R4.64+0x14] ;  /* 0x0000140804197981 */ /* 0x000f62000c1e1900 */
[----:B------:R-:W-:-:S03]  /*0920*/  FADD R27, R26, R27 ;  /* 0x0000001b1a1b7221 */ /* 0x000fc60000000000 */
[----:B------:R-:W5:Y:S01]  /*0930*/  LDG.E R26, desc[UR8][R4.64+0x18] ;  /* 0x00001808041a7981 */ /* 0x000f62000c1e1900 */
[----:B0-----:R-:W-:-:S03]  /*0940*/  FADD R6, R27, R18 ;  /* 0x000000121b067221 */ /* 0x001fc60000000000 */
[----:B------:R-:W5:Y:S01]  /*0950*/  LDG.E R18, desc[UR8][R4.64+0x1c] ;  /* 0x00001c0804127981 */ /* 0x000f62000c1e1900 */
[----:B------:R-:W-:Y:S01]  /*0960*/  FADD R15, R6, R15 ;  /* 0x0000000f060f7221 */ /* 0x000fe20000000000 */
[C---:B------:R-:W-:Y:S01]  /*0970*/  LEA R27, R13.reuse, R14, 0x2 ;  /* 0x0000000e0d1b7211 */ /* 0x040fe200078e10ff */
[----:B------:R-:W-:Y:S01]  /*0980*/  IMAD.WIDE R6, R13, 0x4, R4 ;  /* 0x000000040d067825 */ /* 0x000fe200078e0204 */
[----:B------:R-:W5:Y:S03]  /*0990*/  LDG.E R14, desc[UR8][R4.64+0x20] ;  /* 0x00002008040e7981 */ /* 0x000f66000c1e1900 */
[----:B------:R-:W-:Y:S01]  /*09a0*/  FADD R16, R15, R16 ;  /* 0x000000100f107221 */ /* 0x000fe20000000000 */
[----:B------:R-:W5:Y:S03]  /*09b0*/  LDG.E R13, desc[UR8][R6.64] ;  /* 0x00000008060d7981 */ /* 0x000f66000c1e1900 */
[----:B------:R-:W-:Y:S01]  /*09c0*/  FADD R19, R16, R19 ;  /* 0x0000001310137221 */ /* 0x000fe20000000000 */
[----:B------:R-:W5:Y:S01]  /*09d0*/  LDG.E R15, desc[UR8][R6.64+0x4] ;  /* 0x00000408060f7981 */ /* 0x000f62000c1e1900 */
[----:B------:R-:W-:-:S04]  /*09e0*/  IMAD.WIDE R2, R27, 0x4, R2 ;  /* 0x000000041b027825 */ /* 0x000fc800078e0202 */
[----:B------:R-:W-:Y:S01]  /*09f0*/  FADD R27, R19, R28 ;  /* 0x0000001c131b7221 */ /* 0x000fe20000000000 */
[----:B------:R-:W5:Y:S03]  /*0a00*/  LDG.E R16, desc[UR8][R6.64+0x8] ;  /* 0x0000080806107981 */ /* 0x000f66000c1e1900 */
[----:B------:R-:W-:Y:S01]  /*0a10*/  FADD R24, R27, R24 ;  /* 0x000000181b187221 */ /* 0x000fe20000000000 */
[----:B------:R-:W5:Y:S03]  /*0a20*/  LDG.E R19, desc[UR8][R6.64+0xc] ;  /* 0x00000c0806137981 */ /* 0x000f66000c1e1900 */
[----:B------:R-:W-:Y:S01]  /*0a30*/  FADD R23, R24, R23 ;  /* 0x0000001718177221 */ /* 0x000fe20000000000 */
[----:B------:R-:W5:Y:S04]  /*0a40*/  LDG.E R4, desc[UR8][R6.64+0x10] ;  /* 0x0000100806047981 */ /* 0x000f68000c1e1900 */
[----:B------:R-:W5:Y:S04]  /*0a50*/  LDG.E R5, desc[UR8][R6.64+0x14] ;  /* 0x0000140806057981 */ /* 0x000f68000c1e1900 */
[----:B------:R-:W5:Y:S01]  /*0a60*/  LDG.E R24, desc[UR8][R6.64+0x20] ;  /* 0x0000200806187981 */ /* 0x000f62000c1e1900 */
[----:B--2---:R-:W-:-:S03]  /*0a70*/  FADD R27, R23, R20 ;  /* 0x00000014171b7221 */ /* 0x004fc60000000000 */
[----:B------:R-:W2:Y:S04]  /*0a80*/  LDG.E R23, desc[UR8][R6.64+0x18] ;  /* 0x0000180806177981 */ /* 0x000ea8000c1e1900 */
[----:B------:R-:W2:Y:S01]  /*0a90*/  LDG.E R20, desc[UR8][R6.64+0x1c] ;  /* 0x00001c0806147981 */ /* 0x000ea2000c1e1900 */
[----:B---3--:R-:W-:-:S03]  /*0aa0*/  FADD R28, R27, R0 ;  /* 0x000000001b1c7221 */ /* 0x008fc60000000000 */
[----:B------:R-:W3:Y:S01]  /*0ab0*/  LDG.E R0, desc[UR8][R2.64] ;  /* 0x0000000802007981 */ /* 0x000ee2000c1e1900 */
[----:B----4-:R-:W-:-:S03]  /*0ac0*/  FADD R28, R28, R21 ;  /* 0x000000151c1c7221 */ /* 0x010fc60000000000 */
[----:B------:R-:W4:Y:S01]  /*0ad0*/  LDG.E R21, desc[UR8][R2.64+0x4] ;  /* 0x0000040802157981 */ /* 0x000f22000c1e1900 */
[----:B-----5:R-:W-:-:S03]  /*0ae0*/  FADD R27, R28, R17 ;  /* 0x000000111c1b7221 */ /* 0x020fc60000000000 */
[----:B------:R-:W5:Y:S01]  /*0af0*/  LDG.E R17, desc[UR8][R2.64+0x8] ;  /* 0x0000080802117981 */ /* 0x000f62000c1e1900 */
[----:B------:R-:W-:-:S03]  /*0b00*/  FADD R28, R27, R22 ;  /* 0x000000161b1c7221 */ /* 0x000fc60000000000 */
[----:B------:R-:W5:Y:S01]  /*0b10*/  LDG.E R22, desc[UR8][R2.64+0xc] ;  /* 0x00000c0802167981 */ /* 0x000f62000c1e1900 */
[----:B------:R-:W-:-:S03]  /*0b20*/  FADD R27, R28, R25 ;  /* 0x000000191c1b7221 */ /* 0x000fc60000000000 */
[----:B------:R-:W5:Y:S01]  /*0b30*/  LDG.E R25, desc[UR8][R2.64+0x10] ;  /* 0x0000100802197981 */ /* 0x000f62000c1e1900 */
[----:B------:R-:W-:-:S03]  /*0b40*/  FADD R27, R27, R26 ;  /* 0x0000001a1b1b7221 */ /* 0x000fc60000000000 */
[----:B------:R-:W5:Y:S01]  /*0b50*/  LDG.E R6, desc[UR8][R2.64+0x14] ;  /* 0x0000140802067981 */ /* 0x000f62000c1e1900 */
[----:B------:R-:W-:-:S03]  /*0b60*/  FADD R27, R27, R18 ;  /* 0x000000121b1b7221 */ /* 0x000fc60000000000 */
[----:B------:R-:W5:Y:S04]  /*0b70*/  LDG.E R18, desc[UR8][R2.64+0x18] ;  /* 0x0000180802127981 */ /* 0x000f68000c1e1900 */
[----:B------:R-:W5:Y:S04]  /*0b80*/  LDG.E R7, desc[UR8][R2.64+0x1c] ;  /* 0x00001c0802077981 */ /* 0x000f68000c1e1900 */
[----:B------:R-:W5:Y:S01]  /*0b90*/  LDG.E R26, desc[UR8][R2.64+0x20] ;  /* 0x00002008021a7981 */ /* 0x000f62000c1e1900 */
[----:B------:R-:W-:-:S04]  /*0ba0*/  FADD R14, R27, R14 ;  /* 0x0000000e1b0e7221 */ /* 0x000fc80000000000 */
[----:B------:R-:W-:-:S04]  /*0bb0*/  FADD R14, R14, R13 ;  /* 0x0000000d0e0e7221 */ /* 0x000fc80000000000 */
[----:B------:R-:W-:-:S04]  /*0bc0*/  FADD R15, R14, R15 ;  /* 0x0000000f0e0f7221 */ /* 0x000fc80000000000 */
[----:B------:R-:W-:-:S04]  /*0bd0*/  FADD R16, R15, R16 ;  /* 0x000000100f107221 */ /* 0x000fc80000000000 */
[----:B------:R-:W-:-:S04]  /*0be0*/  FADD R19, R16, R19 ;  /* 0x0000001310137221 */ /* 0x000fc80000000000 */
[----:B------:R-:W-:-:S04]  /*0bf0*/  FADD R4, R19, R4 ;  /* 0x0000000413047221 */ /* 0x000fc80000000000 */
[----:B------:R-:W-:Y:S01]  /*0c00*/  FADD R4, R4, R5 ;  /* 0x0000000504047221 */ /* 0x000fe20000000000 */
[----:B------:R-:W-:-:S04]  /*0c10*/  UIADD3 UR4, UPT, UPT, UR4, 0x1, URZ ;  /* 0x0000000104047890 */ /* 0x000fc8000fffe0ff */
[----:B------:R-:W-:Y:S01]  /*0c20*/  UISETP.NE.AND UP0, UPT, UR4, 0x9, UPT ;  /* 0x000000090400788c */ /* 0x000fe2000bf05270 */
[----:B--2---:R-:W-:-:S04]  /*0c30*/  FADD R23, R4, R23 ;  /* 0x0000001704177221 */ /* 0x004fc80000000000 */
[----:B------:R-:W-:-:S04]  /*0c40*/  FADD R23, R23, R20 ;  /* 0x0000001417177221 */ /* 0x000fc80000000000 */
[----:B------:R-:W-:-:S04]  /*0c50*/  FADD R23, R23, R24 ;  /* 0x0000001817177221 */ /* 0x000fc80000000000 */
[----:B---3--:R-:W-:-:S04]  /*0c60*/  FADD R0, R23, R0 ;  /* 0x0000000017007221 */ /* 0x008fc80000000000 */
[----:B----4-:R-:W-:-:S04]  /*0c70*/  FADD R0, R0, R21 ;  /* 0x0000001500007221 */ /* 0x010fc80000000000 */
[----:B-----5:R-:W-:-:S04]  /*0c80*/  FADD R17, R0, R17 ;  /* 0x0000001100117221 */ /* 0x020fc80000000000 */
[----:B------:R-:W-:-:S04]  /*0c90*/  FADD R22, R17, R22 ;  /* 0x0000001611167221 */ /* 0x000fc80000000000 */
[----:B------:R-:W-:-:S04]  /*0ca0*/  FADD R25, R22, R25 ;  /* 0x0000001916197221 */ /* 0x000fc80000000000 */
[----:B------:R-:W-:-:S04]  /*0cb0*/  FADD R25, R25, R6 ;  /* 0x0000000619197221 */ /* 0x000fc80000000000 */
[----:B------:R-:W-:-:S04]  /*0cc0*/  FADD R18, R25, R18 ;  /* 0x0000001219127221 */ /* 0x000fc80000000000 */
[----:B------:R-:W-:-:S04]  /*0cd0*/  FADD R7, R18, R7 ;  /* 0x0000000712077221 */ /* 0x000fc80000000000 */
[----:B------:R-:W-:Y:S01]  /*0ce0*/  FADD R0, R7, R26 ;  /* 0x0000001a07007221 */ /* 0x000fe20000000000 */
[----:B------:R-:W-:Y:S06]  /*0cf0*/  BRA.U UP0, `(.L_x_78) ;  /* 0xfffffff5002c7547 */ /* 0x000fec000b83ffff */
[----:B------:R-:W-:Y:S01]  /*0d00*/  HFMA2 R3, -RZ, RZ, 0.83740234375, -16.109375 ;  /* 0x3ab3cc07ff037431 */ /* 0x000fe200000001ff */
[----:B------:R-:W-:Y:S01]  /*0d10*/  MOV R2, 0x44364000 ;  /* 0x4436400000027802 */ /* 0x000fe20000000f00 */
[----:B------:R-:W0:Y:S01]  /*0d20*/  FCHK P0, R0, 729 ;  /* 0x4436400000007902 */ /* 0x000e220000000000 */
[----:B------:R-:W-:Y:S03]  /*0d30*/  BSSY.RECONVERGENT B1, `(.L_x_79) ;  /* 0x000000a000017945 */ /* 0x000fe60003800200 */
[----:B------:R-:W-:-:S04]  /*0d40*/  FFMA R2, R3, -R2, 1 ;  /* 0x3f80000003027423 */ /* 0x000fc80000000802 */
[----:B------:R-:W-:-:S04]  /*0d50*/  FFMA R3, R2, R3, 0.0013717421097680926323 ;  /* 0x3ab3cc0702037423 */ /* 0x000fc80000000003 */
[----:B------:R-:W-:-:S04]  /*0d60*/  FFMA R2, R0, R3, RZ ;  /* 0x0000000300027223 */ /* 0x000fc800000000ff */
[----:B------:R-:W-:-:S04]  /*0d70*/  FFMA R4, R2, -729, R0 ;  /* 0xc436400002047823 */ /* 0x000fc80000000000 */
[----:B------:R-:W-:Y:S01]  /*0d80*/  FFMA R5, R3, R4, R2 ;  /* 0x0000000403057223 */ /* 0x000fe20000000002 */
[----:B0-----:R-:W-:Y:S06]  /*0d90*/  @!P0 BRA `(.L_x_80) ;  /* 0x00000000000c8947 */ /* 0x001fec0003800000 */
[----:B------:R-:W-:-:S07]  /*0da0*/  MOV R2, 0xdc0 ;  /* 0x00000dc000027802 */ /* 0x000fce0000000f00 */
[----:B------:R-:W-:Y:S05]  /*0db0*/  CALL.REL.NOINC `($__internal_2_$__cuda_sm3x_div_rn_noftz_f32_slowpath) ;  /* 0x0000000000287944 */ /* 0x000fea0003c00000 */
[----:B------:R-:W-:-:S07]  /*0dc0*/  MOV R5, R0 ;  /* 0x0000000000057202 */ /* 0x000fce0000000f00 */
.L_x_80:
[----:B------:R-:W-:Y:S05]  /*0dd0*/  BSYNC.RECONVERGENT B1 ;  /* 0x0000000000017941 */ /* 0x000fea0003800200 */
.L_x_79:
[----:B------:R-:W0:Y:S02]  /*0de0*/  LDCU.64 UR6, c[0x0][0x388] ;  /* 0x00007100ff0677ac */ /* 0x000e240008000a00 */
[----:B0-----:R-:W-:-:S04]  /*0df0*/  LEA R2, P0, R11, UR6, 0x2 ;  /* 0x000000060b027c11 */ /* 0x001fc8000f8010ff */
[----:B------:R-:W-:Y:S02]  /*0e00*/  LEA.HI.X R3, R11, UR7, R12, 0x2, P0 ;  /* 0x000000070b037c11 */ /* 0x000fe400080f140c */
[----:B------:R-:W-:-:S03]  /*0e10*/  IADD3 R11, P0, PT, R10, R11, RZ ;  /* 0x0000000b0a0b7210 */ /* 0x000fc60007f1e0ff */
[----:B------:R0:W-:Y:S01]  /*0e20*/  STG.E desc[UR8][R2.64], R5 ;  /* 0x0000000502007986 */ /* 0x0001e2000c101908 */
[----:B------:R-:W-:Y:S01]  /*0e30*/  IADD3.X R12, PT, PT, RZ, R12, RZ, P0, !PT ;  /* 0x0000000cff0c7210 */ /* 0x000fe200007fe4ff */
[----:B------:R-:W-:Y:S08]  /*0e40*/  BRA.U UP1, `(.L_x_81) ;  /* 0xfffffff101c47547 */ /* 0x000ff0000b83ffff */
[----:B------:R-:W-:Y:S05]  /*0e50*/  EXIT ;  /* 0x000000000000794d */ /* 0x000fea0003800000 */
        .weak           $__internal_2_$__cuda_sm3x_div_rn_noftz_f32_slowpath
        .type           $__internal_2_$__cuda_sm3x_div_rn_noftz_f32_slowpath,@function
        .size           $__internal_2_$__cuda_sm3x_div_rn_noftz_f32_slowpath,(.L_x_97 - $__internal_2_$__cuda_sm3x_div_rn_noftz_f32_slowpath)
$__internal_2_$__cuda_sm3x_div_rn_noftz_f32_slowpath:
[----:B------:R-:W-:Y:S01]  /*0e60*/  SHF.R.U32.HI R3, RZ, 0x17, R0 ;  /* 0x00000017ff037819 */ /* 0x000fe20000011600 */
[----:B------:R-:W-:Y:S04]  /*0e70*/  BSSY.RECONVERGENT B0, `(.L_x_82) ;  /* 0x000005c000007945 */ /* 0x000fe80003800200 */
[----:B------:R-:W-:Y:S01]  /*0e80*/  BSSY.RELIABLE B2, `(.L_x_83) ;  /* 0x000001a000027945 */ /* 0x000fe20003800100 */
[----:B------:R-:W-:Y:S02]  /*0e90*/  LOP3.LUT R5, R3, 0xff, RZ, 0xc0, !PT ;  /* 0x000000ff03057812 */ /* 0x000fe400078ec0ff */
[----:B------:R-:W-:Y:S02]  /*0ea0*/  MOV R3, R0 ;  /* 0x0000000000037202 */ /* 0x000fe40000000f00 */
        /* <DEDUP_REMOVED lines=23> */
.L_x_84:
[----:B------:R-:W-:Y:S05]  /*1020*/  BSYNC.RELIABLE B2 ;  /* 0x0000000000027941 */ /* 0x000fea0003800100 */
.L_x_83:
        /* <DEDUP_REMOVED lines=28> */
[CCC-:B------:R-:W-:Y:S01]  /*11f0*/  FFMA.RZ R3, R13.reuse, R7.reuse, R6.reuse ;  /* 0x000000070d037223 */ /* 0x1c0fe2000000c006 */
[-CC-:B------:R-:W-:Y:S01]  /*1200*/  FFMA.RM R4, R13, R7.reuse, R6.reuse ;  /* 0x000000070d047223 */ /* 0x180fe20000004006 */
[C---:B------:R-:W-:Y:S02]  /*1210*/  ISETP.NE.AND P2, PT, R14.reuse, RZ, PT ;  /* 0x000000ff0e00720c */ /* 0x040fe40003f45270 */
[C---:B------:R-:W-:Y:S02]  /*1220*/  ISETP.NE.AND P1, PT, R14.reuse, RZ, PT ;  /* 0x000000ff0e00720c */ /* 0x040fe40003f25270 */
[----:B------:R-:W-:Y:S01]  /*1230*/  LOP3.LUT R5, R3, 0x7fffff, RZ, 0xc0, !PT ;  /* 0x007fffff03057812 */ /* 0x000fe200078ec0ff */
[----:B------:R-:W-:Y:S01]  /*1240*/  FFMA.RP R3, R13, R7, R6 ;  /* 0x000000070d037223 */ /* 0x000fe20000008006 */
        /* <DEDUP_REMOVED lines=16> */
.L_x_91:
[----:B------:R-:W-:-:S04]  /*1350*/  LOP3.LUT R0, R0, 0x80000000, RZ, 0xc0, !PT ;  /* 0x8000000000007812 */ /* 0x000fc800078ec0ff */
[----:B------:R-:W-:Y:S01]  /*1360*/  LOP3.LUT R0, R0, 0x7f800000, RZ, 0xfc, !PT ;  /* 0x7f80000000007812 */ /* 0x000fe200078efcff */
[----:B------:R-:W-:Y:S06]  /*1370*/  BRA `(.L_x_92) ;  /* 0x0000000000047947 */ /* 0x000fec0003800000 */
.L_x_90:
[----:B------:R-:W-:-:S07]  /*1380*/  LEA R0, R4, R0, 0x17 ;  /* 0x0000000004007211 */ /* 0x000fce00078eb8ff */
.L_x_92:
[----:B------:R-:W-:Y:S05]  /*1390*/  BSYNC.RECONVERGENT B2 ;  /* 0x0000000000027941 */ /* 0x000fea0003800200 */
.L_x_89:
[----:B------:R-:W-:Y:S05]  /*13a0*/  BRA `(.L_x_93) ;  /* 0x0000000000207947 */ /* 0x000fea0003800000 */
.L_x_88:
[----:B------:R-:W-:-:S04]  /*13b0*/  LOP3.LUT R0, R4, 0x80000000, R3, 0x48, !PT ;  /* 0x8000000004007812 */ /* 0x000fc800078e4803 */
[----:B------:R-:W-:Y:S01]  /*13c0*/  LOP3.LUT R0, R0, 0x7f800000, RZ, 0xfc, !PT ;  /* 0x7f80000000007812 */ /* 0x000fe200078efcff */
[----:B------:R-:W-:Y:S06]  /*13d0*/  BRA `(.L_x_93) ;  /* 0x0000000000147947 */ /* 0x000fec0003800000 */
.L_x_87:
[----:B------:R-:W-:Y:S01]  /*13e0*/  LOP3.LUT R0, R4, 0x80000000, R3, 0x48, !PT ;  /* 0x8000000004007812 */ /* 0x000fe200078e4803 */
[----:B------:R-:W-:Y:S06]  /*13f0*/  BRA `(.L_x_93) ;  /* 0x00000000000c7947 */ /* 0x000fec0003800000 */
.L_x_86:
[----:B------:R-:W0:Y:S01]  /*1400*/  MUFU.RSQ R0, -QNAN ;  /* 0xffc0000000007908 */ /* 0x000e220000001400 */
[----:B------:R-:W-:Y:S05]  /*1410*/  BRA `(.L_x_93) ;  /* 0x0000000000047947 */ /* 0x000fea0003800000 */
.L_x_85:
[----:B------:R-:W-:-:S07]  /*1420*/  FADD.FTZ R0, R0, 729 ;  /* 0x4436400000007421 */ /* 0x000fce0000010000 */
.L_x_93:
[----:B------:R-:W-:Y:S05]  /*1430*/  BSYNC.RECONVERGENT B0 ;  /* 0x0000000000007941 */ /* 0x000fea0003800200 */
.L_x_82:
[----:B------:R-:W-:-:S04]  /*1440*/  HFMA2 R3, -RZ, RZ, 0, 0 ;  /* 0x00000000ff037431 */ /* 0x000fc800000001ff */
[----:B0-----:R-:W-:Y:S05]  /*1450*/  RET.REL.NODEC R2 `(_Z17median_filter_gpuPfS_i) ;  /* 0xffffffe802e87950 */ /* 0x001fea0003c3ffff */
.L_x_94:
        /* <DEDUP_REMOVED lines=10> */
.L_x_97:


//--------------------- .nv.shared._Z23median_filter_gpu_sm_3dPfS_i --------------------------
	.section	.nv.shared._Z23median_filter_gpu_sm_3dPfS_i,"aw",@nobits
	.sectionflags	@""
	.align	4
.nv.shared._Z23median_filter_gpu_sm_3dPfS_i:
	.zero		17408


//--------------------- .nv.shared.reserved.0     --------------------------
	.section	.nv.shared.reserved.0,"aw",@nobits
	.weak		__nv_reservedSMEM_offset_0_alias
	.size		__nv_reservedSMEM_offset_0_alias, 0, 64
	.other		__nv_reservedSMEM_offset_0_alias,@"STO_CUDA_RESERVED_SHARED STV_DEFAULT"
__nv_reservedSMEM_offset_0_alias:
	.zero		0
	.zero		64


//--------------------- .nv.shared._Z23median_filter_gpu_sm_2dPfS_i --------------------------
	.section	.nv.shared._Z23median_filter_gpu_sm_2dPfS_i,"aw",@nobits
	.sectionflags	@""
	.align	4
.nv.shared._Z23median_filter_gpu_sm_2dPfS_i:
	.zero		2048


//--------------------- .nv.constant0._Z23median_filter_gpu_sm_3dPfS_i --------------------------
	.section	.nv.constant0._Z23median_filter_gpu_sm_3dPfS_i,"a",@progbits
	.sectionflags	@""
	.align	4
.nv.constant0._Z23median_filter_gpu_sm_3dPfS_i:
	.zero		916


//--------------------- .nv.constant0._Z23median_filter_gpu_sm_2dPfS_i --------------------------
	.section	.nv.constant0._Z23median_filter_gpu_sm_2dPfS_i,"a",@progbits
	.sectionflags	@""
	.align	4
.nv.constant0._Z23median_filter_gpu_sm_2dPfS_i:
	.zero		916


//--------------------- .nv.constant0._Z17median_filter_gpuPfS_i --------------------------
	.section	.nv.constant0._Z17median_filter_gpuPfS_i,"a",@progbits
	.sectionflags	@""
	.align	4
.nv.constant0._Z17median_filter_gpuPfS_i:
	.zero		916


//--------------------- SYMBOLS --------------------------

	.type		.nv.reservedSmem.offset0,@object
	.size		.nv.reservedSmem.offset0,0x4
	.type		.nv.reservedSmem.cap,@object
	.size		.nv.reservedSmem.cap,0x4
